//
// Generated by NVIDIA NVVM Compiler
//
// Compiler Build ID: CL-36424714
// Cuda compilation tools, release 13.0, V13.0.88
// Based on NVVM 20.0.0
//

.version 9.0
.target sm_100
.address_size 64

	// .globl	_Z24topk_kernel_bitonic_tileILi32EEvPKfiiPfPi
// _ZZ24topk_kernel_bitonic_tileILi32EEvPKfiiPfPiE6s_vals has been demoted
// _ZZ24topk_kernel_bitonic_tileILi32EEvPKfiiPfPiE5s_idx has been demoted
// _ZZ24topk_kernel_bitonic_tileILi64EEvPKfiiPfPiE6s_vals has been demoted
// _ZZ24topk_kernel_bitonic_tileILi64EEvPKfiiPfPiE5s_idx has been demoted
// _ZZ24topk_kernel_bitonic_tileILi128EEvPKfiiPfPiE6s_vals has been demoted
// _ZZ24topk_kernel_bitonic_tileILi128EEvPKfiiPfPiE5s_idx has been demoted
// _ZZ24topk_kernel_bitonic_tileILi256EEvPKfiiPfPiE6s_vals has been demoted
// _ZZ24topk_kernel_bitonic_tileILi256EEvPKfiiPfPiE5s_idx has been demoted
// _ZZ24topk_kernel_bitonic_tileILi512EEvPKfiiPfPiE6s_vals has been demoted
// _ZZ24topk_kernel_bitonic_tileILi512EEvPKfiiPfPiE5s_idx has been demoted
// _ZZ24topk_kernel_bitonic_tileILi1024EEvPKfiiPfPiE6s_vals has been demoted
// _ZZ24topk_kernel_bitonic_tileILi1024EEvPKfiiPfPiE5s_idx has been demoted
// _ZZ24topk_kernel_bitonic_tileILi2048EEvPKfiiPfPiE6s_vals has been demoted
// _ZZ24topk_kernel_bitonic_tileILi2048EEvPKfiiPfPiE5s_idx has been demoted
// _ZZ24topk_kernel_bitonic_tileILi4096EEvPKfiiPfPiE6s_vals has been demoted
// _ZZ24topk_kernel_bitonic_tileILi4096EEvPKfiiPfPiE5s_idx has been demoted

.visible .entry _Z24topk_kernel_bitonic_tileILi32EEvPKfiiPfPi(
	.param .u64 .ptr .align 1 _Z24topk_kernel_bitonic_tileILi32EEvPKfiiPfPi_param_0,
	.param .u32 _Z24topk_kernel_bitonic_tileILi32EEvPKfiiPfPi_param_1,
	.param .u32 _Z24topk_kernel_bitonic_tileILi32EEvPKfiiPfPi_param_2,
	.param .u64 .ptr .align 1 _Z24topk_kernel_bitonic_tileILi32EEvPKfiiPfPi_param_3,
	.param .u64 .ptr .align 1 _Z24topk_kernel_bitonic_tileILi32EEvPKfiiPfPi_param_4
)
{
	.reg .pred 	%p<104>;
	.reg .b32 	%r<402>;
	.reg .b32 	%f<52>;
	.reg .b64 	%rd<35>;
	// demoted variable
	.shared .align 4 .b8 _ZZ24topk_kernel_bitonic_tileILi32EEvPKfiiPfPiE6s_vals[128];
	// demoted variable
	.shared .align 4 .b8 _ZZ24topk_kernel_bitonic_tileILi32EEvPKfiiPfPiE5s_idx[128];
	ld.param.u64 	%rd11, [_Z24topk_kernel_bitonic_tileILi32EEvPKfiiPfPi_param_0];
	ld.param.u32 	%r183, [_Z24topk_kernel_bitonic_tileILi32EEvPKfiiPfPi_param_1];
	ld.param.u32 	%r184, [_Z24topk_kernel_bitonic_tileILi32EEvPKfiiPfPi_param_2];
	ld.param.u64 	%rd9, [_Z24topk_kernel_bitonic_tileILi32EEvPKfiiPfPi_param_3];
	ld.param.u64 	%rd10, [_Z24topk_kernel_bitonic_tileILi32EEvPKfiiPfPi_param_4];
	cvta.to.global.u64 	%rd1, %rd11;
	mov.u32 	%r401, %tid.x;
	mov.u32 	%r2, %ctaid.x;
	mul.lo.s32 	%r185, %r183, %r2;
	cvt.s64.s32 	%rd2, %r185;
	setp.gt.u32 	%p1, %r401, 31;
	@%p1 bra 	$L__BB0_17;
	mov.u32 	%r3, %ntid.x;
	add.s32 	%r186, %r401, %r3;
	max.u32 	%r187, %r186, 32;
	setp.lt.u32 	%p2, %r186, 32;
	selp.u32 	%r188, 1, 0, %p2;
	add.s32 	%r189, %r186, %r188;
	sub.s32 	%r190, %r187, %r189;
	div.u32 	%r191, %r190, %r3;
	add.s32 	%r4, %r191, %r188;
	and.b32  	%r192, %r4, 3;
	setp.eq.s32 	%p3, %r192, 3;
	mov.u32 	%r361, %r401;
	@%p3 bra 	$L__BB0_6;
	shl.b32 	%r358, %r401, 2;
	shl.b32 	%r6, %r3, 2;
	cvt.u64.u32 	%rd12, %r401;
	add.s64 	%rd13, %rd2, %rd12;
	shl.b64 	%rd14, %rd13, 2;
	add.s64 	%rd34, %rd1, %rd14;
	mul.wide.u32 	%rd4, %r3, 4;
	add.s32 	%r193, %r4, 1;
	and.b32  	%r194, %r193, 3;
	neg.s32 	%r357, %r194;
	mov.u32 	%r361, %r401;
$L__BB0_3:
	.pragma "nounroll";
	setp.ge.s32 	%p4, %r361, %r183;
	mov.f32 	%f47, 0fFF800000;
	mov.b32 	%r360, -1;
	@%p4 bra 	$L__BB0_5;
	ld.global.nc.f32 	%f47, [%rd34];
	mov.u32 	%r360, %r361;
$L__BB0_5:
	mov.u32 	%r196, _ZZ24topk_kernel_bitonic_tileILi32EEvPKfiiPfPiE6s_vals;
	add.s32 	%r197, %r196, %r358;
	st.shared.f32 	[%r197], %f47;
	mov.u32 	%r198, _ZZ24topk_kernel_bitonic_tileILi32EEvPKfiiPfPiE5s_idx;
	add.s32 	%r199, %r198, %r358;
	st.shared.u32 	[%r199], %r360;
	add.s32 	%r361, %r361, %r3;
	add.s32 	%r358, %r358, %r6;
	add.s64 	%rd34, %rd34, %rd4;
	add.s32 	%r357, %r357, 1;
	setp.ne.s32 	%p5, %r357, 0;
	@%p5 bra 	$L__BB0_3;
$L__BB0_6:
	setp.lt.u32 	%p6, %r4, 3;
	@%p6 bra 	$L__BB0_17;
	shl.b32 	%r200, %r3, 1;
	add.s32 	%r365, %r361, %r200;
	shl.b32 	%r17, %r3, 2;
	mad.lo.s32 	%r364, %r3, 3, %r361;
	add.s32 	%r363, %r3, %r361;
	mov.u32 	%r201, _ZZ24topk_kernel_bitonic_tileILi32EEvPKfiiPfPiE5s_idx;
	add.s32 	%r20, %r201, %r17;
	shl.b32 	%r362, %r361, 2;
	shl.b32 	%r22, %r3, 4;
	shl.b32 	%r202, %r3, 3;
	add.s32 	%r23, %r201, %r202;
	mul.lo.s32 	%r203, %r3, 12;
	add.s32 	%r24, %r201, %r203;
	mov.u32 	%r204, _ZZ24topk_kernel_bitonic_tileILi32EEvPKfiiPfPiE6s_vals;
	add.s32 	%r25, %r204, %r17;
	add.s32 	%r26, %r204, %r202;
	add.s32 	%r27, %r204, %r203;
$L__BB0_8:
	setp.ge.s32 	%p7, %r361, %r183;
	mov.f32 	%f48, 0fFF800000;
	mov.b32 	%r367, -1;
	@%p7 bra 	$L__BB0_10;
	cvt.u64.u32 	%rd15, %r361;
	add.s64 	%rd16, %rd15, %rd2;
	shl.b64 	%rd17, %rd16, 2;
	add.s64 	%rd18, %rd1, %rd17;
	ld.global.nc.f32 	%f48, [%rd18];
	mov.u32 	%r367, %r361;
$L__BB0_10:
	add.s32 	%r208, %r204, %r362;
	st.shared.f32 	[%r208], %f48;
	add.s32 	%r210, %r201, %r362;
	st.shared.u32 	[%r210], %r367;
	setp.ge.s32 	%p8, %r363, %r183;
	mov.f32 	%f49, 0fFF800000;
	mov.b32 	%r368, -1;
	@%p8 bra 	$L__BB0_12;
	cvt.u64.u32 	%rd19, %r363;
	add.s64 	%rd20, %rd19, %rd2;
	shl.b64 	%rd21, %rd20, 2;
	add.s64 	%rd22, %rd1, %rd21;
	ld.global.nc.f32 	%f49, [%rd22];
	mov.u32 	%r368, %r363;
$L__BB0_12:
	add.s32 	%r212, %r25, %r362;
	st.shared.f32 	[%r212], %f49;
	add.s32 	%r213, %r20, %r362;
	st.shared.u32 	[%r213], %r368;
	add.s32 	%r35, %r361, %r3;
	setp.ge.s32 	%p9, %r365, %r183;
	mov.f32 	%f50, 0fFF800000;
	mov.b32 	%r369, -1;
	@%p9 bra 	$L__BB0_14;
	cvt.u64.u32 	%rd23, %r365;
	add.s64 	%rd24, %rd23, %rd2;
	shl.b64 	%rd25, %rd24, 2;
	add.s64 	%rd26, %rd1, %rd25;
	ld.global.nc.f32 	%f50, [%rd26];
	mov.u32 	%r369, %r365;
$L__BB0_14:
	add.s32 	%r215, %r26, %r362;
	st.shared.f32 	[%r215], %f50;
	add.s32 	%r216, %r23, %r362;
	st.shared.u32 	[%r216], %r369;
	add.s32 	%r37, %r35, %r3;
	setp.ge.s32 	%p10, %r364, %r183;
	mov.f32 	%f51, 0fFF800000;
	mov.b32 	%r370, -1;
	@%p10 bra 	$L__BB0_16;
	cvt.u64.u32 	%rd27, %r364;
	add.s64 	%rd28, %rd27, %rd2;
	shl.b64 	%rd29, %rd28, 2;
	add.s64 	%rd30, %rd1, %rd29;
	ld.global.nc.f32 	%f51, [%rd30];
	mov.u32 	%r370, %r364;
$L__BB0_16:
	add.s32 	%r217, %r27, %r362;
	st.shared.f32 	[%r217], %f51;
	add.s32 	%r218, %r24, %r362;
	st.shared.u32 	[%r218], %r370;
	add.s32 	%r219, %r37, %r3;
	add.s32 	%r361, %r219, %r3;
	add.s32 	%r365, %r365, %r17;
	add.s32 	%r364, %r364, %r17;
	add.s32 	%r363, %r363, %r17;
	add.s32 	%r362, %r362, %r22;
	setp.lt.u32 	%p11, %r361, 32;
	@%p11 bra 	$L__BB0_8;
$L__BB0_17:
	setp.gt.u32 	%p12, %r401, 31;
	bar.sync 	0;
	mov.u32 	%r44, %ntid.x;
	@%p12 bra 	$L__BB0_23;
	shl.b32 	%r371, %r401, 2;
	shl.b32 	%r46, %r44, 2;
	mov.u32 	%r372, %r401;
$L__BB0_19:
	xor.b32  	%r50, %r372, 1;
	setp.le.u32 	%p13, %r50, %r372;
	@%p13 bra 	$L__BB0_22;
	and.b32  	%r220, %r372, 2;
	mov.u32 	%r221, _ZZ24topk_kernel_bitonic_tileILi32EEvPKfiiPfPiE6s_vals;
	add.s32 	%r51, %r221, %r371;
	ld.shared.f32 	%f11, [%r51];
	shl.b32 	%r222, %r50, 2;
	add.s32 	%r52, %r221, %r222;
	ld.shared.f32 	%f12, [%r52];
	setp.gt.f32 	%p14, %f11, %f12;
	setp.eq.s32 	%p15, %r220, 0;
	xor.pred  	%p16, %p15, %p14;
	not.pred 	%p17, %p16;
	@%p17 bra 	$L__BB0_22;
	st.shared.f32 	[%r51], %f12;
	st.shared.f32 	[%r52], %f11;
	mov.u32 	%r223, _ZZ24topk_kernel_bitonic_tileILi32EEvPKfiiPfPiE5s_idx;
	add.s32 	%r224, %r223, %r371;
	ld.shared.u32 	%r225, [%r224];
	add.s32 	%r227, %r223, %r222;
	ld.shared.u32 	%r228, [%r227];
	st.shared.u32 	[%r224], %r228;
	st.shared.u32 	[%r227], %r225;
$L__BB0_22:
	add.s32 	%r372, %r372, %r44;
	add.s32 	%r371, %r371, %r46;
	setp.lt.u32 	%p18, %r372, 32;
	@%p18 bra 	$L__BB0_19;
$L__BB0_23:
	setp.gt.u32 	%p19, %r401, 31;
	bar.sync 	0;
	@%p19 bra 	$L__BB0_29;
	shl.b32 	%r373, %r401, 2;
	shl.b32 	%r56, %r44, 2;
	mov.u32 	%r374, %r401;
$L__BB0_25:
	xor.b32  	%r59, %r374, 2;
	setp.le.u32 	%p20, %r59, %r374;
	@%p20 bra 	$L__BB0_28;
	and.b32  	%r229, %r374, 4;
	mov.u32 	%r230, _ZZ24topk_kernel_bitonic_tileILi32EEvPKfiiPfPiE6s_vals;
	add.s32 	%r60, %r230, %r373;
	ld.shared.f32 	%f13, [%r60];
	shl.b32 	%r231, %r59, 2;
	add.s32 	%r61, %r230, %r231;
	ld.shared.f32 	%f14, [%r61];
	setp.gt.f32 	%p21, %f13, %f14;
	setp.eq.s32 	%p22, %r229, 0;
	xor.pred  	%p23, %p22, %p21;
	not.pred 	%p24, %p23;
	@%p24 bra 	$L__BB0_28;
	st.shared.f32 	[%r60], %f14;
	st.shared.f32 	[%r61], %f13;
	mov.u32 	%r232, _ZZ24topk_kernel_bitonic_tileILi32EEvPKfiiPfPiE5s_idx;
	add.s32 	%r233, %r232, %r373;
	ld.shared.u32 	%r234, [%r233];
	add.s32 	%r236, %r232, %r231;
	ld.shared.u32 	%r237, [%r236];
	st.shared.u32 	[%r233], %r237;
	st.shared.u32 	[%r236], %r234;
$L__BB0_28:
	add.s32 	%r374, %r374, %r44;
	add.s32 	%r373, %r373, %r56;
	setp.lt.u32 	%p25, %r374, 32;
	@%p25 bra 	$L__BB0_25;
$L__BB0_29:
	setp.gt.u32 	%p26, %r401, 31;
	bar.sync 	0;
	@%p26 bra 	$L__BB0_35;
	shl.b32 	%r375, %r401, 2;
	shl.b32 	%r65, %r44, 2;
	mov.u32 	%r376, %r401;
$L__BB0_31:
	xor.b32  	%r68, %r376, 1;
	setp.le.u32 	%p27, %r68, %r376;
	@%p27 bra 	$L__BB0_34;
	and.b32  	%r238, %r376, 4;
	mov.u32 	%r239, _ZZ24topk_kernel_bitonic_tileILi32EEvPKfiiPfPiE6s_vals;
	add.s32 	%r69, %r239, %r375;
	ld.shared.f32 	%f15, [%r69];
	shl.b32 	%r240, %r68, 2;
	add.s32 	%r70, %r239, %r240;
	ld.shared.f32 	%f16, [%r70];
	setp.gt.f32 	%p28, %f15, %f16;
	setp.eq.s32 	%p29, %r238, 0;
	xor.pred  	%p30, %p29, %p28;
	not.pred 	%p31, %p30;
	@%p31 bra 	$L__BB0_34;
	st.shared.f32 	[%r69], %f16;
	st.shared.f32 	[%r70], %f15;
	mov.u32 	%r241, _ZZ24topk_kernel_bitonic_tileILi32EEvPKfiiPfPiE5s_idx;
	add.s32 	%r242, %r241, %r375;
	ld.shared.u32 	%r243, [%r242];
	add.s32 	%r245, %r241, %r240;
	ld.shared.u32 	%r246, [%r245];
	st.shared.u32 	[%r242], %r246;
	st.shared.u32 	[%r245], %r243;
$L__BB0_34:
	add.s32 	%r376, %r376, %r44;
	add.s32 	%r375, %r375, %r65;
	setp.lt.u32 	%p32, %r376, 32;
	@%p32 bra 	$L__BB0_31;
$L__BB0_35:
	setp.gt.u32 	%p33, %r401, 31;
	bar.sync 	0;
	@%p33 bra 	$L__BB0_41;
	shl.b32 	%r377, %r401, 2;
	shl.b32 	%r74, %r44, 2;
	mov.u32 	%r378, %r401;
$L__BB0_37:
	xor.b32  	%r77, %r378, 4;
	setp.le.u32 	%p34, %r77, %r378;
	@%p34 bra 	$L__BB0_40;
	and.b32  	%r247, %r378, 8;
	mov.u32 	%r248, _ZZ24topk_kernel_bitonic_tileILi32EEvPKfiiPfPiE6s_vals;
	add.s32 	%r78, %r248, %r377;
	ld.shared.f32 	%f17, [%r78];
	shl.b32 	%r249, %r77, 2;
	add.s32 	%r79, %r248, %r249;
	ld.shared.f32 	%f18, [%r79];
	setp.gt.f32 	%p35, %f17, %f18;
	setp.eq.s32 	%p36, %r247, 0;
	xor.pred  	%p37, %p36, %p35;
	not.pred 	%p38, %p37;
	@%p38 bra 	$L__BB0_40;
	st.shared.f32 	[%r78], %f18;
	st.shared.f32 	[%r79], %f17;
	mov.u32 	%r250, _ZZ24topk_kernel_bitonic_tileILi32EEvPKfiiPfPiE5s_idx;
	add.s32 	%r251, %r250, %r377;
	ld.shared.u32 	%r252, [%r251];
	add.s32 	%r254, %r250, %r249;
	ld.shared.u32 	%r255, [%r254];
	st.shared.u32 	[%r251], %r255;
	st.shared.u32 	[%r254], %r252;
$L__BB0_40:
	add.s32 	%r378, %r378, %r44;
	add.s32 	%r377, %r377, %r74;
	setp.lt.u32 	%p39, %r378, 32;
	@%p39 bra 	$L__BB0_37;
$L__BB0_41:
	setp.gt.u32 	%p40, %r401, 31;
	bar.sync 	0;
	@%p40 bra 	$L__BB0_47;
	shl.b32 	%r379, %r401, 2;
	shl.b32 	%r83, %r44, 2;
	mov.u32 	%r380, %r401;
$L__BB0_43:
	xor.b32  	%r86, %r380, 2;
	setp.le.u32 	%p41, %r86, %r380;
	@%p41 bra 	$L__BB0_46;
	and.b32  	%r256, %r380, 8;
	mov.u32 	%r257, _ZZ24topk_kernel_bitonic_tileILi32EEvPKfiiPfPiE6s_vals;
	add.s32 	%r87, %r257, %r379;
	ld.shared.f32 	%f19, [%r87];
	shl.b32 	%r258, %r86, 2;
	add.s32 	%r88, %r257, %r258;
	ld.shared.f32 	%f20, [%r88];
	setp.gt.f32 	%p42, %f19, %f20;
	setp.eq.s32 	%p43, %r256, 0;
	xor.pred  	%p44, %p43, %p42;
	not.pred 	%p45, %p44;
	@%p45 bra 	$L__BB0_46;
	st.shared.f32 	[%r87], %f20;
	st.shared.f32 	[%r88], %f19;
	mov.u32 	%r259, _ZZ24topk_kernel_bitonic_tileILi32EEvPKfiiPfPiE5s_idx;
	add.s32 	%r260, %r259, %r379;
	ld.shared.u32 	%r261, [%r260];
	add.s32 	%r263, %r259, %r258;
	ld.shared.u32 	%r264, [%r263];
	st.shared.u32 	[%r260], %r264;
	st.shared.u32 	[%r263], %r261;
$L__BB0_46:
	add.s32 	%r380, %r380, %r44;
	add.s32 	%r379, %r379, %r83;
	setp.lt.u32 	%p46, %r380, 32;
	@%p46 bra 	$L__BB0_43;
$L__BB0_47:
	setp.gt.u32 	%p47, %r401, 31;
	bar.sync 	0;
	@%p47 bra 	$L__BB0_53;
	shl.b32 	%r381, %r401, 2;
	shl.b32 	%r92, %r44, 2;
	mov.u32 	%r382, %r401;
$L__BB0_49:
	xor.b32  	%r95, %r382, 1;
	setp.le.u32 	%p48, %r95, %r382;
	@%p48 bra 	$L__BB0_52;
	and.b32  	%r265, %r382, 8;
	mov.u32 	%r266, _ZZ24topk_kernel_bitonic_tileILi32EEvPKfiiPfPiE6s_vals;
	add.s32 	%r96, %r266, %r381;
	ld.shared.f32 	%f21, [%r96];
	shl.b32 	%r267, %r95, 2;
	add.s32 	%r97, %r266, %r267;
	ld.shared.f32 	%f22, [%r97];
	setp.gt.f32 	%p49, %f21, %f22;
	setp.eq.s32 	%p50, %r265, 0;
	xor.pred  	%p51, %p50, %p49;
	not.pred 	%p52, %p51;
	@%p52 bra 	$L__BB0_52;
	st.shared.f32 	[%r96], %f22;
	st.shared.f32 	[%r97], %f21;
	mov.u32 	%r268, _ZZ24topk_kernel_bitonic_tileILi32EEvPKfiiPfPiE5s_idx;
	add.s32 	%r269, %r268, %r381;
	ld.shared.u32 	%r270, [%r269];
	add.s32 	%r272, %r268, %r267;
	ld.shared.u32 	%r273, [%r272];
	st.shared.u32 	[%r269], %r273;
	st.shared.u32 	[%r272], %r270;
$L__BB0_52:
	add.s32 	%r382, %r382, %r44;
	add.s32 	%r381, %r381, %r92;
	setp.lt.u32 	%p53, %r382, 32;
	@%p53 bra 	$L__BB0_49;
$L__BB0_53:
	setp.gt.u32 	%p54, %r401, 31;
	bar.sync 	0;
	@%p54 bra 	$L__BB0_59;
	shl.b32 	%r383, %r401, 2;
	shl.b32 	%r101, %r44, 2;
	mov.u32 	%r384, %r401;
$L__BB0_55:
	xor.b32  	%r104, %r384, 8;
	setp.le.u32 	%p55, %r104, %r384;
	@%p55 bra 	$L__BB0_58;
	and.b32  	%r274, %r384, 16;
	mov.u32 	%r275, _ZZ24topk_kernel_bitonic_tileILi32EEvPKfiiPfPiE6s_vals;
	add.s32 	%r105, %r275, %r383;
	ld.shared.f32 	%f23, [%r105];
	shl.b32 	%r276, %r104, 2;
	add.s32 	%r106, %r275, %r276;
	ld.shared.f32 	%f24, [%r106];
	setp.gt.f32 	%p56, %f23, %f24;
	setp.eq.s32 	%p57, %r274, 0;
	xor.pred  	%p58, %p57, %p56;
	not.pred 	%p59, %p58;
	@%p59 bra 	$L__BB0_58;
	st.shared.f32 	[%r105], %f24;
	st.shared.f32 	[%r106], %f23;
	mov.u32 	%r277, _ZZ24topk_kernel_bitonic_tileILi32EEvPKfiiPfPiE5s_idx;
	add.s32 	%r278, %r277, %r383;
	ld.shared.u32 	%r279, [%r278];
	add.s32 	%r281, %r277, %r276;
	ld.shared.u32 	%r282, [%r281];
	st.shared.u32 	[%r278], %r282;
	st.shared.u32 	[%r281], %r279;
$L__BB0_58:
	add.s32 	%r384, %r384, %r44;
	add.s32 	%r383, %r383, %r101;
	setp.lt.u32 	%p60, %r384, 32;
	@%p60 bra 	$L__BB0_55;
$L__BB0_59:
	setp.gt.u32 	%p61, %r401, 31;
	bar.sync 	0;
	@%p61 bra 	$L__BB0_65;
	shl.b32 	%r385, %r401, 2;
	shl.b32 	%r110, %r44, 2;
	mov.u32 	%r386, %r401;
$L__BB0_61:
	xor.b32  	%r113, %r386, 4;
	setp.le.u32 	%p62, %r113, %r386;
	@%p62 bra 	$L__BB0_64;
	and.b32  	%r283, %r386, 16;
	mov.u32 	%r284, _ZZ24topk_kernel_bitonic_tileILi32EEvPKfiiPfPiE6s_vals;
	add.s32 	%r114, %r284, %r385;
	ld.shared.f32 	%f25, [%r114];
	shl.b32 	%r285, %r113, 2;
	add.s32 	%r115, %r284, %r285;
	ld.shared.f32 	%f26, [%r115];
	setp.gt.f32 	%p63, %f25, %f26;
	setp.eq.s32 	%p64, %r283, 0;
	xor.pred  	%p65, %p64, %p63;
	not.pred 	%p66, %p65;
	@%p66 bra 	$L__BB0_64;
	st.shared.f32 	[%r114], %f26;
	st.shared.f32 	[%r115], %f25;
	mov.u32 	%r286, _ZZ24topk_kernel_bitonic_tileILi32EEvPKfiiPfPiE5s_idx;
	add.s32 	%r287, %r286, %r385;
	ld.shared.u32 	%r288, [%r287];
	add.s32 	%r290, %r286, %r285;
	ld.shared.u32 	%r291, [%r290];
	st.shared.u32 	[%r287], %r291;
	st.shared.u32 	[%r290], %r288;
$L__BB0_64:
	add.s32 	%r386, %r386, %r44;
	add.s32 	%r385, %r385, %r110;
	setp.lt.u32 	%p67, %r386, 32;
	@%p67 bra 	$L__BB0_61;
$L__BB0_65:
	setp.gt.u32 	%p68, %r401, 31;
	bar.sync 	0;
	@%p68 bra 	$L__BB0_71;
	shl.b32 	%r387, %r401, 2;
	shl.b32 	%r119, %r44, 2;
	mov.u32 	%r388, %r401;
$L__BB0_67:
	xor.b32  	%r122, %r388, 2;
	setp.le.u32 	%p69, %r122, %r388;
	@%p69 bra 	$L__BB0_70;
	and.b32  	%r292, %r388, 16;
	mov.u32 	%r293, _ZZ24topk_kernel_bitonic_tileILi32EEvPKfiiPfPiE6s_vals;
	add.s32 	%r123, %r293, %r387;
	ld.shared.f32 	%f27, [%r123];
	shl.b32 	%r294, %r122, 2;
	add.s32 	%r124, %r293, %r294;
	ld.shared.f32 	%f28, [%r124];
	setp.gt.f32 	%p70, %f27, %f28;
	setp.eq.s32 	%p71, %r292, 0;
	xor.pred  	%p72, %p71, %p70;
	not.pred 	%p73, %p72;
	@%p73 bra 	$L__BB0_70;
	st.shared.f32 	[%r123], %f28;
	st.shared.f32 	[%r124], %f27;
	mov.u32 	%r295, _ZZ24topk_kernel_bitonic_tileILi32EEvPKfiiPfPiE5s_idx;
	add.s32 	%r296, %r295, %r387;
	ld.shared.u32 	%r297, [%r296];
	add.s32 	%r299, %r295, %r294;
	ld.shared.u32 	%r300, [%r299];
	st.shared.u32 	[%r296], %r300;
	st.shared.u32 	[%r299], %r297;
$L__BB0_70:
	add.s32 	%r388, %r388, %r44;
	add.s32 	%r387, %r387, %r119;
	setp.lt.u32 	%p74, %r388, 32;
	@%p74 bra 	$L__BB0_67;
$L__BB0_71:
	setp.gt.u32 	%p75, %r401, 31;
	bar.sync 	0;
	@%p75 bra 	$L__BB0_77;
	shl.b32 	%r389, %r401, 2;
	shl.b32 	%r128, %r44, 2;
	mov.u32 	%r390, %r401;
$L__BB0_73:
	xor.b32  	%r131, %r390, 1;
	setp.le.u32 	%p76, %r131, %r390;
	@%p76 bra 	$L__BB0_76;
	and.b32  	%r301, %r390, 16;
	mov.u32 	%r302, _ZZ24topk_kernel_bitonic_tileILi32EEvPKfiiPfPiE6s_vals;
	add.s32 	%r132, %r302, %r389;
	ld.shared.f32 	%f29, [%r132];
	shl.b32 	%r303, %r131, 2;
	add.s32 	%r133, %r302, %r303;
	ld.shared.f32 	%f30, [%r133];
	setp.gt.f32 	%p77, %f29, %f30;
	setp.eq.s32 	%p78, %r301, 0;
	xor.pred  	%p79, %p78, %p77;
	not.pred 	%p80, %p79;
	@%p80 bra 	$L__BB0_76;
	st.shared.f32 	[%r132], %f30;
	st.shared.f32 	[%r133], %f29;
	mov.u32 	%r304, _ZZ24topk_kernel_bitonic_tileILi32EEvPKfiiPfPiE5s_idx;
	add.s32 	%r305, %r304, %r389;
	ld.shared.u32 	%r306, [%r305];
	add.s32 	%r308, %r304, %r303;
	ld.shared.u32 	%r309, [%r308];
	st.shared.u32 	[%r305], %r309;
	st.shared.u32 	[%r308], %r306;
$L__BB0_76:
	add.s32 	%r390, %r390, %r44;
	add.s32 	%r389, %r389, %r128;
	setp.lt.u32 	%p81, %r390, 32;
	@%p81 bra 	$L__BB0_73;
$L__BB0_77:
	setp.gt.u32 	%p82, %r401, 31;
	bar.sync 	0;
	@%p82 bra 	$L__BB0_83;
	shl.b32 	%r391, %r401, 2;
	shl.b32 	%r137, %r44, 2;
	mov.u32 	%r392, %r401;
$L__BB0_79:
	xor.b32  	%r140, %r392, 16;
	setp.le.u32 	%p83, %r140, %r392;
	@%p83 bra 	$L__BB0_82;
	mov.u32 	%r310, _ZZ24topk_kernel_bitonic_tileILi32EEvPKfiiPfPiE6s_vals;
	add.s32 	%r141, %r310, %r391;
	ld.shared.f32 	%f31, [%r141];
	shl.b32 	%r311, %r140, 2;
	add.s32 	%r142, %r310, %r311;
	ld.shared.f32 	%f32, [%r142];
	setp.gt.f32 	%p84, %f31, %f32;
	@%p84 bra 	$L__BB0_82;
	st.shared.f32 	[%r141], %f32;
	st.shared.f32 	[%r142], %f31;
	mov.u32 	%r312, _ZZ24topk_kernel_bitonic_tileILi32EEvPKfiiPfPiE5s_idx;
	add.s32 	%r313, %r312, %r391;
	ld.shared.u32 	%r314, [%r313];
	add.s32 	%r316, %r312, %r311;
	ld.shared.u32 	%r317, [%r316];
	st.shared.u32 	[%r313], %r317;
	st.shared.u32 	[%r316], %r314;
$L__BB0_82:
	add.s32 	%r392, %r392, %r44;
	add.s32 	%r391, %r391, %r137;
	setp.lt.u32 	%p85, %r392, 32;
	@%p85 bra 	$L__BB0_79;
$L__BB0_83:
	setp.gt.u32 	%p86, %r401, 31;
	bar.sync 	0;
	@%p86 bra 	$L__BB0_89;
	shl.b32 	%r393, %r401, 2;
	shl.b32 	%r146, %r44, 2;
	mov.u32 	%r394, %r401;
$L__BB0_85:
	xor.b32  	%r149, %r394, 8;
	setp.le.u32 	%p87, %r149, %r394;
	@%p87 bra 	$L__BB0_88;
	mov.u32 	%r318, _ZZ24topk_kernel_bitonic_tileILi32EEvPKfiiPfPiE6s_vals;
	add.s32 	%r150, %r318, %r393;
	ld.shared.f32 	%f33, [%r150];
	shl.b32 	%r319, %r149, 2;
	add.s32 	%r151, %r318, %r319;
	ld.shared.f32 	%f34, [%r151];
	setp.gt.f32 	%p88, %f33, %f34;
	@%p88 bra 	$L__BB0_88;
	st.shared.f32 	[%r150], %f34;
	st.shared.f32 	[%r151], %f33;
	mov.u32 	%r320, _ZZ24topk_kernel_bitonic_tileILi32EEvPKfiiPfPiE5s_idx;
	add.s32 	%r321, %r320, %r393;
	ld.shared.u32 	%r322, [%r321];
	add.s32 	%r324, %r320, %r319;
	ld.shared.u32 	%r325, [%r324];
	st.shared.u32 	[%r321], %r325;
	st.shared.u32 	[%r324], %r322;
$L__BB0_88:
	add.s32 	%r394, %r394, %r44;
	add.s32 	%r393, %r393, %r146;
	setp.lt.u32 	%p89, %r394, 32;
	@%p89 bra 	$L__BB0_85;
$L__BB0_89:
	setp.gt.u32 	%p90, %r401, 31;
	bar.sync 	0;
	@%p90 bra 	$L__BB0_95;
	shl.b32 	%r395, %r401, 2;
	shl.b32 	%r155, %r44, 2;
	mov.u32 	%r396, %r401;
$L__BB0_91:
	xor.b32  	%r158, %r396, 4;
	setp.le.u32 	%p91, %r158, %r396;
	@%p91 bra 	$L__BB0_94;
	mov.u32 	%r326, _ZZ24topk_kernel_bitonic_tileILi32EEvPKfiiPfPiE6s_vals;
	add.s32 	%r159, %r326, %r395;
	ld.shared.f32 	%f35, [%r159];
	shl.b32 	%r327, %r158, 2;
	add.s32 	%r160, %r326, %r327;
	ld.shared.f32 	%f36, [%r160];
	setp.gt.f32 	%p92, %f35, %f36;
	@%p92 bra 	$L__BB0_94;
	st.shared.f32 	[%r159], %f36;
	st.shared.f32 	[%r160], %f35;
	mov.u32 	%r328, _ZZ24topk_kernel_bitonic_tileILi32EEvPKfiiPfPiE5s_idx;
	add.s32 	%r329, %r328, %r395;
	ld.shared.u32 	%r330, [%r329];
	add.s32 	%r332, %r328, %r327;
	ld.shared.u32 	%r333, [%r332];
	st.shared.u32 	[%r329], %r333;
	st.shared.u32 	[%r332], %r330;
$L__BB0_94:
	add.s32 	%r396, %r396, %r44;
	add.s32 	%r395, %r395, %r155;
	setp.lt.u32 	%p93, %r396, 32;
	@%p93 bra 	$L__BB0_91;
$L__BB0_95:
	setp.gt.u32 	%p94, %r401, 31;
	bar.sync 	0;
	@%p94 bra 	$L__BB0_101;
	shl.b32 	%r397, %r401, 2;
	shl.b32 	%r164, %r44, 2;
	mov.u32 	%r398, %r401;
$L__BB0_97:
	xor.b32  	%r167, %r398, 2;
	setp.le.u32 	%p95, %r167, %r398;
	@%p95 bra 	$L__BB0_100;
	mov.u32 	%r334, _ZZ24topk_kernel_bitonic_tileILi32EEvPKfiiPfPiE6s_vals;
	add.s32 	%r168, %r334, %r397;
	ld.shared.f32 	%f37, [%r168];
	shl.b32 	%r335, %r167, 2;
	add.s32 	%r169, %r334, %r335;
	ld.shared.f32 	%f38, [%r169];
	setp.gt.f32 	%p96, %f37, %f38;
	@%p96 bra 	$L__BB0_100;
	st.shared.f32 	[%r168], %f38;
	st.shared.f32 	[%r169], %f37;
	mov.u32 	%r336, _ZZ24topk_kernel_bitonic_tileILi32EEvPKfiiPfPiE5s_idx;
	add.s32 	%r337, %r336, %r397;
	ld.shared.u32 	%r338, [%r337];
	add.s32 	%r340, %r336, %r335;
	ld.shared.u32 	%r341, [%r340];
	st.shared.u32 	[%r337], %r341;
	st.shared.u32 	[%r340], %r338;
$L__BB0_100:
	add.s32 	%r398, %r398, %r44;
	add.s32 	%r397, %r397, %r164;
	setp.lt.u32 	%p97, %r398, 32;
	@%p97 bra 	$L__BB0_97;
$L__BB0_101:
	setp.gt.u32 	%p98, %r401, 31;
	bar.sync 	0;
	@%p98 bra 	$L__BB0_107;
	shl.b32 	%r399, %r401, 2;
	shl.b32 	%r173, %r44, 2;
	mov.u32 	%r400, %r401;
$L__BB0_103:
	xor.b32  	%r176, %r400, 1;
	setp.le.u32 	%p99, %r176, %r400;
	@%p99 bra 	$L__BB0_106;
	mov.u32 	%r342, _ZZ24topk_kernel_bitonic_tileILi32EEvPKfiiPfPiE6s_vals;
	add.s32 	%r177, %r342, %r399;
	ld.shared.f32 	%f39, [%r177];
	shl.b32 	%r343, %r176, 2;
	add.s32 	%r178, %r342, %r343;
	ld.shared.f32 	%f40, [%r178];
	setp.gt.f32 	%p100, %f39, %f40;
	@%p100 bra 	$L__BB0_106;
	st.shared.f32 	[%r177], %f40;
	st.shared.f32 	[%r178], %f39;
	mov.u32 	%r344, _ZZ24topk_kernel_bitonic_tileILi32EEvPKfiiPfPiE5s_idx;
	add.s32 	%r345, %r344, %r399;
	ld.shared.u32 	%r346, [%r345];
	add.s32 	%r348, %r344, %r343;
	ld.shared.u32 	%r349, [%r348];
	st.shared.u32 	[%r345], %r349;
	st.shared.u32 	[%r348], %r346;
$L__BB0_106:
	add.s32 	%r400, %r400, %r44;
	add.s32 	%r399, %r399, %r173;
	setp.lt.u32 	%p101, %r400, 32;
	@%p101 bra 	$L__BB0_103;
$L__BB0_107:
	bar.sync 	0;
	setp.lt.s32 	%p102, %r401, %r184;
	@%p102 bra 	$L__BB0_108;
	bra.uni 	$L__BB0_110;
$L__BB0_108:
	mul.lo.s32 	%r47, %r184, %r2;
	cvta.to.global.u64 	%rd7, %rd9;
	cvta.to.global.u64 	%rd8, %rd10;
	mov.u32 	%r351, _ZZ24topk_kernel_bitonic_tileILi32EEvPKfiiPfPiE6s_vals;
	mov.u32 	%r354, _ZZ24topk_kernel_bitonic_tileILi32EEvPKfiiPfPiE5s_idx;
$L__BB0_109:
	shl.b32 	%r350, %r401, 2;
	add.s32 	%r352, %r351, %r350;
	ld.shared.f32 	%f46, [%r352];
	add.s32 	%r353, %r401, %r47;
	mul.wide.s32 	%rd31, %r353, 4;
	add.s64 	%rd32, %rd7, %rd31;
	st.global.f32 	[%rd32], %f46;
	add.s32 	%r355, %r354, %r350;
	ld.shared.u32 	%r356, [%r355];
	add.s64 	%rd33, %rd8, %rd31;
	st.global.u32 	[%rd33], %r356;
	add.s32 	%r401, %r401, %r44;
	setp.lt.s32 	%p103, %r401, %r184;
	@%p103 bra 	$L__BB0_109;
$L__BB0_110:
	ret;

}
	// .globl	_Z24topk_kernel_bitonic_tileILi64EEvPKfiiPfPi
.visible .entry _Z24topk_kernel_bitonic_tileILi64EEvPKfiiPfPi(
	.param .u64 .ptr .align 1 _Z24topk_kernel_bitonic_tileILi64EEvPKfiiPfPi_param_0,
	.param .u32 _Z24topk_kernel_bitonic_tileILi64EEvPKfiiPfPi_param_1,
	.param .u32 _Z24topk_kernel_bitonic_tileILi64EEvPKfiiPfPi_param_2,
	.param .u64 .ptr .align 1 _Z24topk_kernel_bitonic_tileILi64EEvPKfiiPfPi_param_3,
	.param .u64 .ptr .align 1 _Z24topk_kernel_bitonic_tileILi64EEvPKfiiPfPi_param_4
)
{
	.reg .pred 	%p<143>;
	.reg .b32 	%r<521>;
	.reg .b32 	%f<64>;
	.reg .b64 	%rd<35>;
	// demoted variable
	.shared .align 4 .b8 _ZZ24topk_kernel_bitonic_tileILi64EEvPKfiiPfPiE6s_vals[256];
	// demoted variable
	.shared .align 4 .b8 _ZZ24topk_kernel_bitonic_tileILi64EEvPKfiiPfPiE5s_idx[256];
	ld.param.u64 	%rd11, [_Z24topk_kernel_bitonic_tileILi64EEvPKfiiPfPi_param_0];
	ld.param.u32 	%r237, [_Z24topk_kernel_bitonic_tileILi64EEvPKfiiPfPi_param_1];
	ld.param.u32 	%r238, [_Z24topk_kernel_bitonic_tileILi64EEvPKfiiPfPi_param_2];
	ld.param.u64 	%rd9, [_Z24topk_kernel_bitonic_tileILi64EEvPKfiiPfPi_param_3];
	ld.param.u64 	%rd10, [_Z24topk_kernel_bitonic_tileILi64EEvPKfiiPfPi_param_4];
	cvta.to.global.u64 	%rd1, %rd11;
	mov.u32 	%r520, %tid.x;
	mov.u32 	%r2, %ctaid.x;
	mul.lo.s32 	%r239, %r237, %r2;
	cvt.s64.s32 	%rd2, %r239;
	setp.gt.u32 	%p1, %r520, 63;
	@%p1 bra 	$L__BB1_17;
	mov.u32 	%r3, %ntid.x;
	add.s32 	%r240, %r520, %r3;
	max.u32 	%r241, %r240, 64;
	setp.lt.u32 	%p2, %r240, 64;
	selp.u32 	%r242, 1, 0, %p2;
	add.s32 	%r243, %r240, %r242;
	sub.s32 	%r244, %r241, %r243;
	div.u32 	%r245, %r244, %r3;
	add.s32 	%r4, %r245, %r242;
	and.b32  	%r246, %r4, 3;
	setp.eq.s32 	%p3, %r246, 3;
	mov.u32 	%r468, %r520;
	@%p3 bra 	$L__BB1_6;
	shl.b32 	%r465, %r520, 2;
	shl.b32 	%r6, %r3, 2;
	cvt.u64.u32 	%rd12, %r520;
	add.s64 	%rd13, %rd2, %rd12;
	shl.b64 	%rd14, %rd13, 2;
	add.s64 	%rd34, %rd1, %rd14;
	mul.wide.u32 	%rd4, %r3, 4;
	add.s32 	%r247, %r4, 1;
	and.b32  	%r248, %r247, 3;
	neg.s32 	%r464, %r248;
	mov.u32 	%r468, %r520;
$L__BB1_3:
	.pragma "nounroll";
	setp.ge.s32 	%p4, %r468, %r237;
	mov.f32 	%f59, 0fFF800000;
	mov.b32 	%r467, -1;
	@%p4 bra 	$L__BB1_5;
	ld.global.nc.f32 	%f59, [%rd34];
	mov.u32 	%r467, %r468;
$L__BB1_5:
	mov.u32 	%r250, _ZZ24topk_kernel_bitonic_tileILi64EEvPKfiiPfPiE6s_vals;
	add.s32 	%r251, %r250, %r465;
	st.shared.f32 	[%r251], %f59;
	mov.u32 	%r252, _ZZ24topk_kernel_bitonic_tileILi64EEvPKfiiPfPiE5s_idx;
	add.s32 	%r253, %r252, %r465;
	st.shared.u32 	[%r253], %r467;
	add.s32 	%r468, %r468, %r3;
	add.s32 	%r465, %r465, %r6;
	add.s64 	%rd34, %rd34, %rd4;
	add.s32 	%r464, %r464, 1;
	setp.ne.s32 	%p5, %r464, 0;
	@%p5 bra 	$L__BB1_3;
$L__BB1_6:
	setp.lt.u32 	%p6, %r4, 3;
	@%p6 bra 	$L__BB1_17;
	shl.b32 	%r254, %r3, 1;
	add.s32 	%r472, %r468, %r254;
	shl.b32 	%r17, %r3, 2;
	mad.lo.s32 	%r471, %r3, 3, %r468;
	add.s32 	%r470, %r3, %r468;
	mov.u32 	%r255, _ZZ24topk_kernel_bitonic_tileILi64EEvPKfiiPfPiE5s_idx;
	add.s32 	%r20, %r255, %r17;
	shl.b32 	%r469, %r468, 2;
	shl.b32 	%r22, %r3, 4;
	shl.b32 	%r256, %r3, 3;
	add.s32 	%r23, %r255, %r256;
	mul.lo.s32 	%r257, %r3, 12;
	add.s32 	%r24, %r255, %r257;
	mov.u32 	%r258, _ZZ24topk_kernel_bitonic_tileILi64EEvPKfiiPfPiE6s_vals;
	add.s32 	%r25, %r258, %r17;
	add.s32 	%r26, %r258, %r256;
	add.s32 	%r27, %r258, %r257;
$L__BB1_8:
	setp.ge.s32 	%p7, %r468, %r237;
	mov.f32 	%f60, 0fFF800000;
	mov.b32 	%r474, -1;
	@%p7 bra 	$L__BB1_10;
	cvt.u64.u32 	%rd15, %r468;
	add.s64 	%rd16, %rd15, %rd2;
	shl.b64 	%rd17, %rd16, 2;
	add.s64 	%rd18, %rd1, %rd17;
	ld.global.nc.f32 	%f60, [%rd18];
	mov.u32 	%r474, %r468;
$L__BB1_10:
	add.s32 	%r262, %r258, %r469;
	st.shared.f32 	[%r262], %f60;
	add.s32 	%r264, %r255, %r469;
	st.shared.u32 	[%r264], %r474;
	setp.ge.s32 	%p8, %r470, %r237;
	mov.f32 	%f61, 0fFF800000;
	mov.b32 	%r475, -1;
	@%p8 bra 	$L__BB1_12;
	cvt.u64.u32 	%rd19, %r470;
	add.s64 	%rd20, %rd19, %rd2;
	shl.b64 	%rd21, %rd20, 2;
	add.s64 	%rd22, %rd1, %rd21;
	ld.global.nc.f32 	%f61, [%rd22];
	mov.u32 	%r475, %r470;
$L__BB1_12:
	add.s32 	%r266, %r25, %r469;
	st.shared.f32 	[%r266], %f61;
	add.s32 	%r267, %r20, %r469;
	st.shared.u32 	[%r267], %r475;
	add.s32 	%r35, %r468, %r3;
	setp.ge.s32 	%p9, %r472, %r237;
	mov.f32 	%f62, 0fFF800000;
	mov.b32 	%r476, -1;
	@%p9 bra 	$L__BB1_14;
	cvt.u64.u32 	%rd23, %r472;
	add.s64 	%rd24, %rd23, %rd2;
	shl.b64 	%rd25, %rd24, 2;
	add.s64 	%rd26, %rd1, %rd25;
	ld.global.nc.f32 	%f62, [%rd26];
	mov.u32 	%r476, %r472;
$L__BB1_14:
	add.s32 	%r269, %r26, %r469;
	st.shared.f32 	[%r269], %f62;
	add.s32 	%r270, %r23, %r469;
	st.shared.u32 	[%r270], %r476;
	add.s32 	%r37, %r35, %r3;
	setp.ge.s32 	%p10, %r471, %r237;
	mov.f32 	%f63, 0fFF800000;
	mov.b32 	%r477, -1;
	@%p10 bra 	$L__BB1_16;
	cvt.u64.u32 	%rd27, %r471;
	add.s64 	%rd28, %rd27, %rd2;
	shl.b64 	%rd29, %rd28, 2;
	add.s64 	%rd30, %rd1, %rd29;
	ld.global.nc.f32 	%f63, [%rd30];
	mov.u32 	%r477, %r471;
$L__BB1_16:
	add.s32 	%r271, %r27, %r469;
	st.shared.f32 	[%r271], %f63;
	add.s32 	%r272, %r24, %r469;
	st.shared.u32 	[%r272], %r477;
	add.s32 	%r273, %r37, %r3;
	add.s32 	%r468, %r273, %r3;
	add.s32 	%r472, %r472, %r17;
	add.s32 	%r471, %r471, %r17;
	add.s32 	%r470, %r470, %r17;
	add.s32 	%r469, %r469, %r22;
	setp.lt.u32 	%p11, %r468, 64;
	@%p11 bra 	$L__BB1_8;
$L__BB1_17:
	setp.gt.u32 	%p12, %r520, 63;
	bar.sync 	0;
	mov.u32 	%r44, %ntid.x;
	@%p12 bra 	$L__BB1_23;
	shl.b32 	%r478, %r520, 2;
	shl.b32 	%r46, %r44, 2;
	mov.u32 	%r479, %r520;
$L__BB1_19:
	xor.b32  	%r50, %r479, 1;
	setp.le.u32 	%p13, %r50, %r479;
	@%p13 bra 	$L__BB1_22;
	and.b32  	%r274, %r479, 2;
	mov.u32 	%r275, _ZZ24topk_kernel_bitonic_tileILi64EEvPKfiiPfPiE6s_vals;
	add.s32 	%r51, %r275, %r478;
	ld.shared.f32 	%f11, [%r51];
	shl.b32 	%r276, %r50, 2;
	add.s32 	%r52, %r275, %r276;
	ld.shared.f32 	%f12, [%r52];
	setp.gt.f32 	%p14, %f11, %f12;
	setp.eq.s32 	%p15, %r274, 0;
	xor.pred  	%p16, %p15, %p14;
	not.pred 	%p17, %p16;
	@%p17 bra 	$L__BB1_22;
	st.shared.f32 	[%r51], %f12;
	st.shared.f32 	[%r52], %f11;
	mov.u32 	%r277, _ZZ24topk_kernel_bitonic_tileILi64EEvPKfiiPfPiE5s_idx;
	add.s32 	%r278, %r277, %r478;
	ld.shared.u32 	%r279, [%r278];
	add.s32 	%r281, %r277, %r276;
	ld.shared.u32 	%r282, [%r281];
	st.shared.u32 	[%r278], %r282;
	st.shared.u32 	[%r281], %r279;
$L__BB1_22:
	add.s32 	%r479, %r479, %r44;
	add.s32 	%r478, %r478, %r46;
	setp.lt.u32 	%p18, %r479, 64;
	@%p18 bra 	$L__BB1_19;
$L__BB1_23:
	setp.gt.u32 	%p19, %r520, 63;
	bar.sync 	0;
	@%p19 bra 	$L__BB1_29;
	shl.b32 	%r480, %r520, 2;
	shl.b32 	%r56, %r44, 2;
	mov.u32 	%r481, %r520;
$L__BB1_25:
	xor.b32  	%r59, %r481, 2;
	setp.le.u32 	%p20, %r59, %r481;
	@%p20 bra 	$L__BB1_28;
	and.b32  	%r283, %r481, 4;
	mov.u32 	%r284, _ZZ24topk_kernel_bitonic_tileILi64EEvPKfiiPfPiE6s_vals;
	add.s32 	%r60, %r284, %r480;
	ld.shared.f32 	%f13, [%r60];
	shl.b32 	%r285, %r59, 2;
	add.s32 	%r61, %r284, %r285;
	ld.shared.f32 	%f14, [%r61];
	setp.gt.f32 	%p21, %f13, %f14;
	setp.eq.s32 	%p22, %r283, 0;
	xor.pred  	%p23, %p22, %p21;
	not.pred 	%p24, %p23;
	@%p24 bra 	$L__BB1_28;
	st.shared.f32 	[%r60], %f14;
	st.shared.f32 	[%r61], %f13;
	mov.u32 	%r286, _ZZ24topk_kernel_bitonic_tileILi64EEvPKfiiPfPiE5s_idx;
	add.s32 	%r287, %r286, %r480;
	ld.shared.u32 	%r288, [%r287];
	add.s32 	%r290, %r286, %r285;
	ld.shared.u32 	%r291, [%r290];
	st.shared.u32 	[%r287], %r291;
	st.shared.u32 	[%r290], %r288;
$L__BB1_28:
	add.s32 	%r481, %r481, %r44;
	add.s32 	%r480, %r480, %r56;
	setp.lt.u32 	%p25, %r481, 64;
	@%p25 bra 	$L__BB1_25;
$L__BB1_29:
	setp.gt.u32 	%p26, %r520, 63;
	bar.sync 	0;
	@%p26 bra 	$L__BB1_35;
	shl.b32 	%r482, %r520, 2;
	shl.b32 	%r65, %r44, 2;
	mov.u32 	%r483, %r520;
$L__BB1_31:
	xor.b32  	%r68, %r483, 1;
	setp.le.u32 	%p27, %r68, %r483;
	@%p27 bra 	$L__BB1_34;
	and.b32  	%r292, %r483, 4;
	mov.u32 	%r293, _ZZ24topk_kernel_bitonic_tileILi64EEvPKfiiPfPiE6s_vals;
	add.s32 	%r69, %r293, %r482;
	ld.shared.f32 	%f15, [%r69];
	shl.b32 	%r294, %r68, 2;
	add.s32 	%r70, %r293, %r294;
	ld.shared.f32 	%f16, [%r70];
	setp.gt.f32 	%p28, %f15, %f16;
	setp.eq.s32 	%p29, %r292, 0;
	xor.pred  	%p30, %p29, %p28;
	not.pred 	%p31, %p30;
	@%p31 bra 	$L__BB1_34;
	st.shared.f32 	[%r69], %f16;
	st.shared.f32 	[%r70], %f15;
	mov.u32 	%r295, _ZZ24topk_kernel_bitonic_tileILi64EEvPKfiiPfPiE5s_idx;
	add.s32 	%r296, %r295, %r482;
	ld.shared.u32 	%r297, [%r296];
	add.s32 	%r299, %r295, %r294;
	ld.shared.u32 	%r300, [%r299];
	st.shared.u32 	[%r296], %r300;
	st.shared.u32 	[%r299], %r297;
$L__BB1_34:
	add.s32 	%r483, %r483, %r44;
	add.s32 	%r482, %r482, %r65;
	setp.lt.u32 	%p32, %r483, 64;
	@%p32 bra 	$L__BB1_31;
$L__BB1_35:
	setp.gt.u32 	%p33, %r520, 63;
	bar.sync 	0;
	@%p33 bra 	$L__BB1_41;
	shl.b32 	%r484, %r520, 2;
	shl.b32 	%r74, %r44, 2;
	mov.u32 	%r485, %r520;
$L__BB1_37:
	xor.b32  	%r77, %r485, 4;
	setp.le.u32 	%p34, %r77, %r485;
	@%p34 bra 	$L__BB1_40;
	and.b32  	%r301, %r485, 8;
	mov.u32 	%r302, _ZZ24topk_kernel_bitonic_tileILi64EEvPKfiiPfPiE6s_vals;
	add.s32 	%r78, %r302, %r484;
	ld.shared.f32 	%f17, [%r78];
	shl.b32 	%r303, %r77, 2;
	add.s32 	%r79, %r302, %r303;
	ld.shared.f32 	%f18, [%r79];
	setp.gt.f32 	%p35, %f17, %f18;
	setp.eq.s32 	%p36, %r301, 0;
	xor.pred  	%p37, %p36, %p35;
	not.pred 	%p38, %p37;
	@%p38 bra 	$L__BB1_40;
	st.shared.f32 	[%r78], %f18;
	st.shared.f32 	[%r79], %f17;
	mov.u32 	%r304, _ZZ24topk_kernel_bitonic_tileILi64EEvPKfiiPfPiE5s_idx;
	add.s32 	%r305, %r304, %r484;
	ld.shared.u32 	%r306, [%r305];
	add.s32 	%r308, %r304, %r303;
	ld.shared.u32 	%r309, [%r308];
	st.shared.u32 	[%r305], %r309;
	st.shared.u32 	[%r308], %r306;
$L__BB1_40:
	add.s32 	%r485, %r485, %r44;
	add.s32 	%r484, %r484, %r74;
	setp.lt.u32 	%p39, %r485, 64;
	@%p39 bra 	$L__BB1_37;
$L__BB1_41:
	setp.gt.u32 	%p40, %r520, 63;
	bar.sync 	0;
	@%p40 bra 	$L__BB1_47;
	shl.b32 	%r486, %r520, 2;
	shl.b32 	%r83, %r44, 2;
	mov.u32 	%r487, %r520;
$L__BB1_43:
	xor.b32  	%r86, %r487, 2;
	setp.le.u32 	%p41, %r86, %r487;
	@%p41 bra 	$L__BB1_46;
	and.b32  	%r310, %r487, 8;
	mov.u32 	%r311, _ZZ24topk_kernel_bitonic_tileILi64EEvPKfiiPfPiE6s_vals;
	add.s32 	%r87, %r311, %r486;
	ld.shared.f32 	%f19, [%r87];
	shl.b32 	%r312, %r86, 2;
	add.s32 	%r88, %r311, %r312;
	ld.shared.f32 	%f20, [%r88];
	setp.gt.f32 	%p42, %f19, %f20;
	setp.eq.s32 	%p43, %r310, 0;
	xor.pred  	%p44, %p43, %p42;
	not.pred 	%p45, %p44;
	@%p45 bra 	$L__BB1_46;
	st.shared.f32 	[%r87], %f20;
	st.shared.f32 	[%r88], %f19;
	mov.u32 	%r313, _ZZ24topk_kernel_bitonic_tileILi64EEvPKfiiPfPiE5s_idx;
	add.s32 	%r314, %r313, %r486;
	ld.shared.u32 	%r315, [%r314];
	add.s32 	%r317, %r313, %r312;
	ld.shared.u32 	%r318, [%r317];
	st.shared.u32 	[%r314], %r318;
	st.shared.u32 	[%r317], %r315;
$L__BB1_46:
	add.s32 	%r487, %r487, %r44;
	add.s32 	%r486, %r486, %r83;
	setp.lt.u32 	%p46, %r487, 64;
	@%p46 bra 	$L__BB1_43;
$L__BB1_47:
	setp.gt.u32 	%p47, %r520, 63;
	bar.sync 	0;
	@%p47 bra 	$L__BB1_53;
	shl.b32 	%r488, %r520, 2;
	shl.b32 	%r92, %r44, 2;
	mov.u32 	%r489, %r520;
$L__BB1_49:
	xor.b32  	%r95, %r489, 1;
	setp.le.u32 	%p48, %r95, %r489;
	@%p48 bra 	$L__BB1_52;
	and.b32  	%r319, %r489, 8;
	mov.u32 	%r320, _ZZ24topk_kernel_bitonic_tileILi64EEvPKfiiPfPiE6s_vals;
	add.s32 	%r96, %r320, %r488;
	ld.shared.f32 	%f21, [%r96];
	shl.b32 	%r321, %r95, 2;
	add.s32 	%r97, %r320, %r321;
	ld.shared.f32 	%f22, [%r97];
	setp.gt.f32 	%p49, %f21, %f22;
	setp.eq.s32 	%p50, %r319, 0;
	xor.pred  	%p51, %p50, %p49;
	not.pred 	%p52, %p51;
	@%p52 bra 	$L__BB1_52;
	st.shared.f32 	[%r96], %f22;
	st.shared.f32 	[%r97], %f21;
	mov.u32 	%r322, _ZZ24topk_kernel_bitonic_tileILi64EEvPKfiiPfPiE5s_idx;
	add.s32 	%r323, %r322, %r488;
	ld.shared.u32 	%r324, [%r323];
	add.s32 	%r326, %r322, %r321;
	ld.shared.u32 	%r327, [%r326];
	st.shared.u32 	[%r323], %r327;
	st.shared.u32 	[%r326], %r324;
$L__BB1_52:
	add.s32 	%r489, %r489, %r44;
	add.s32 	%r488, %r488, %r92;
	setp.lt.u32 	%p53, %r489, 64;
	@%p53 bra 	$L__BB1_49;
$L__BB1_53:
	setp.gt.u32 	%p54, %r520, 63;
	bar.sync 	0;
	@%p54 bra 	$L__BB1_59;
	shl.b32 	%r490, %r520, 2;
	shl.b32 	%r101, %r44, 2;
	mov.u32 	%r491, %r520;
$L__BB1_55:
	xor.b32  	%r104, %r491, 8;
	setp.le.u32 	%p55, %r104, %r491;
	@%p55 bra 	$L__BB1_58;
	and.b32  	%r328, %r491, 16;
	mov.u32 	%r329, _ZZ24topk_kernel_bitonic_tileILi64EEvPKfiiPfPiE6s_vals;
	add.s32 	%r105, %r329, %r490;
	ld.shared.f32 	%f23, [%r105];
	shl.b32 	%r330, %r104, 2;
	add.s32 	%r106, %r329, %r330;
	ld.shared.f32 	%f24, [%r106];
	setp.gt.f32 	%p56, %f23, %f24;
	setp.eq.s32 	%p57, %r328, 0;
	xor.pred  	%p58, %p57, %p56;
	not.pred 	%p59, %p58;
	@%p59 bra 	$L__BB1_58;
	st.shared.f32 	[%r105], %f24;
	st.shared.f32 	[%r106], %f23;
	mov.u32 	%r331, _ZZ24topk_kernel_bitonic_tileILi64EEvPKfiiPfPiE5s_idx;
	add.s32 	%r332, %r331, %r490;
	ld.shared.u32 	%r333, [%r332];
	add.s32 	%r335, %r331, %r330;
	ld.shared.u32 	%r336, [%r335];
	st.shared.u32 	[%r332], %r336;
	st.shared.u32 	[%r335], %r333;
$L__BB1_58:
	add.s32 	%r491, %r491, %r44;
	add.s32 	%r490, %r490, %r101;
	setp.lt.u32 	%p60, %r491, 64;
	@%p60 bra 	$L__BB1_55;
$L__BB1_59:
	setp.gt.u32 	%p61, %r520, 63;
	bar.sync 	0;
	@%p61 bra 	$L__BB1_65;
	shl.b32 	%r492, %r520, 2;
	shl.b32 	%r110, %r44, 2;
	mov.u32 	%r493, %r520;
$L__BB1_61:
	xor.b32  	%r113, %r493, 4;
	setp.le.u32 	%p62, %r113, %r493;
	@%p62 bra 	$L__BB1_64;
	and.b32  	%r337, %r493, 16;
	mov.u32 	%r338, _ZZ24topk_kernel_bitonic_tileILi64EEvPKfiiPfPiE6s_vals;
	add.s32 	%r114, %r338, %r492;
	ld.shared.f32 	%f25, [%r114];
	shl.b32 	%r339, %r113, 2;
	add.s32 	%r115, %r338, %r339;
	ld.shared.f32 	%f26, [%r115];
	setp.gt.f32 	%p63, %f25, %f26;
	setp.eq.s32 	%p64, %r337, 0;
	xor.pred  	%p65, %p64, %p63;
	not.pred 	%p66, %p65;
	@%p66 bra 	$L__BB1_64;
	st.shared.f32 	[%r114], %f26;
	st.shared.f32 	[%r115], %f25;
	mov.u32 	%r340, _ZZ24topk_kernel_bitonic_tileILi64EEvPKfiiPfPiE5s_idx;
	add.s32 	%r341, %r340, %r492;
	ld.shared.u32 	%r342, [%r341];
	add.s32 	%r344, %r340, %r339;
	ld.shared.u32 	%r345, [%r344];
	st.shared.u32 	[%r341], %r345;
	st.shared.u32 	[%r344], %r342;
$L__BB1_64:
	add.s32 	%r493, %r493, %r44;
	add.s32 	%r492, %r492, %r110;
	setp.lt.u32 	%p67, %r493, 64;
	@%p67 bra 	$L__BB1_61;
$L__BB1_65:
	setp.gt.u32 	%p68, %r520, 63;
	bar.sync 	0;
	@%p68 bra 	$L__BB1_71;
	shl.b32 	%r494, %r520, 2;
	shl.b32 	%r119, %r44, 2;
	mov.u32 	%r495, %r520;
$L__BB1_67:
	xor.b32  	%r122, %r495, 2;
	setp.le.u32 	%p69, %r122, %r495;
	@%p69 bra 	$L__BB1_70;
	and.b32  	%r346, %r495, 16;
	mov.u32 	%r347, _ZZ24topk_kernel_bitonic_tileILi64EEvPKfiiPfPiE6s_vals;
	add.s32 	%r123, %r347, %r494;
	ld.shared.f32 	%f27, [%r123];
	shl.b32 	%r348, %r122, 2;
	add.s32 	%r124, %r347, %r348;
	ld.shared.f32 	%f28, [%r124];
	setp.gt.f32 	%p70, %f27, %f28;
	setp.eq.s32 	%p71, %r346, 0;
	xor.pred  	%p72, %p71, %p70;
	not.pred 	%p73, %p72;
	@%p73 bra 	$L__BB1_70;
	st.shared.f32 	[%r123], %f28;
	st.shared.f32 	[%r124], %f27;
	mov.u32 	%r349, _ZZ24topk_kernel_bitonic_tileILi64EEvPKfiiPfPiE5s_idx;
	add.s32 	%r350, %r349, %r494;
	ld.shared.u32 	%r351, [%r350];
	add.s32 	%r353, %r349, %r348;
	ld.shared.u32 	%r354, [%r353];
	st.shared.u32 	[%r350], %r354;
	st.shared.u32 	[%r353], %r351;
$L__BB1_70:
	add.s32 	%r495, %r495, %r44;
	add.s32 	%r494, %r494, %r119;
	setp.lt.u32 	%p74, %r495, 64;
	@%p74 bra 	$L__BB1_67;
$L__BB1_71:
	setp.gt.u32 	%p75, %r520, 63;
	bar.sync 	0;
	@%p75 bra 	$L__BB1_77;
	shl.b32 	%r496, %r520, 2;
	shl.b32 	%r128, %r44, 2;
	mov.u32 	%r497, %r520;
$L__BB1_73:
	xor.b32  	%r131, %r497, 1;
	setp.le.u32 	%p76, %r131, %r497;
	@%p76 bra 	$L__BB1_76;
	and.b32  	%r355, %r497, 16;
	mov.u32 	%r356, _ZZ24topk_kernel_bitonic_tileILi64EEvPKfiiPfPiE6s_vals;
	add.s32 	%r132, %r356, %r496;
	ld.shared.f32 	%f29, [%r132];
	shl.b32 	%r357, %r131, 2;
	add.s32 	%r133, %r356, %r357;
	ld.shared.f32 	%f30, [%r133];
	setp.gt.f32 	%p77, %f29, %f30;
	setp.eq.s32 	%p78, %r355, 0;
	xor.pred  	%p79, %p78, %p77;
	not.pred 	%p80, %p79;
	@%p80 bra 	$L__BB1_76;
	st.shared.f32 	[%r132], %f30;
	st.shared.f32 	[%r133], %f29;
	mov.u32 	%r358, _ZZ24topk_kernel_bitonic_tileILi64EEvPKfiiPfPiE5s_idx;
	add.s32 	%r359, %r358, %r496;
	ld.shared.u32 	%r360, [%r359];
	add.s32 	%r362, %r358, %r357;
	ld.shared.u32 	%r363, [%r362];
	st.shared.u32 	[%r359], %r363;
	st.shared.u32 	[%r362], %r360;
$L__BB1_76:
	add.s32 	%r497, %r497, %r44;
	add.s32 	%r496, %r496, %r128;
	setp.lt.u32 	%p81, %r497, 64;
	@%p81 bra 	$L__BB1_73;
$L__BB1_77:
	setp.gt.u32 	%p82, %r520, 63;
	bar.sync 	0;
	@%p82 bra 	$L__BB1_83;
	shl.b32 	%r498, %r520, 2;
	shl.b32 	%r137, %r44, 2;
	mov.u32 	%r499, %r520;
$L__BB1_79:
	xor.b32  	%r140, %r499, 16;
	setp.le.u32 	%p83, %r140, %r499;
	@%p83 bra 	$L__BB1_82;
	and.b32  	%r364, %r499, 32;
	mov.u32 	%r365, _ZZ24topk_kernel_bitonic_tileILi64EEvPKfiiPfPiE6s_vals;
	add.s32 	%r141, %r365, %r498;
	ld.shared.f32 	%f31, [%r141];
	shl.b32 	%r366, %r140, 2;
	add.s32 	%r142, %r365, %r366;
	ld.shared.f32 	%f32, [%r142];
	setp.gt.f32 	%p84, %f31, %f32;
	setp.eq.s32 	%p85, %r364, 0;
	xor.pred  	%p86, %p85, %p84;
	not.pred 	%p87, %p86;
	@%p87 bra 	$L__BB1_82;
	st.shared.f32 	[%r141], %f32;
	st.shared.f32 	[%r142], %f31;
	mov.u32 	%r367, _ZZ24topk_kernel_bitonic_tileILi64EEvPKfiiPfPiE5s_idx;
	add.s32 	%r368, %r367, %r498;
	ld.shared.u32 	%r369, [%r368];
	add.s32 	%r371, %r367, %r366;
	ld.shared.u32 	%r372, [%r371];
	st.shared.u32 	[%r368], %r372;
	st.shared.u32 	[%r371], %r369;
$L__BB1_82:
	add.s32 	%r499, %r499, %r44;
	add.s32 	%r498, %r498, %r137;
	setp.lt.u32 	%p88, %r499, 64;
	@%p88 bra 	$L__BB1_79;
$L__BB1_83:
	setp.gt.u32 	%p89, %r520, 63;
	bar.sync 	0;
	@%p89 bra 	$L__BB1_89;
	shl.b32 	%r500, %r520, 2;
	shl.b32 	%r146, %r44, 2;
	mov.u32 	%r501, %r520;
$L__BB1_85:
	xor.b32  	%r149, %r501, 8;
	setp.le.u32 	%p90, %r149, %r501;
	@%p90 bra 	$L__BB1_88;
	and.b32  	%r373, %r501, 32;
	mov.u32 	%r374, _ZZ24topk_kernel_bitonic_tileILi64EEvPKfiiPfPiE6s_vals;
	add.s32 	%r150, %r374, %r500;
	ld.shared.f32 	%f33, [%r150];
	shl.b32 	%r375, %r149, 2;
	add.s32 	%r151, %r374, %r375;
	ld.shared.f32 	%f34, [%r151];
	setp.gt.f32 	%p91, %f33, %f34;
	setp.eq.s32 	%p92, %r373, 0;
	xor.pred  	%p93, %p92, %p91;
	not.pred 	%p94, %p93;
	@%p94 bra 	$L__BB1_88;
	st.shared.f32 	[%r150], %f34;
	st.shared.f32 	[%r151], %f33;
	mov.u32 	%r376, _ZZ24topk_kernel_bitonic_tileILi64EEvPKfiiPfPiE5s_idx;
	add.s32 	%r377, %r376, %r500;
	ld.shared.u32 	%r378, [%r377];
	add.s32 	%r380, %r376, %r375;
	ld.shared.u32 	%r381, [%r380];
	st.shared.u32 	[%r377], %r381;
	st.shared.u32 	[%r380], %r378;
$L__BB1_88:
	add.s32 	%r501, %r501, %r44;
	add.s32 	%r500, %r500, %r146;
	setp.lt.u32 	%p95, %r501, 64;
	@%p95 bra 	$L__BB1_85;
$L__BB1_89:
	setp.gt.u32 	%p96, %r520, 63;
	bar.sync 	0;
	@%p96 bra 	$L__BB1_95;
	shl.b32 	%r502, %r520, 2;
	shl.b32 	%r155, %r44, 2;
	mov.u32 	%r503, %r520;
$L__BB1_91:
	xor.b32  	%r158, %r503, 4;
	setp.le.u32 	%p97, %r158, %r503;
	@%p97 bra 	$L__BB1_94;
	and.b32  	%r382, %r503, 32;
	mov.u32 	%r383, _ZZ24topk_kernel_bitonic_tileILi64EEvPKfiiPfPiE6s_vals;
	add.s32 	%r159, %r383, %r502;
	ld.shared.f32 	%f35, [%r159];
	shl.b32 	%r384, %r158, 2;
	add.s32 	%r160, %r383, %r384;
	ld.shared.f32 	%f36, [%r160];
	setp.gt.f32 	%p98, %f35, %f36;
	setp.eq.s32 	%p99, %r382, 0;
	xor.pred  	%p100, %p99, %p98;
	not.pred 	%p101, %p100;
	@%p101 bra 	$L__BB1_94;
	st.shared.f32 	[%r159], %f36;
	st.shared.f32 	[%r160], %f35;
	mov.u32 	%r385, _ZZ24topk_kernel_bitonic_tileILi64EEvPKfiiPfPiE5s_idx;
	add.s32 	%r386, %r385, %r502;
	ld.shared.u32 	%r387, [%r386];
	add.s32 	%r389, %r385, %r384;
	ld.shared.u32 	%r390, [%r389];
	st.shared.u32 	[%r386], %r390;
	st.shared.u32 	[%r389], %r387;
$L__BB1_94:
	add.s32 	%r503, %r503, %r44;
	add.s32 	%r502, %r502, %r155;
	setp.lt.u32 	%p102, %r503, 64;
	@%p102 bra 	$L__BB1_91;
$L__BB1_95:
	setp.gt.u32 	%p103, %r520, 63;
	bar.sync 	0;
	@%p103 bra 	$L__BB1_101;
	shl.b32 	%r504, %r520, 2;
	shl.b32 	%r164, %r44, 2;
	mov.u32 	%r505, %r520;
$L__BB1_97:
	xor.b32  	%r167, %r505, 2;
	setp.le.u32 	%p104, %r167, %r505;
	@%p104 bra 	$L__BB1_100;
	and.b32  	%r391, %r505, 32;
	mov.u32 	%r392, _ZZ24topk_kernel_bitonic_tileILi64EEvPKfiiPfPiE6s_vals;
	add.s32 	%r168, %r392, %r504;
	ld.shared.f32 	%f37, [%r168];
	shl.b32 	%r393, %r167, 2;
	add.s32 	%r169, %r392, %r393;
	ld.shared.f32 	%f38, [%r169];
	setp.gt.f32 	%p105, %f37, %f38;
	setp.eq.s32 	%p106, %r391, 0;
	xor.pred  	%p107, %p106, %p105;
	not.pred 	%p108, %p107;
	@%p108 bra 	$L__BB1_100;
	st.shared.f32 	[%r168], %f38;
	st.shared.f32 	[%r169], %f37;
	mov.u32 	%r394, _ZZ24topk_kernel_bitonic_tileILi64EEvPKfiiPfPiE5s_idx;
	add.s32 	%r395, %r394, %r504;
	ld.shared.u32 	%r396, [%r395];
	add.s32 	%r398, %r394, %r393;
	ld.shared.u32 	%r399, [%r398];
	st.shared.u32 	[%r395], %r399;
	st.shared.u32 	[%r398], %r396;
$L__BB1_100:
	add.s32 	%r505, %r505, %r44;
	add.s32 	%r504, %r504, %r164;
	setp.lt.u32 	%p109, %r505, 64;
	@%p109 bra 	$L__BB1_97;
$L__BB1_101:
	setp.gt.u32 	%p110, %r520, 63;
	bar.sync 	0;
	@%p110 bra 	$L__BB1_107;
	shl.b32 	%r506, %r520, 2;
	shl.b32 	%r173, %r44, 2;
	mov.u32 	%r507, %r520;
$L__BB1_103:
	xor.b32  	%r176, %r507, 1;
	setp.le.u32 	%p111, %r176, %r507;
	@%p111 bra 	$L__BB1_106;
	and.b32  	%r400, %r507, 32;
	mov.u32 	%r401, _ZZ24topk_kernel_bitonic_tileILi64EEvPKfiiPfPiE6s_vals;
	add.s32 	%r177, %r401, %r506;
	ld.shared.f32 	%f39, [%r177];
	shl.b32 	%r402, %r176, 2;
	add.s32 	%r178, %r401, %r402;
	ld.shared.f32 	%f40, [%r178];
	setp.gt.f32 	%p112, %f39, %f40;
	setp.eq.s32 	%p113, %r400, 0;
	xor.pred  	%p114, %p113, %p112;
	not.pred 	%p115, %p114;
	@%p115 bra 	$L__BB1_106;
	st.shared.f32 	[%r177], %f40;
	st.shared.f32 	[%r178], %f39;
	mov.u32 	%r403, _ZZ24topk_kernel_bitonic_tileILi64EEvPKfiiPfPiE5s_idx;
	add.s32 	%r404, %r403, %r506;
	ld.shared.u32 	%r405, [%r404];
	add.s32 	%r407, %r403, %r402;
	ld.shared.u32 	%r408, [%r407];
	st.shared.u32 	[%r404], %r408;
	st.shared.u32 	[%r407], %r405;
$L__BB1_106:
	add.s32 	%r507, %r507, %r44;
	add.s32 	%r506, %r506, %r173;
	setp.lt.u32 	%p116, %r507, 64;
	@%p116 bra 	$L__BB1_103;
$L__BB1_107:
	setp.gt.u32 	%p117, %r520, 63;
	bar.sync 	0;
	@%p117 bra 	$L__BB1_113;
	shl.b32 	%r508, %r520, 2;
	shl.b32 	%r182, %r44, 2;
	mov.u32 	%r509, %r520;
$L__BB1_109:
	xor.b32  	%r185, %r509, 32;
	setp.le.u32 	%p118, %r185, %r509;
	@%p118 bra 	$L__BB1_112;
	mov.u32 	%r409, _ZZ24topk_kernel_bitonic_tileILi64EEvPKfiiPfPiE6s_vals;
	add.s32 	%r186, %r409, %r508;
	ld.shared.f32 	%f41, [%r186];
	shl.b32 	%r410, %r185, 2;
	add.s32 	%r187, %r409, %r410;
	ld.shared.f32 	%f42, [%r187];
	setp.gt.f32 	%p119, %f41, %f42;
	@%p119 bra 	$L__BB1_112;
	st.shared.f32 	[%r186], %f42;
	st.shared.f32 	[%r187], %f41;
	mov.u32 	%r411, _ZZ24topk_kernel_bitonic_tileILi64EEvPKfiiPfPiE5s_idx;
	add.s32 	%r412, %r411, %r508;
	ld.shared.u32 	%r413, [%r412];
	add.s32 	%r415, %r411, %r410;
	ld.shared.u32 	%r416, [%r415];
	st.shared.u32 	[%r412], %r416;
	st.shared.u32 	[%r415], %r413;
$L__BB1_112:
	add.s32 	%r509, %r509, %r44;
	add.s32 	%r508, %r508, %r182;
	setp.lt.u32 	%p120, %r509, 64;
	@%p120 bra 	$L__BB1_109;
$L__BB1_113:
	setp.gt.u32 	%p121, %r520, 63;
	bar.sync 	0;
	@%p121 bra 	$L__BB1_119;
	shl.b32 	%r510, %r520, 2;
	shl.b32 	%r191, %r44, 2;
	mov.u32 	%r511, %r520;
$L__BB1_115:
	xor.b32  	%r194, %r511, 16;
	setp.le.u32 	%p122, %r194, %r511;
	@%p122 bra 	$L__BB1_118;
	mov.u32 	%r417, _ZZ24topk_kernel_bitonic_tileILi64EEvPKfiiPfPiE6s_vals;
	add.s32 	%r195, %r417, %r510;
	ld.shared.f32 	%f43, [%r195];
	shl.b32 	%r418, %r194, 2;
	add.s32 	%r196, %r417, %r418;
	ld.shared.f32 	%f44, [%r196];
	setp.gt.f32 	%p123, %f43, %f44;
	@%p123 bra 	$L__BB1_118;
	st.shared.f32 	[%r195], %f44;
	st.shared.f32 	[%r196], %f43;
	mov.u32 	%r419, _ZZ24topk_kernel_bitonic_tileILi64EEvPKfiiPfPiE5s_idx;
	add.s32 	%r420, %r419, %r510;
	ld.shared.u32 	%r421, [%r420];
	add.s32 	%r423, %r419, %r418;
	ld.shared.u32 	%r424, [%r423];
	st.shared.u32 	[%r420], %r424;
	st.shared.u32 	[%r423], %r421;
$L__BB1_118:
	add.s32 	%r511, %r511, %r44;
	add.s32 	%r510, %r510, %r191;
	setp.lt.u32 	%p124, %r511, 64;
	@%p124 bra 	$L__BB1_115;
$L__BB1_119:
	setp.gt.u32 	%p125, %r520, 63;
	bar.sync 	0;
	@%p125 bra 	$L__BB1_125;
	shl.b32 	%r512, %r520, 2;
	shl.b32 	%r200, %r44, 2;
	mov.u32 	%r513, %r520;
$L__BB1_121:
	xor.b32  	%r203, %r513, 8;
	setp.le.u32 	%p126, %r203, %r513;
	@%p126 bra 	$L__BB1_124;
	mov.u32 	%r425, _ZZ24topk_kernel_bitonic_tileILi64EEvPKfiiPfPiE6s_vals;
	add.s32 	%r204, %r425, %r512;
	ld.shared.f32 	%f45, [%r204];
	shl.b32 	%r426, %r203, 2;
	add.s32 	%r205, %r425, %r426;
	ld.shared.f32 	%f46, [%r205];
	setp.gt.f32 	%p127, %f45, %f46;
	@%p127 bra 	$L__BB1_124;
	st.shared.f32 	[%r204], %f46;
	st.shared.f32 	[%r205], %f45;
	mov.u32 	%r427, _ZZ24topk_kernel_bitonic_tileILi64EEvPKfiiPfPiE5s_idx;
	add.s32 	%r428, %r427, %r512;
	ld.shared.u32 	%r429, [%r428];
	add.s32 	%r431, %r427, %r426;
	ld.shared.u32 	%r432, [%r431];
	st.shared.u32 	[%r428], %r432;
	st.shared.u32 	[%r431], %r429;
$L__BB1_124:
	add.s32 	%r513, %r513, %r44;
	add.s32 	%r512, %r512, %r200;
	setp.lt.u32 	%p128, %r513, 64;
	@%p128 bra 	$L__BB1_121;
$L__BB1_125:
	setp.gt.u32 	%p129, %r520, 63;
	bar.sync 	0;
	@%p129 bra 	$L__BB1_131;
	shl.b32 	%r514, %r520, 2;
	shl.b32 	%r209, %r44, 2;
	mov.u32 	%r515, %r520;
$L__BB1_127:
	xor.b32  	%r212, %r515, 4;
	setp.le.u32 	%p130, %r212, %r515;
	@%p130 bra 	$L__BB1_130;
	mov.u32 	%r433, _ZZ24topk_kernel_bitonic_tileILi64EEvPKfiiPfPiE6s_vals;
	add.s32 	%r213, %r433, %r514;
	ld.shared.f32 	%f47, [%r213];
	shl.b32 	%r434, %r212, 2;
	add.s32 	%r214, %r433, %r434;
	ld.shared.f32 	%f48, [%r214];
	setp.gt.f32 	%p131, %f47, %f48;
	@%p131 bra 	$L__BB1_130;
	st.shared.f32 	[%r213], %f48;
	st.shared.f32 	[%r214], %f47;
	mov.u32 	%r435, _ZZ24topk_kernel_bitonic_tileILi64EEvPKfiiPfPiE5s_idx;
	add.s32 	%r436, %r435, %r514;
	ld.shared.u32 	%r437, [%r436];
	add.s32 	%r439, %r435, %r434;
	ld.shared.u32 	%r440, [%r439];
	st.shared.u32 	[%r436], %r440;
	st.shared.u32 	[%r439], %r437;
$L__BB1_130:
	add.s32 	%r515, %r515, %r44;
	add.s32 	%r514, %r514, %r209;
	setp.lt.u32 	%p132, %r515, 64;
	@%p132 bra 	$L__BB1_127;
$L__BB1_131:
	setp.gt.u32 	%p133, %r520, 63;
	bar.sync 	0;
	@%p133 bra 	$L__BB1_137;
	shl.b32 	%r516, %r520, 2;
	shl.b32 	%r218, %r44, 2;
	mov.u32 	%r517, %r520;
$L__BB1_133:
	xor.b32  	%r221, %r517, 2;
	setp.le.u32 	%p134, %r221, %r517;
	@%p134 bra 	$L__BB1_136;
	mov.u32 	%r441, _ZZ24topk_kernel_bitonic_tileILi64EEvPKfiiPfPiE6s_vals;
	add.s32 	%r222, %r441, %r516;
	ld.shared.f32 	%f49, [%r222];
	shl.b32 	%r442, %r221, 2;
	add.s32 	%r223, %r441, %r442;
	ld.shared.f32 	%f50, [%r223];
	setp.gt.f32 	%p135, %f49, %f50;
	@%p135 bra 	$L__BB1_136;
	st.shared.f32 	[%r222], %f50;
	st.shared.f32 	[%r223], %f49;
	mov.u32 	%r443, _ZZ24topk_kernel_bitonic_tileILi64EEvPKfiiPfPiE5s_idx;
	add.s32 	%r444, %r443, %r516;
	ld.shared.u32 	%r445, [%r444];
	add.s32 	%r447, %r443, %r442;
	ld.shared.u32 	%r448, [%r447];
	st.shared.u32 	[%r444], %r448;
	st.shared.u32 	[%r447], %r445;
$L__BB1_136:
	add.s32 	%r517, %r517, %r44;
	add.s32 	%r516, %r516, %r218;
	setp.lt.u32 	%p136, %r517, 64;
	@%p136 bra 	$L__BB1_133;
$L__BB1_137:
	setp.gt.u32 	%p137, %r520, 63;
	bar.sync 	0;
	@%p137 bra 	$L__BB1_143;
	shl.b32 	%r518, %r520, 2;
	shl.b32 	%r227, %r44, 2;
	mov.u32 	%r519, %r520;
$L__BB1_139:
	xor.b32  	%r230, %r519, 1;
	setp.le.u32 	%p138, %r230, %r519;
	@%p138 bra 	$L__BB1_142;
	mov.u32 	%r449, _ZZ24topk_kernel_bitonic_tileILi64EEvPKfiiPfPiE6s_vals;
	add.s32 	%r231, %r449, %r518;
	ld.shared.f32 	%f51, [%r231];
	shl.b32 	%r450, %r230, 2;
	add.s32 	%r232, %r449, %r450;
	ld.shared.f32 	%f52, [%r232];
	setp.gt.f32 	%p139, %f51, %f52;
	@%p139 bra 	$L__BB1_142;
	st.shared.f32 	[%r231], %f52;
	st.shared.f32 	[%r232], %f51;
	mov.u32 	%r451, _ZZ24topk_kernel_bitonic_tileILi64EEvPKfiiPfPiE5s_idx;
	add.s32 	%r452, %r451, %r518;
	ld.shared.u32 	%r453, [%r452];
	add.s32 	%r455, %r451, %r450;
	ld.shared.u32 	%r456, [%r455];
	st.shared.u32 	[%r452], %r456;
	st.shared.u32 	[%r455], %r453;
$L__BB1_142:
	add.s32 	%r519, %r519, %r44;
	add.s32 	%r518, %r518, %r227;
	setp.lt.u32 	%p140, %r519, 64;
	@%p140 bra 	$L__BB1_139;
$L__BB1_143:
	bar.sync 	0;
	setp.lt.s32 	%p141, %r520, %r238;
	@%p141 bra 	$L__BB1_144;
	bra.uni 	$L__BB1_146;
$L__BB1_144:
	mul.lo.s32 	%r47, %r238, %r2;
	cvta.to.global.u64 	%rd7, %rd9;
	cvta.to.global.u64 	%rd8, %rd10;
	mov.u32 	%r458, _ZZ24topk_kernel_bitonic_tileILi64EEvPKfiiPfPiE6s_vals;
	mov.u32 	%r461, _ZZ24topk_kernel_bitonic_tileILi64EEvPKfiiPfPiE5s_idx;
$L__BB1_145:
	shl.b32 	%r457, %r520, 2;
	add.s32 	%r459, %r458, %r457;
	ld.shared.f32 	%f58, [%r459];
	add.s32 	%r460, %r520, %r47;
	mul.wide.s32 	%rd31, %r460, 4;
	add.s64 	%rd32, %rd7, %rd31;
	st.global.f32 	[%rd32], %f58;
	add.s32 	%r462, %r461, %r457;
	ld.shared.u32 	%r463, [%r462];
	add.s64 	%rd33, %rd8, %rd31;
	st.global.u32 	[%rd33], %r463;
	add.s32 	%r520, %r520, %r44;
	setp.lt.s32 	%p142, %r520, %r238;
	@%p142 bra 	$L__BB1_145;
$L__BB1_146:
	ret;

}
	// .globl	_Z24topk_kernel_bitonic_tileILi128EEvPKfiiPfPi
.visible .entry _Z24topk_kernel_bitonic_tileILi128EEvPKfiiPfPi(
	.param .u64 .ptr .align 1 _Z24topk_kernel_bitonic_tileILi128EEvPKfiiPfPi_param_0,
	.param .u32 _Z24topk_kernel_bitonic_tileILi128EEvPKfiiPfPi_param_1,
	.param .u32 _Z24topk_kernel_bitonic_tileILi128EEvPKfiiPfPi_param_2,
	.param .u64 .ptr .align 1 _Z24topk_kernel_bitonic_tileILi128EEvPKfiiPfPi_param_3,
	.param .u64 .ptr .align 1 _Z24topk_kernel_bitonic_tileILi128EEvPKfiiPfPi_param_4
)
{
	.reg .pred 	%p<189>;
	.reg .b32 	%r<660>;
	.reg .b32 	%f<78>;
	.reg .b64 	%rd<35>;
	// demoted variable
	.shared .align 4 .b8 _ZZ24topk_kernel_bitonic_tileILi128EEvPKfiiPfPiE6s_vals[512];
	// demoted variable
	.shared .align 4 .b8 _ZZ24topk_kernel_bitonic_tileILi128EEvPKfiiPfPiE5s_idx[512];
	ld.param.u64 	%rd11, [_Z24topk_kernel_bitonic_tileILi128EEvPKfiiPfPi_param_0];
	ld.param.u32 	%r300, [_Z24topk_kernel_bitonic_tileILi128EEvPKfiiPfPi_param_1];
	ld.param.u32 	%r301, [_Z24topk_kernel_bitonic_tileILi128EEvPKfiiPfPi_param_2];
	ld.param.u64 	%rd9, [_Z24topk_kernel_bitonic_tileILi128EEvPKfiiPfPi_param_3];
	ld.param.u64 	%rd10, [_Z24topk_kernel_bitonic_tileILi128EEvPKfiiPfPi_param_4];
	cvta.to.global.u64 	%rd1, %rd11;
	mov.u32 	%r659, %tid.x;
	mov.u32 	%r2, %ctaid.x;
	mul.lo.s32 	%r302, %r300, %r2;
	cvt.s64.s32 	%rd2, %r302;
	setp.gt.u32 	%p1, %r659, 127;
	@%p1 bra 	$L__BB2_17;
	mov.u32 	%r3, %ntid.x;
	add.s32 	%r303, %r659, %r3;
	max.u32 	%r304, %r303, 128;
	setp.lt.u32 	%p2, %r303, 128;
	selp.u32 	%r305, 1, 0, %p2;
	add.s32 	%r306, %r303, %r305;
	sub.s32 	%r307, %r304, %r306;
	div.u32 	%r308, %r307, %r3;
	add.s32 	%r4, %r308, %r305;
	and.b32  	%r309, %r4, 3;
	setp.eq.s32 	%p3, %r309, 3;
	mov.u32 	%r593, %r659;
	@%p3 bra 	$L__BB2_6;
	shl.b32 	%r590, %r659, 2;
	shl.b32 	%r6, %r3, 2;
	cvt.u64.u32 	%rd12, %r659;
	add.s64 	%rd13, %rd2, %rd12;
	shl.b64 	%rd14, %rd13, 2;
	add.s64 	%rd34, %rd1, %rd14;
	mul.wide.u32 	%rd4, %r3, 4;
	add.s32 	%r310, %r4, 1;
	and.b32  	%r311, %r310, 3;
	neg.s32 	%r589, %r311;
	mov.u32 	%r593, %r659;
$L__BB2_3:
	.pragma "nounroll";
	setp.ge.s32 	%p4, %r593, %r300;
	mov.f32 	%f73, 0fFF800000;
	mov.b32 	%r592, -1;
	@%p4 bra 	$L__BB2_5;
	ld.global.nc.f32 	%f73, [%rd34];
	mov.u32 	%r592, %r593;
$L__BB2_5:
	mov.u32 	%r313, _ZZ24topk_kernel_bitonic_tileILi128EEvPKfiiPfPiE6s_vals;
	add.s32 	%r314, %r313, %r590;
	st.shared.f32 	[%r314], %f73;
	mov.u32 	%r315, _ZZ24topk_kernel_bitonic_tileILi128EEvPKfiiPfPiE5s_idx;
	add.s32 	%r316, %r315, %r590;
	st.shared.u32 	[%r316], %r592;
	add.s32 	%r593, %r593, %r3;
	add.s32 	%r590, %r590, %r6;
	add.s64 	%rd34, %rd34, %rd4;
	add.s32 	%r589, %r589, 1;
	setp.ne.s32 	%p5, %r589, 0;
	@%p5 bra 	$L__BB2_3;
$L__BB2_6:
	setp.lt.u32 	%p6, %r4, 3;
	@%p6 bra 	$L__BB2_17;
	shl.b32 	%r317, %r3, 1;
	add.s32 	%r597, %r593, %r317;
	shl.b32 	%r17, %r3, 2;
	mad.lo.s32 	%r596, %r3, 3, %r593;
	add.s32 	%r595, %r3, %r593;
	mov.u32 	%r318, _ZZ24topk_kernel_bitonic_tileILi128EEvPKfiiPfPiE5s_idx;
	add.s32 	%r20, %r318, %r17;
	shl.b32 	%r594, %r593, 2;
	shl.b32 	%r22, %r3, 4;
	shl.b32 	%r319, %r3, 3;
	add.s32 	%r23, %r318, %r319;
	mul.lo.s32 	%r320, %r3, 12;
	add.s32 	%r24, %r318, %r320;
	mov.u32 	%r321, _ZZ24topk_kernel_bitonic_tileILi128EEvPKfiiPfPiE6s_vals;
	add.s32 	%r25, %r321, %r17;
	add.s32 	%r26, %r321, %r319;
	add.s32 	%r27, %r321, %r320;
$L__BB2_8:
	setp.ge.s32 	%p7, %r593, %r300;
	mov.f32 	%f74, 0fFF800000;
	mov.b32 	%r599, -1;
	@%p7 bra 	$L__BB2_10;
	cvt.u64.u32 	%rd15, %r593;
	add.s64 	%rd16, %rd15, %rd2;
	shl.b64 	%rd17, %rd16, 2;
	add.s64 	%rd18, %rd1, %rd17;
	ld.global.nc.f32 	%f74, [%rd18];
	mov.u32 	%r599, %r593;
$L__BB2_10:
	add.s32 	%r325, %r321, %r594;
	st.shared.f32 	[%r325], %f74;
	add.s32 	%r327, %r318, %r594;
	st.shared.u32 	[%r327], %r599;
	setp.ge.s32 	%p8, %r595, %r300;
	mov.f32 	%f75, 0fFF800000;
	mov.b32 	%r600, -1;
	@%p8 bra 	$L__BB2_12;
	cvt.u64.u32 	%rd19, %r595;
	add.s64 	%rd20, %rd19, %rd2;
	shl.b64 	%rd21, %rd20, 2;
	add.s64 	%rd22, %rd1, %rd21;
	ld.global.nc.f32 	%f75, [%rd22];
	mov.u32 	%r600, %r595;
$L__BB2_12:
	add.s32 	%r329, %r25, %r594;
	st.shared.f32 	[%r329], %f75;
	add.s32 	%r330, %r20, %r594;
	st.shared.u32 	[%r330], %r600;
	add.s32 	%r35, %r593, %r3;
	setp.ge.s32 	%p9, %r597, %r300;
	mov.f32 	%f76, 0fFF800000;
	mov.b32 	%r601, -1;
	@%p9 bra 	$L__BB2_14;
	cvt.u64.u32 	%rd23, %r597;
	add.s64 	%rd24, %rd23, %rd2;
	shl.b64 	%rd25, %rd24, 2;
	add.s64 	%rd26, %rd1, %rd25;
	ld.global.nc.f32 	%f76, [%rd26];
	mov.u32 	%r601, %r597;
$L__BB2_14:
	add.s32 	%r332, %r26, %r594;
	st.shared.f32 	[%r332], %f76;
	add.s32 	%r333, %r23, %r594;
	st.shared.u32 	[%r333], %r601;
	add.s32 	%r37, %r35, %r3;
	setp.ge.s32 	%p10, %r596, %r300;
	mov.f32 	%f77, 0fFF800000;
	mov.b32 	%r602, -1;
	@%p10 bra 	$L__BB2_16;
	cvt.u64.u32 	%rd27, %r596;
	add.s64 	%rd28, %rd27, %rd2;
	shl.b64 	%rd29, %rd28, 2;
	add.s64 	%rd30, %rd1, %rd29;
	ld.global.nc.f32 	%f77, [%rd30];
	mov.u32 	%r602, %r596;
$L__BB2_16:
	add.s32 	%r334, %r27, %r594;
	st.shared.f32 	[%r334], %f77;
	add.s32 	%r335, %r24, %r594;
	st.shared.u32 	[%r335], %r602;
	add.s32 	%r336, %r37, %r3;
	add.s32 	%r593, %r336, %r3;
	add.s32 	%r597, %r597, %r17;
	add.s32 	%r596, %r596, %r17;
	add.s32 	%r595, %r595, %r17;
	add.s32 	%r594, %r594, %r22;
	setp.lt.u32 	%p11, %r593, 128;
	@%p11 bra 	$L__BB2_8;
$L__BB2_17:
	setp.gt.u32 	%p12, %r659, 127;
	bar.sync 	0;
	mov.u32 	%r44, %ntid.x;
	@%p12 bra 	$L__BB2_23;
	shl.b32 	%r603, %r659, 2;
	shl.b32 	%r46, %r44, 2;
	mov.u32 	%r604, %r659;
$L__BB2_19:
	xor.b32  	%r50, %r604, 1;
	setp.le.u32 	%p13, %r50, %r604;
	@%p13 bra 	$L__BB2_22;
	and.b32  	%r337, %r604, 2;
	mov.u32 	%r338, _ZZ24topk_kernel_bitonic_tileILi128EEvPKfiiPfPiE6s_vals;
	add.s32 	%r51, %r338, %r603;
	ld.shared.f32 	%f11, [%r51];
	shl.b32 	%r339, %r50, 2;
	add.s32 	%r52, %r338, %r339;
	ld.shared.f32 	%f12, [%r52];
	setp.gt.f32 	%p14, %f11, %f12;
	setp.eq.s32 	%p15, %r337, 0;
	xor.pred  	%p16, %p15, %p14;
	not.pred 	%p17, %p16;
	@%p17 bra 	$L__BB2_22;
	st.shared.f32 	[%r51], %f12;
	st.shared.f32 	[%r52], %f11;
	mov.u32 	%r340, _ZZ24topk_kernel_bitonic_tileILi128EEvPKfiiPfPiE5s_idx;
	add.s32 	%r341, %r340, %r603;
	ld.shared.u32 	%r342, [%r341];
	add.s32 	%r344, %r340, %r339;
	ld.shared.u32 	%r345, [%r344];
	st.shared.u32 	[%r341], %r345;
	st.shared.u32 	[%r344], %r342;
$L__BB2_22:
	add.s32 	%r604, %r604, %r44;
	add.s32 	%r603, %r603, %r46;
	setp.lt.u32 	%p18, %r604, 128;
	@%p18 bra 	$L__BB2_19;
$L__BB2_23:
	setp.gt.u32 	%p19, %r659, 127;
	bar.sync 	0;
	@%p19 bra 	$L__BB2_29;
	shl.b32 	%r605, %r659, 2;
	shl.b32 	%r56, %r44, 2;
	mov.u32 	%r606, %r659;
$L__BB2_25:
	xor.b32  	%r59, %r606, 2;
	setp.le.u32 	%p20, %r59, %r606;
	@%p20 bra 	$L__BB2_28;
	and.b32  	%r346, %r606, 4;
	mov.u32 	%r347, _ZZ24topk_kernel_bitonic_tileILi128EEvPKfiiPfPiE6s_vals;
	add.s32 	%r60, %r347, %r605;
	ld.shared.f32 	%f13, [%r60];
	shl.b32 	%r348, %r59, 2;
	add.s32 	%r61, %r347, %r348;
	ld.shared.f32 	%f14, [%r61];
	setp.gt.f32 	%p21, %f13, %f14;
	setp.eq.s32 	%p22, %r346, 0;
	xor.pred  	%p23, %p22, %p21;
	not.pred 	%p24, %p23;
	@%p24 bra 	$L__BB2_28;
	st.shared.f32 	[%r60], %f14;
	st.shared.f32 	[%r61], %f13;
	mov.u32 	%r349, _ZZ24topk_kernel_bitonic_tileILi128EEvPKfiiPfPiE5s_idx;
	add.s32 	%r350, %r349, %r605;
	ld.shared.u32 	%r351, [%r350];
	add.s32 	%r353, %r349, %r348;
	ld.shared.u32 	%r354, [%r353];
	st.shared.u32 	[%r350], %r354;
	st.shared.u32 	[%r353], %r351;
$L__BB2_28:
	add.s32 	%r606, %r606, %r44;
	add.s32 	%r605, %r605, %r56;
	setp.lt.u32 	%p25, %r606, 128;
	@%p25 bra 	$L__BB2_25;
$L__BB2_29:
	setp.gt.u32 	%p26, %r659, 127;
	bar.sync 	0;
	@%p26 bra 	$L__BB2_35;
	shl.b32 	%r607, %r659, 2;
	shl.b32 	%r65, %r44, 2;
	mov.u32 	%r608, %r659;
$L__BB2_31:
	xor.b32  	%r68, %r608, 1;
	setp.le.u32 	%p27, %r68, %r608;
	@%p27 bra 	$L__BB2_34;
	and.b32  	%r355, %r608, 4;
	mov.u32 	%r356, _ZZ24topk_kernel_bitonic_tileILi128EEvPKfiiPfPiE6s_vals;
	add.s32 	%r69, %r356, %r607;
	ld.shared.f32 	%f15, [%r69];
	shl.b32 	%r357, %r68, 2;
	add.s32 	%r70, %r356, %r357;
	ld.shared.f32 	%f16, [%r70];
	setp.gt.f32 	%p28, %f15, %f16;
	setp.eq.s32 	%p29, %r355, 0;
	xor.pred  	%p30, %p29, %p28;
	not.pred 	%p31, %p30;
	@%p31 bra 	$L__BB2_34;
	st.shared.f32 	[%r69], %f16;
	st.shared.f32 	[%r70], %f15;
	mov.u32 	%r358, _ZZ24topk_kernel_bitonic_tileILi128EEvPKfiiPfPiE5s_idx;
	add.s32 	%r359, %r358, %r607;
	ld.shared.u32 	%r360, [%r359];
	add.s32 	%r362, %r358, %r357;
	ld.shared.u32 	%r363, [%r362];
	st.shared.u32 	[%r359], %r363;
	st.shared.u32 	[%r362], %r360;
$L__BB2_34:
	add.s32 	%r608, %r608, %r44;
	add.s32 	%r607, %r607, %r65;
	setp.lt.u32 	%p32, %r608, 128;
	@%p32 bra 	$L__BB2_31;
$L__BB2_35:
	setp.gt.u32 	%p33, %r659, 127;
	bar.sync 	0;
	@%p33 bra 	$L__BB2_41;
	shl.b32 	%r609, %r659, 2;
	shl.b32 	%r74, %r44, 2;
	mov.u32 	%r610, %r659;
$L__BB2_37:
	xor.b32  	%r77, %r610, 4;
	setp.le.u32 	%p34, %r77, %r610;
	@%p34 bra 	$L__BB2_40;
	and.b32  	%r364, %r610, 8;
	mov.u32 	%r365, _ZZ24topk_kernel_bitonic_tileILi128EEvPKfiiPfPiE6s_vals;
	add.s32 	%r78, %r365, %r609;
	ld.shared.f32 	%f17, [%r78];
	shl.b32 	%r366, %r77, 2;
	add.s32 	%r79, %r365, %r366;
	ld.shared.f32 	%f18, [%r79];
	setp.gt.f32 	%p35, %f17, %f18;
	setp.eq.s32 	%p36, %r364, 0;
	xor.pred  	%p37, %p36, %p35;
	not.pred 	%p38, %p37;
	@%p38 bra 	$L__BB2_40;
	st.shared.f32 	[%r78], %f18;
	st.shared.f32 	[%r79], %f17;
	mov.u32 	%r367, _ZZ24topk_kernel_bitonic_tileILi128EEvPKfiiPfPiE5s_idx;
	add.s32 	%r368, %r367, %r609;
	ld.shared.u32 	%r369, [%r368];
	add.s32 	%r371, %r367, %r366;
	ld.shared.u32 	%r372, [%r371];
	st.shared.u32 	[%r368], %r372;
	st.shared.u32 	[%r371], %r369;
$L__BB2_40:
	add.s32 	%r610, %r610, %r44;
	add.s32 	%r609, %r609, %r74;
	setp.lt.u32 	%p39, %r610, 128;
	@%p39 bra 	$L__BB2_37;
$L__BB2_41:
	setp.gt.u32 	%p40, %r659, 127;
	bar.sync 	0;
	@%p40 bra 	$L__BB2_47;
	shl.b32 	%r611, %r659, 2;
	shl.b32 	%r83, %r44, 2;
	mov.u32 	%r612, %r659;
$L__BB2_43:
	xor.b32  	%r86, %r612, 2;
	setp.le.u32 	%p41, %r86, %r612;
	@%p41 bra 	$L__BB2_46;
	and.b32  	%r373, %r612, 8;
	mov.u32 	%r374, _ZZ24topk_kernel_bitonic_tileILi128EEvPKfiiPfPiE6s_vals;
	add.s32 	%r87, %r374, %r611;
	ld.shared.f32 	%f19, [%r87];
	shl.b32 	%r375, %r86, 2;
	add.s32 	%r88, %r374, %r375;
	ld.shared.f32 	%f20, [%r88];
	setp.gt.f32 	%p42, %f19, %f20;
	setp.eq.s32 	%p43, %r373, 0;
	xor.pred  	%p44, %p43, %p42;
	not.pred 	%p45, %p44;
	@%p45 bra 	$L__BB2_46;
	st.shared.f32 	[%r87], %f20;
	st.shared.f32 	[%r88], %f19;
	mov.u32 	%r376, _ZZ24topk_kernel_bitonic_tileILi128EEvPKfiiPfPiE5s_idx;
	add.s32 	%r377, %r376, %r611;
	ld.shared.u32 	%r378, [%r377];
	add.s32 	%r380, %r376, %r375;
	ld.shared.u32 	%r381, [%r380];
	st.shared.u32 	[%r377], %r381;
	st.shared.u32 	[%r380], %r378;
$L__BB2_46:
	add.s32 	%r612, %r612, %r44;
	add.s32 	%r611, %r611, %r83;
	setp.lt.u32 	%p46, %r612, 128;
	@%p46 bra 	$L__BB2_43;
$L__BB2_47:
	setp.gt.u32 	%p47, %r659, 127;
	bar.sync 	0;
	@%p47 bra 	$L__BB2_53;
	shl.b32 	%r613, %r659, 2;
	shl.b32 	%r92, %r44, 2;
	mov.u32 	%r614, %r659;
$L__BB2_49:
	xor.b32  	%r95, %r614, 1;
	setp.le.u32 	%p48, %r95, %r614;
	@%p48 bra 	$L__BB2_52;
	and.b32  	%r382, %r614, 8;
	mov.u32 	%r383, _ZZ24topk_kernel_bitonic_tileILi128EEvPKfiiPfPiE6s_vals;
	add.s32 	%r96, %r383, %r613;
	ld.shared.f32 	%f21, [%r96];
	shl.b32 	%r384, %r95, 2;
	add.s32 	%r97, %r383, %r384;
	ld.shared.f32 	%f22, [%r97];
	setp.gt.f32 	%p49, %f21, %f22;
	setp.eq.s32 	%p50, %r382, 0;
	xor.pred  	%p51, %p50, %p49;
	not.pred 	%p52, %p51;
	@%p52 bra 	$L__BB2_52;
	st.shared.f32 	[%r96], %f22;
	st.shared.f32 	[%r97], %f21;
	mov.u32 	%r385, _ZZ24topk_kernel_bitonic_tileILi128EEvPKfiiPfPiE5s_idx;
	add.s32 	%r386, %r385, %r613;
	ld.shared.u32 	%r387, [%r386];
	add.s32 	%r389, %r385, %r384;
	ld.shared.u32 	%r390, [%r389];
	st.shared.u32 	[%r386], %r390;
	st.shared.u32 	[%r389], %r387;
$L__BB2_52:
	add.s32 	%r614, %r614, %r44;
	add.s32 	%r613, %r613, %r92;
	setp.lt.u32 	%p53, %r614, 128;
	@%p53 bra 	$L__BB2_49;
$L__BB2_53:
	setp.gt.u32 	%p54, %r659, 127;
	bar.sync 	0;
	@%p54 bra 	$L__BB2_59;
	shl.b32 	%r615, %r659, 2;
	shl.b32 	%r101, %r44, 2;
	mov.u32 	%r616, %r659;
$L__BB2_55:
	xor.b32  	%r104, %r616, 8;
	setp.le.u32 	%p55, %r104, %r616;
	@%p55 bra 	$L__BB2_58;
	and.b32  	%r391, %r616, 16;
	mov.u32 	%r392, _ZZ24topk_kernel_bitonic_tileILi128EEvPKfiiPfPiE6s_vals;
	add.s32 	%r105, %r392, %r615;
	ld.shared.f32 	%f23, [%r105];
	shl.b32 	%r393, %r104, 2;
	add.s32 	%r106, %r392, %r393;
	ld.shared.f32 	%f24, [%r106];
	setp.gt.f32 	%p56, %f23, %f24;
	setp.eq.s32 	%p57, %r391, 0;
	xor.pred  	%p58, %p57, %p56;
	not.pred 	%p59, %p58;
	@%p59 bra 	$L__BB2_58;
	st.shared.f32 	[%r105], %f24;
	st.shared.f32 	[%r106], %f23;
	mov.u32 	%r394, _ZZ24topk_kernel_bitonic_tileILi128EEvPKfiiPfPiE5s_idx;
	add.s32 	%r395, %r394, %r615;
	ld.shared.u32 	%r396, [%r395];
	add.s32 	%r398, %r394, %r393;
	ld.shared.u32 	%r399, [%r398];
	st.shared.u32 	[%r395], %r399;
	st.shared.u32 	[%r398], %r396;
$L__BB2_58:
	add.s32 	%r616, %r616, %r44;
	add.s32 	%r615, %r615, %r101;
	setp.lt.u32 	%p60, %r616, 128;
	@%p60 bra 	$L__BB2_55;
$L__BB2_59:
	setp.gt.u32 	%p61, %r659, 127;
	bar.sync 	0;
	@%p61 bra 	$L__BB2_65;
	shl.b32 	%r617, %r659, 2;
	shl.b32 	%r110, %r44, 2;
	mov.u32 	%r618, %r659;
$L__BB2_61:
	xor.b32  	%r113, %r618, 4;
	setp.le.u32 	%p62, %r113, %r618;
	@%p62 bra 	$L__BB2_64;
	and.b32  	%r400, %r618, 16;
	mov.u32 	%r401, _ZZ24topk_kernel_bitonic_tileILi128EEvPKfiiPfPiE6s_vals;
	add.s32 	%r114, %r401, %r617;
	ld.shared.f32 	%f25, [%r114];
	shl.b32 	%r402, %r113, 2;
	add.s32 	%r115, %r401, %r402;
	ld.shared.f32 	%f26, [%r115];
	setp.gt.f32 	%p63, %f25, %f26;
	setp.eq.s32 	%p64, %r400, 0;
	xor.pred  	%p65, %p64, %p63;
	not.pred 	%p66, %p65;
	@%p66 bra 	$L__BB2_64;
	st.shared.f32 	[%r114], %f26;
	st.shared.f32 	[%r115], %f25;
	mov.u32 	%r403, _ZZ24topk_kernel_bitonic_tileILi128EEvPKfiiPfPiE5s_idx;
	add.s32 	%r404, %r403, %r617;
	ld.shared.u32 	%r405, [%r404];
	add.s32 	%r407, %r403, %r402;
	ld.shared.u32 	%r408, [%r407];
	st.shared.u32 	[%r404], %r408;
	st.shared.u32 	[%r407], %r405;
$L__BB2_64:
	add.s32 	%r618, %r618, %r44;
	add.s32 	%r617, %r617, %r110;
	setp.lt.u32 	%p67, %r618, 128;
	@%p67 bra 	$L__BB2_61;
$L__BB2_65:
	setp.gt.u32 	%p68, %r659, 127;
	bar.sync 	0;
	@%p68 bra 	$L__BB2_71;
	shl.b32 	%r619, %r659, 2;
	shl.b32 	%r119, %r44, 2;
	mov.u32 	%r620, %r659;
$L__BB2_67:
	xor.b32  	%r122, %r620, 2;
	setp.le.u32 	%p69, %r122, %r620;
	@%p69 bra 	$L__BB2_70;
	and.b32  	%r409, %r620, 16;
	mov.u32 	%r410, _ZZ24topk_kernel_bitonic_tileILi128EEvPKfiiPfPiE6s_vals;
	add.s32 	%r123, %r410, %r619;
	ld.shared.f32 	%f27, [%r123];
	shl.b32 	%r411, %r122, 2;
	add.s32 	%r124, %r410, %r411;
	ld.shared.f32 	%f28, [%r124];
	setp.gt.f32 	%p70, %f27, %f28;
	setp.eq.s32 	%p71, %r409, 0;
	xor.pred  	%p72, %p71, %p70;
	not.pred 	%p73, %p72;
	@%p73 bra 	$L__BB2_70;
	st.shared.f32 	[%r123], %f28;
	st.shared.f32 	[%r124], %f27;
	mov.u32 	%r412, _ZZ24topk_kernel_bitonic_tileILi128EEvPKfiiPfPiE5s_idx;
	add.s32 	%r413, %r412, %r619;
	ld.shared.u32 	%r414, [%r413];
	add.s32 	%r416, %r412, %r411;
	ld.shared.u32 	%r417, [%r416];
	st.shared.u32 	[%r413], %r417;
	st.shared.u32 	[%r416], %r414;
$L__BB2_70:
	add.s32 	%r620, %r620, %r44;
	add.s32 	%r619, %r619, %r119;
	setp.lt.u32 	%p74, %r620, 128;
	@%p74 bra 	$L__BB2_67;
$L__BB2_71:
	setp.gt.u32 	%p75, %r659, 127;
	bar.sync 	0;
	@%p75 bra 	$L__BB2_77;
	shl.b32 	%r621, %r659, 2;
	shl.b32 	%r128, %r44, 2;
	mov.u32 	%r622, %r659;
$L__BB2_73:
	xor.b32  	%r131, %r622, 1;
	setp.le.u32 	%p76, %r131, %r622;
	@%p76 bra 	$L__BB2_76;
	and.b32  	%r418, %r622, 16;
	mov.u32 	%r419, _ZZ24topk_kernel_bitonic_tileILi128EEvPKfiiPfPiE6s_vals;
	add.s32 	%r132, %r419, %r621;
	ld.shared.f32 	%f29, [%r132];
	shl.b32 	%r420, %r131, 2;
	add.s32 	%r133, %r419, %r420;
	ld.shared.f32 	%f30, [%r133];
	setp.gt.f32 	%p77, %f29, %f30;
	setp.eq.s32 	%p78, %r418, 0;
	xor.pred  	%p79, %p78, %p77;
	not.pred 	%p80, %p79;
	@%p80 bra 	$L__BB2_76;
	st.shared.f32 	[%r132], %f30;
	st.shared.f32 	[%r133], %f29;
	mov.u32 	%r421, _ZZ24topk_kernel_bitonic_tileILi128EEvPKfiiPfPiE5s_idx;
	add.s32 	%r422, %r421, %r621;
	ld.shared.u32 	%r423, [%r422];
	add.s32 	%r425, %r421, %r420;
	ld.shared.u32 	%r426, [%r425];
	st.shared.u32 	[%r422], %r426;
	st.shared.u32 	[%r425], %r423;
$L__BB2_76:
	add.s32 	%r622, %r622, %r44;
	add.s32 	%r621, %r621, %r128;
	setp.lt.u32 	%p81, %r622, 128;
	@%p81 bra 	$L__BB2_73;
$L__BB2_77:
	setp.gt.u32 	%p82, %r659, 127;
	bar.sync 	0;
	@%p82 bra 	$L__BB2_83;
	shl.b32 	%r623, %r659, 2;
	shl.b32 	%r137, %r44, 2;
	mov.u32 	%r624, %r659;
$L__BB2_79:
	xor.b32  	%r140, %r624, 16;
	setp.le.u32 	%p83, %r140, %r624;
	@%p83 bra 	$L__BB2_82;
	and.b32  	%r427, %r624, 32;
	mov.u32 	%r428, _ZZ24topk_kernel_bitonic_tileILi128EEvPKfiiPfPiE6s_vals;
	add.s32 	%r141, %r428, %r623;
	ld.shared.f32 	%f31, [%r141];
	shl.b32 	%r429, %r140, 2;
	add.s32 	%r142, %r428, %r429;
	ld.shared.f32 	%f32, [%r142];
	setp.gt.f32 	%p84, %f31, %f32;
	setp.eq.s32 	%p85, %r427, 0;
	xor.pred  	%p86, %p85, %p84;
	not.pred 	%p87, %p86;
	@%p87 bra 	$L__BB2_82;
	st.shared.f32 	[%r141], %f32;
	st.shared.f32 	[%r142], %f31;
	mov.u32 	%r430, _ZZ24topk_kernel_bitonic_tileILi128EEvPKfiiPfPiE5s_idx;
	add.s32 	%r431, %r430, %r623;
	ld.shared.u32 	%r432, [%r431];
	add.s32 	%r434, %r430, %r429;
	ld.shared.u32 	%r435, [%r434];
	st.shared.u32 	[%r431], %r435;
	st.shared.u32 	[%r434], %r432;
$L__BB2_82:
	add.s32 	%r624, %r624, %r44;
	add.s32 	%r623, %r623, %r137;
	setp.lt.u32 	%p88, %r624, 128;
	@%p88 bra 	$L__BB2_79;
$L__BB2_83:
	setp.gt.u32 	%p89, %r659, 127;
	bar.sync 	0;
	@%p89 bra 	$L__BB2_89;
	shl.b32 	%r625, %r659, 2;
	shl.b32 	%r146, %r44, 2;
	mov.u32 	%r626, %r659;
$L__BB2_85:
	xor.b32  	%r149, %r626, 8;
	setp.le.u32 	%p90, %r149, %r626;
	@%p90 bra 	$L__BB2_88;
	and.b32  	%r436, %r626, 32;
	mov.u32 	%r437, _ZZ24topk_kernel_bitonic_tileILi128EEvPKfiiPfPiE6s_vals;
	add.s32 	%r150, %r437, %r625;
	ld.shared.f32 	%f33, [%r150];
	shl.b32 	%r438, %r149, 2;
	add.s32 	%r151, %r437, %r438;
	ld.shared.f32 	%f34, [%r151];
	setp.gt.f32 	%p91, %f33, %f34;
	setp.eq.s32 	%p92, %r436, 0;
	xor.pred  	%p93, %p92, %p91;
	not.pred 	%p94, %p93;
	@%p94 bra 	$L__BB2_88;
	st.shared.f32 	[%r150], %f34;
	st.shared.f32 	[%r151], %f33;
	mov.u32 	%r439, _ZZ24topk_kernel_bitonic_tileILi128EEvPKfiiPfPiE5s_idx;
	add.s32 	%r440, %r439, %r625;
	ld.shared.u32 	%r441, [%r440];
	add.s32 	%r443, %r439, %r438;
	ld.shared.u32 	%r444, [%r443];
	st.shared.u32 	[%r440], %r444;
	st.shared.u32 	[%r443], %r441;
$L__BB2_88:
	add.s32 	%r626, %r626, %r44;
	add.s32 	%r625, %r625, %r146;
	setp.lt.u32 	%p95, %r626, 128;
	@%p95 bra 	$L__BB2_85;
$L__BB2_89:
	setp.gt.u32 	%p96, %r659, 127;
	bar.sync 	0;
	@%p96 bra 	$L__BB2_95;
	shl.b32 	%r627, %r659, 2;
	shl.b32 	%r155, %r44, 2;
	mov.u32 	%r628, %r659;
$L__BB2_91:
	xor.b32  	%r158, %r628, 4;
	setp.le.u32 	%p97, %r158, %r628;
	@%p97 bra 	$L__BB2_94;
	and.b32  	%r445, %r628, 32;
	mov.u32 	%r446, _ZZ24topk_kernel_bitonic_tileILi128EEvPKfiiPfPiE6s_vals;
	add.s32 	%r159, %r446, %r627;
	ld.shared.f32 	%f35, [%r159];
	shl.b32 	%r447, %r158, 2;
	add.s32 	%r160, %r446, %r447;
	ld.shared.f32 	%f36, [%r160];
	setp.gt.f32 	%p98, %f35, %f36;
	setp.eq.s32 	%p99, %r445, 0;
	xor.pred  	%p100, %p99, %p98;
	not.pred 	%p101, %p100;
	@%p101 bra 	$L__BB2_94;
	st.shared.f32 	[%r159], %f36;
	st.shared.f32 	[%r160], %f35;
	mov.u32 	%r448, _ZZ24topk_kernel_bitonic_tileILi128EEvPKfiiPfPiE5s_idx;
	add.s32 	%r449, %r448, %r627;
	ld.shared.u32 	%r450, [%r449];
	add.s32 	%r452, %r448, %r447;
	ld.shared.u32 	%r453, [%r452];
	st.shared.u32 	[%r449], %r453;
	st.shared.u32 	[%r452], %r450;
$L__BB2_94:
	add.s32 	%r628, %r628, %r44;
	add.s32 	%r627, %r627, %r155;
	setp.lt.u32 	%p102, %r628, 128;
	@%p102 bra 	$L__BB2_91;
$L__BB2_95:
	setp.gt.u32 	%p103, %r659, 127;
	bar.sync 	0;
	@%p103 bra 	$L__BB2_101;
	shl.b32 	%r629, %r659, 2;
	shl.b32 	%r164, %r44, 2;
	mov.u32 	%r630, %r659;
$L__BB2_97:
	xor.b32  	%r167, %r630, 2;
	setp.le.u32 	%p104, %r167, %r630;
	@%p104 bra 	$L__BB2_100;
	and.b32  	%r454, %r630, 32;
	mov.u32 	%r455, _ZZ24topk_kernel_bitonic_tileILi128EEvPKfiiPfPiE6s_vals;
	add.s32 	%r168, %r455, %r629;
	ld.shared.f32 	%f37, [%r168];
	shl.b32 	%r456, %r167, 2;
	add.s32 	%r169, %r455, %r456;
	ld.shared.f32 	%f38, [%r169];
	setp.gt.f32 	%p105, %f37, %f38;
	setp.eq.s32 	%p106, %r454, 0;
	xor.pred  	%p107, %p106, %p105;
	not.pred 	%p108, %p107;
	@%p108 bra 	$L__BB2_100;
	st.shared.f32 	[%r168], %f38;
	st.shared.f32 	[%r169], %f37;
	mov.u32 	%r457, _ZZ24topk_kernel_bitonic_tileILi128EEvPKfiiPfPiE5s_idx;
	add.s32 	%r458, %r457, %r629;
	ld.shared.u32 	%r459, [%r458];
	add.s32 	%r461, %r457, %r456;
	ld.shared.u32 	%r462, [%r461];
	st.shared.u32 	[%r458], %r462;
	st.shared.u32 	[%r461], %r459;
$L__BB2_100:
	add.s32 	%r630, %r630, %r44;
	add.s32 	%r629, %r629, %r164;
	setp.lt.u32 	%p109, %r630, 128;
	@%p109 bra 	$L__BB2_97;
$L__BB2_101:
	setp.gt.u32 	%p110, %r659, 127;
	bar.sync 	0;
	@%p110 bra 	$L__BB2_107;
	shl.b32 	%r631, %r659, 2;
	shl.b32 	%r173, %r44, 2;
	mov.u32 	%r632, %r659;
$L__BB2_103:
	xor.b32  	%r176, %r632, 1;
	setp.le.u32 	%p111, %r176, %r632;
	@%p111 bra 	$L__BB2_106;
	and.b32  	%r463, %r632, 32;
	mov.u32 	%r464, _ZZ24topk_kernel_bitonic_tileILi128EEvPKfiiPfPiE6s_vals;
	add.s32 	%r177, %r464, %r631;
	ld.shared.f32 	%f39, [%r177];
	shl.b32 	%r465, %r176, 2;
	add.s32 	%r178, %r464, %r465;
	ld.shared.f32 	%f40, [%r178];
	setp.gt.f32 	%p112, %f39, %f40;
	setp.eq.s32 	%p113, %r463, 0;
	xor.pred  	%p114, %p113, %p112;
	not.pred 	%p115, %p114;
	@%p115 bra 	$L__BB2_106;
	st.shared.f32 	[%r177], %f40;
	st.shared.f32 	[%r178], %f39;
	mov.u32 	%r466, _ZZ24topk_kernel_bitonic_tileILi128EEvPKfiiPfPiE5s_idx;
	add.s32 	%r467, %r466, %r631;
	ld.shared.u32 	%r468, [%r467];
	add.s32 	%r470, %r466, %r465;
	ld.shared.u32 	%r471, [%r470];
	st.shared.u32 	[%r467], %r471;
	st.shared.u32 	[%r470], %r468;
$L__BB2_106:
	add.s32 	%r632, %r632, %r44;
	add.s32 	%r631, %r631, %r173;
	setp.lt.u32 	%p116, %r632, 128;
	@%p116 bra 	$L__BB2_103;
$L__BB2_107:
	setp.gt.u32 	%p117, %r659, 127;
	bar.sync 	0;
	@%p117 bra 	$L__BB2_113;
	shl.b32 	%r633, %r659, 2;
	shl.b32 	%r182, %r44, 2;
	mov.u32 	%r634, %r659;
$L__BB2_109:
	xor.b32  	%r185, %r634, 32;
	setp.le.u32 	%p118, %r185, %r634;
	@%p118 bra 	$L__BB2_112;
	and.b32  	%r472, %r634, 64;
	mov.u32 	%r473, _ZZ24topk_kernel_bitonic_tileILi128EEvPKfiiPfPiE6s_vals;
	add.s32 	%r186, %r473, %r633;
	ld.shared.f32 	%f41, [%r186];
	shl.b32 	%r474, %r185, 2;
	add.s32 	%r187, %r473, %r474;
	ld.shared.f32 	%f42, [%r187];
	setp.gt.f32 	%p119, %f41, %f42;
	setp.eq.s32 	%p120, %r472, 0;
	xor.pred  	%p121, %p120, %p119;
	not.pred 	%p122, %p121;
	@%p122 bra 	$L__BB2_112;
	st.shared.f32 	[%r186], %f42;
	st.shared.f32 	[%r187], %f41;
	mov.u32 	%r475, _ZZ24topk_kernel_bitonic_tileILi128EEvPKfiiPfPiE5s_idx;
	add.s32 	%r476, %r475, %r633;
	ld.shared.u32 	%r477, [%r476];
	add.s32 	%r479, %r475, %r474;
	ld.shared.u32 	%r480, [%r479];
	st.shared.u32 	[%r476], %r480;
	st.shared.u32 	[%r479], %r477;
$L__BB2_112:
	add.s32 	%r634, %r634, %r44;
	add.s32 	%r633, %r633, %r182;
	setp.lt.u32 	%p123, %r634, 128;
	@%p123 bra 	$L__BB2_109;
$L__BB2_113:
	setp.gt.u32 	%p124, %r659, 127;
	bar.sync 	0;
	@%p124 bra 	$L__BB2_119;
	shl.b32 	%r635, %r659, 2;
	shl.b32 	%r191, %r44, 2;
	mov.u32 	%r636, %r659;
$L__BB2_115:
	xor.b32  	%r194, %r636, 16;
	setp.le.u32 	%p125, %r194, %r636;
	@%p125 bra 	$L__BB2_118;
	and.b32  	%r481, %r636, 64;
	mov.u32 	%r482, _ZZ24topk_kernel_bitonic_tileILi128EEvPKfiiPfPiE6s_vals;
	add.s32 	%r195, %r482, %r635;
	ld.shared.f32 	%f43, [%r195];
	shl.b32 	%r483, %r194, 2;
	add.s32 	%r196, %r482, %r483;
	ld.shared.f32 	%f44, [%r196];
	setp.gt.f32 	%p126, %f43, %f44;
	setp.eq.s32 	%p127, %r481, 0;
	xor.pred  	%p128, %p127, %p126;
	not.pred 	%p129, %p128;
	@%p129 bra 	$L__BB2_118;
	st.shared.f32 	[%r195], %f44;
	st.shared.f32 	[%r196], %f43;
	mov.u32 	%r484, _ZZ24topk_kernel_bitonic_tileILi128EEvPKfiiPfPiE5s_idx;
	add.s32 	%r485, %r484, %r635;
	ld.shared.u32 	%r486, [%r485];
	add.s32 	%r488, %r484, %r483;
	ld.shared.u32 	%r489, [%r488];
	st.shared.u32 	[%r485], %r489;
	st.shared.u32 	[%r488], %r486;
$L__BB2_118:
	add.s32 	%r636, %r636, %r44;
	add.s32 	%r635, %r635, %r191;
	setp.lt.u32 	%p130, %r636, 128;
	@%p130 bra 	$L__BB2_115;
$L__BB2_119:
	setp.gt.u32 	%p131, %r659, 127;
	bar.sync 	0;
	@%p131 bra 	$L__BB2_125;
	shl.b32 	%r637, %r659, 2;
	shl.b32 	%r200, %r44, 2;
	mov.u32 	%r638, %r659;
$L__BB2_121:
	xor.b32  	%r203, %r638, 8;
	setp.le.u32 	%p132, %r203, %r638;
	@%p132 bra 	$L__BB2_124;
	and.b32  	%r490, %r638, 64;
	mov.u32 	%r491, _ZZ24topk_kernel_bitonic_tileILi128EEvPKfiiPfPiE6s_vals;
	add.s32 	%r204, %r491, %r637;
	ld.shared.f32 	%f45, [%r204];
	shl.b32 	%r492, %r203, 2;
	add.s32 	%r205, %r491, %r492;
	ld.shared.f32 	%f46, [%r205];
	setp.gt.f32 	%p133, %f45, %f46;
	setp.eq.s32 	%p134, %r490, 0;
	xor.pred  	%p135, %p134, %p133;
	not.pred 	%p136, %p135;
	@%p136 bra 	$L__BB2_124;
	st.shared.f32 	[%r204], %f46;
	st.shared.f32 	[%r205], %f45;
	mov.u32 	%r493, _ZZ24topk_kernel_bitonic_tileILi128EEvPKfiiPfPiE5s_idx;
	add.s32 	%r494, %r493, %r637;
	ld.shared.u32 	%r495, [%r494];
	add.s32 	%r497, %r493, %r492;
	ld.shared.u32 	%r498, [%r497];
	st.shared.u32 	[%r494], %r498;
	st.shared.u32 	[%r497], %r495;
$L__BB2_124:
	add.s32 	%r638, %r638, %r44;
	add.s32 	%r637, %r637, %r200;
	setp.lt.u32 	%p137, %r638, 128;
	@%p137 bra 	$L__BB2_121;
$L__BB2_125:
	setp.gt.u32 	%p138, %r659, 127;
	bar.sync 	0;
	@%p138 bra 	$L__BB2_131;
	shl.b32 	%r639, %r659, 2;
	shl.b32 	%r209, %r44, 2;
	mov.u32 	%r640, %r659;
$L__BB2_127:
	xor.b32  	%r212, %r640, 4;
	setp.le.u32 	%p139, %r212, %r640;
	@%p139 bra 	$L__BB2_130;
	and.b32  	%r499, %r640, 64;
	mov.u32 	%r500, _ZZ24topk_kernel_bitonic_tileILi128EEvPKfiiPfPiE6s_vals;
	add.s32 	%r213, %r500, %r639;
	ld.shared.f32 	%f47, [%r213];
	shl.b32 	%r501, %r212, 2;
	add.s32 	%r214, %r500, %r501;
	ld.shared.f32 	%f48, [%r214];
	setp.gt.f32 	%p140, %f47, %f48;
	setp.eq.s32 	%p141, %r499, 0;
	xor.pred  	%p142, %p141, %p140;
	not.pred 	%p143, %p142;
	@%p143 bra 	$L__BB2_130;
	st.shared.f32 	[%r213], %f48;
	st.shared.f32 	[%r214], %f47;
	mov.u32 	%r502, _ZZ24topk_kernel_bitonic_tileILi128EEvPKfiiPfPiE5s_idx;
	add.s32 	%r503, %r502, %r639;
	ld.shared.u32 	%r504, [%r503];
	add.s32 	%r506, %r502, %r501;
	ld.shared.u32 	%r507, [%r506];
	st.shared.u32 	[%r503], %r507;
	st.shared.u32 	[%r506], %r504;
$L__BB2_130:
	add.s32 	%r640, %r640, %r44;
	add.s32 	%r639, %r639, %r209;
	setp.lt.u32 	%p144, %r640, 128;
	@%p144 bra 	$L__BB2_127;
$L__BB2_131:
	setp.gt.u32 	%p145, %r659, 127;
	bar.sync 	0;
	@%p145 bra 	$L__BB2_137;
	shl.b32 	%r641, %r659, 2;
	shl.b32 	%r218, %r44, 2;
	mov.u32 	%r642, %r659;
$L__BB2_133:
	xor.b32  	%r221, %r642, 2;
	setp.le.u32 	%p146, %r221, %r642;
	@%p146 bra 	$L__BB2_136;
	and.b32  	%r508, %r642, 64;
	mov.u32 	%r509, _ZZ24topk_kernel_bitonic_tileILi128EEvPKfiiPfPiE6s_vals;
	add.s32 	%r222, %r509, %r641;
	ld.shared.f32 	%f49, [%r222];
	shl.b32 	%r510, %r221, 2;
	add.s32 	%r223, %r509, %r510;
	ld.shared.f32 	%f50, [%r223];
	setp.gt.f32 	%p147, %f49, %f50;
	setp.eq.s32 	%p148, %r508, 0;
	xor.pred  	%p149, %p148, %p147;
	not.pred 	%p150, %p149;
	@%p150 bra 	$L__BB2_136;
	st.shared.f32 	[%r222], %f50;
	st.shared.f32 	[%r223], %f49;
	mov.u32 	%r511, _ZZ24topk_kernel_bitonic_tileILi128EEvPKfiiPfPiE5s_idx;
	add.s32 	%r512, %r511, %r641;
	ld.shared.u32 	%r513, [%r512];
	add.s32 	%r515, %r511, %r510;
	ld.shared.u32 	%r516, [%r515];
	st.shared.u32 	[%r512], %r516;
	st.shared.u32 	[%r515], %r513;
$L__BB2_136:
	add.s32 	%r642, %r642, %r44;
	add.s32 	%r641, %r641, %r218;
	setp.lt.u32 	%p151, %r642, 128;
	@%p151 bra 	$L__BB2_133;
$L__BB2_137:
	setp.gt.u32 	%p152, %r659, 127;
	bar.sync 	0;
	@%p152 bra 	$L__BB2_143;
	shl.b32 	%r643, %r659, 2;
	shl.b32 	%r227, %r44, 2;
	mov.u32 	%r644, %r659;
$L__BB2_139:
	xor.b32  	%r230, %r644, 1;
	setp.le.u32 	%p153, %r230, %r644;
	@%p153 bra 	$L__BB2_142;
	and.b32  	%r517, %r644, 64;
	mov.u32 	%r518, _ZZ24topk_kernel_bitonic_tileILi128EEvPKfiiPfPiE6s_vals;
	add.s32 	%r231, %r518, %r643;
	ld.shared.f32 	%f51, [%r231];
	shl.b32 	%r519, %r230, 2;
	add.s32 	%r232, %r518, %r519;
	ld.shared.f32 	%f52, [%r232];
	setp.gt.f32 	%p154, %f51, %f52;
	setp.eq.s32 	%p155, %r517, 0;
	xor.pred  	%p156, %p155, %p154;
	not.pred 	%p157, %p156;
	@%p157 bra 	$L__BB2_142;
	st.shared.f32 	[%r231], %f52;
	st.shared.f32 	[%r232], %f51;
	mov.u32 	%r520, _ZZ24topk_kernel_bitonic_tileILi128EEvPKfiiPfPiE5s_idx;
	add.s32 	%r521, %r520, %r643;
	ld.shared.u32 	%r522, [%r521];
	add.s32 	%r524, %r520, %r519;
	ld.shared.u32 	%r525, [%r524];
	st.shared.u32 	[%r521], %r525;
	st.shared.u32 	[%r524], %r522;
$L__BB2_142:
	add.s32 	%r644, %r644, %r44;
	add.s32 	%r643, %r643, %r227;
	setp.lt.u32 	%p158, %r644, 128;
	@%p158 bra 	$L__BB2_139;
$L__BB2_143:
	setp.gt.u32 	%p159, %r659, 127;
	bar.sync 	0;
	@%p159 bra 	$L__BB2_149;
	shl.b32 	%r645, %r659, 2;
	shl.b32 	%r236, %r44, 2;
	mov.u32 	%r646, %r659;
$L__BB2_145:
	xor.b32  	%r239, %r646, 64;
	setp.le.u32 	%p160, %r239, %r646;
	@%p160 bra 	$L__BB2_148;
	mov.u32 	%r526, _ZZ24topk_kernel_bitonic_tileILi128EEvPKfiiPfPiE6s_vals;
	add.s32 	%r240, %r526, %r645;
	ld.shared.f32 	%f53, [%r240];
	shl.b32 	%r527, %r239, 2;
	add.s32 	%r241, %r526, %r527;
	ld.shared.f32 	%f54, [%r241];
	setp.gt.f32 	%p161, %f53, %f54;
	@%p161 bra 	$L__BB2_148;
	st.shared.f32 	[%r240], %f54;
	st.shared.f32 	[%r241], %f53;
	mov.u32 	%r528, _ZZ24topk_kernel_bitonic_tileILi128EEvPKfiiPfPiE5s_idx;
	add.s32 	%r529, %r528, %r645;
	ld.shared.u32 	%r530, [%r529];
	add.s32 	%r532, %r528, %r527;
	ld.shared.u32 	%r533, [%r532];
	st.shared.u32 	[%r529], %r533;
	st.shared.u32 	[%r532], %r530;
$L__BB2_148:
	add.s32 	%r646, %r646, %r44;
	add.s32 	%r645, %r645, %r236;
	setp.lt.u32 	%p162, %r646, 128;
	@%p162 bra 	$L__BB2_145;
$L__BB2_149:
	setp.gt.u32 	%p163, %r659, 127;
	bar.sync 	0;
	@%p163 bra 	$L__BB2_155;
	shl.b32 	%r647, %r659, 2;
	shl.b32 	%r245, %r44, 2;
	mov.u32 	%r648, %r659;
$L__BB2_151:
	xor.b32  	%r248, %r648, 32;
	setp.le.u32 	%p164, %r248, %r648;
	@%p164 bra 	$L__BB2_154;
	mov.u32 	%r534, _ZZ24topk_kernel_bitonic_tileILi128EEvPKfiiPfPiE6s_vals;
	add.s32 	%r249, %r534, %r647;
	ld.shared.f32 	%f55, [%r249];
	shl.b32 	%r535, %r248, 2;
	add.s32 	%r250, %r534, %r535;
	ld.shared.f32 	%f56, [%r250];
	setp.gt.f32 	%p165, %f55, %f56;
	@%p165 bra 	$L__BB2_154;
	st.shared.f32 	[%r249], %f56;
	st.shared.f32 	[%r250], %f55;
	mov.u32 	%r536, _ZZ24topk_kernel_bitonic_tileILi128EEvPKfiiPfPiE5s_idx;
	add.s32 	%r537, %r536, %r647;
	ld.shared.u32 	%r538, [%r537];
	add.s32 	%r540, %r536, %r535;
	ld.shared.u32 	%r541, [%r540];
	st.shared.u32 	[%r537], %r541;
	st.shared.u32 	[%r540], %r538;
$L__BB2_154:
	add.s32 	%r648, %r648, %r44;
	add.s32 	%r647, %r647, %r245;
	setp.lt.u32 	%p166, %r648, 128;
	@%p166 bra 	$L__BB2_151;
$L__BB2_155:
	setp.gt.u32 	%p167, %r659, 127;
	bar.sync 	0;
	@%p167 bra 	$L__BB2_161;
	shl.b32 	%r649, %r659, 2;
	shl.b32 	%r254, %r44, 2;
	mov.u32 	%r650, %r659;
$L__BB2_157:
	xor.b32  	%r257, %r650, 16;
	setp.le.u32 	%p168, %r257, %r650;
	@%p168 bra 	$L__BB2_160;
	mov.u32 	%r542, _ZZ24topk_kernel_bitonic_tileILi128EEvPKfiiPfPiE6s_vals;
	add.s32 	%r258, %r542, %r649;
	ld.shared.f32 	%f57, [%r258];
	shl.b32 	%r543, %r257, 2;
	add.s32 	%r259, %r542, %r543;
	ld.shared.f32 	%f58, [%r259];
	setp.gt.f32 	%p169, %f57, %f58;
	@%p169 bra 	$L__BB2_160;
	st.shared.f32 	[%r258], %f58;
	st.shared.f32 	[%r259], %f57;
	mov.u32 	%r544, _ZZ24topk_kernel_bitonic_tileILi128EEvPKfiiPfPiE5s_idx;
	add.s32 	%r545, %r544, %r649;
	ld.shared.u32 	%r546, [%r545];
	add.s32 	%r548, %r544, %r543;
	ld.shared.u32 	%r549, [%r548];
	st.shared.u32 	[%r545], %r549;
	st.shared.u32 	[%r548], %r546;
$L__BB2_160:
	add.s32 	%r650, %r650, %r44;
	add.s32 	%r649, %r649, %r254;
	setp.lt.u32 	%p170, %r650, 128;
	@%p170 bra 	$L__BB2_157;
$L__BB2_161:
	setp.gt.u32 	%p171, %r659, 127;
	bar.sync 	0;
	@%p171 bra 	$L__BB2_167;
	shl.b32 	%r651, %r659, 2;
	shl.b32 	%r263, %r44, 2;
	mov.u32 	%r652, %r659;
$L__BB2_163:
	xor.b32  	%r266, %r652, 8;
	setp.le.u32 	%p172, %r266, %r652;
	@%p172 bra 	$L__BB2_166;
	mov.u32 	%r550, _ZZ24topk_kernel_bitonic_tileILi128EEvPKfiiPfPiE6s_vals;
	add.s32 	%r267, %r550, %r651;
	ld.shared.f32 	%f59, [%r267];
	shl.b32 	%r551, %r266, 2;
	add.s32 	%r268, %r550, %r551;
	ld.shared.f32 	%f60, [%r268];
	setp.gt.f32 	%p173, %f59, %f60;
	@%p173 bra 	$L__BB2_166;
	st.shared.f32 	[%r267], %f60;
	st.shared.f32 	[%r268], %f59;
	mov.u32 	%r552, _ZZ24topk_kernel_bitonic_tileILi128EEvPKfiiPfPiE5s_idx;
	add.s32 	%r553, %r552, %r651;
	ld.shared.u32 	%r554, [%r553];
	add.s32 	%r556, %r552, %r551;
	ld.shared.u32 	%r557, [%r556];
	st.shared.u32 	[%r553], %r557;
	st.shared.u32 	[%r556], %r554;
$L__BB2_166:
	add.s32 	%r652, %r652, %r44;
	add.s32 	%r651, %r651, %r263;
	setp.lt.u32 	%p174, %r652, 128;
	@%p174 bra 	$L__BB2_163;
$L__BB2_167:
	setp.gt.u32 	%p175, %r659, 127;
	bar.sync 	0;
	@%p175 bra 	$L__BB2_173;
	shl.b32 	%r653, %r659, 2;
	shl.b32 	%r272, %r44, 2;
	mov.u32 	%r654, %r659;
$L__BB2_169:
	xor.b32  	%r275, %r654, 4;
	setp.le.u32 	%p176, %r275, %r654;
	@%p176 bra 	$L__BB2_172;
	mov.u32 	%r558, _ZZ24topk_kernel_bitonic_tileILi128EEvPKfiiPfPiE6s_vals;
	add.s32 	%r276, %r558, %r653;
	ld.shared.f32 	%f61, [%r276];
	shl.b32 	%r559, %r275, 2;
	add.s32 	%r277, %r558, %r559;
	ld.shared.f32 	%f62, [%r277];
	setp.gt.f32 	%p177, %f61, %f62;
	@%p177 bra 	$L__BB2_172;
	st.shared.f32 	[%r276], %f62;
	st.shared.f32 	[%r277], %f61;
	mov.u32 	%r560, _ZZ24topk_kernel_bitonic_tileILi128EEvPKfiiPfPiE5s_idx;
	add.s32 	%r561, %r560, %r653;
	ld.shared.u32 	%r562, [%r561];
	add.s32 	%r564, %r560, %r559;
	ld.shared.u32 	%r565, [%r564];
	st.shared.u32 	[%r561], %r565;
	st.shared.u32 	[%r564], %r562;
$L__BB2_172:
	add.s32 	%r654, %r654, %r44;
	add.s32 	%r653, %r653, %r272;
	setp.lt.u32 	%p178, %r654, 128;
	@%p178 bra 	$L__BB2_169;
$L__BB2_173:
	setp.gt.u32 	%p179, %r659, 127;
	bar.sync 	0;
	@%p179 bra 	$L__BB2_179;
	shl.b32 	%r655, %r659, 2;
	shl.b32 	%r281, %r44, 2;
	mov.u32 	%r656, %r659;
$L__BB2_175:
	xor.b32  	%r284, %r656, 2;
	setp.le.u32 	%p180, %r284, %r656;
	@%p180 bra 	$L__BB2_178;
	mov.u32 	%r566, _ZZ24topk_kernel_bitonic_tileILi128EEvPKfiiPfPiE6s_vals;
	add.s32 	%r285, %r566, %r655;
	ld.shared.f32 	%f63, [%r285];
	shl.b32 	%r567, %r284, 2;
	add.s32 	%r286, %r566, %r567;
	ld.shared.f32 	%f64, [%r286];
	setp.gt.f32 	%p181, %f63, %f64;
	@%p181 bra 	$L__BB2_178;
	st.shared.f32 	[%r285], %f64;
	st.shared.f32 	[%r286], %f63;
	mov.u32 	%r568, _ZZ24topk_kernel_bitonic_tileILi128EEvPKfiiPfPiE5s_idx;
	add.s32 	%r569, %r568, %r655;
	ld.shared.u32 	%r570, [%r569];
	add.s32 	%r572, %r568, %r567;
	ld.shared.u32 	%r573, [%r572];
	st.shared.u32 	[%r569], %r573;
	st.shared.u32 	[%r572], %r570;
$L__BB2_178:
	add.s32 	%r656, %r656, %r44;
	add.s32 	%r655, %r655, %r281;
	setp.lt.u32 	%p182, %r656, 128;
	@%p182 bra 	$L__BB2_175;
$L__BB2_179:
	setp.gt.u32 	%p183, %r659, 127;
	bar.sync 	0;
	@%p183 bra 	$L__BB2_185;
	shl.b32 	%r657, %r659, 2;
	shl.b32 	%r290, %r44, 2;
	mov.u32 	%r658, %r659;
$L__BB2_181:
	xor.b32  	%r293, %r658, 1;
	setp.le.u32 	%p184, %r293, %r658;
	@%p184 bra 	$L__BB2_184;
	mov.u32 	%r574, _ZZ24topk_kernel_bitonic_tileILi128EEvPKfiiPfPiE6s_vals;
	add.s32 	%r294, %r574, %r657;
	ld.shared.f32 	%f65, [%r294];
	shl.b32 	%r575, %r293, 2;
	add.s32 	%r295, %r574, %r575;
	ld.shared.f32 	%f66, [%r295];
	setp.gt.f32 	%p185, %f65, %f66;
	@%p185 bra 	$L__BB2_184;
	st.shared.f32 	[%r294], %f66;
	st.shared.f32 	[%r295], %f65;
	mov.u32 	%r576, _ZZ24topk_kernel_bitonic_tileILi128EEvPKfiiPfPiE5s_idx;
	add.s32 	%r577, %r576, %r657;
	ld.shared.u32 	%r578, [%r577];
	add.s32 	%r580, %r576, %r575;
	ld.shared.u32 	%r581, [%r580];
	st.shared.u32 	[%r577], %r581;
	st.shared.u32 	[%r580], %r578;
$L__BB2_184:
	add.s32 	%r658, %r658, %r44;
	add.s32 	%r657, %r657, %r290;
	setp.lt.u32 	%p186, %r658, 128;
	@%p186 bra 	$L__BB2_181;
$L__BB2_185:
	bar.sync 	0;
	setp.lt.s32 	%p187, %r659, %r301;
	@%p187 bra 	$L__BB2_186;
	bra.uni 	$L__BB2_188;
$L__BB2_186:
	mul.lo.s32 	%r47, %r301, %r2;
	cvta.to.global.u64 	%rd7, %rd9;
	cvta.to.global.u64 	%rd8, %rd10;
	mov.u32 	%r583, _ZZ24topk_kernel_bitonic_tileILi128EEvPKfiiPfPiE6s_vals;
	mov.u32 	%r586, _ZZ24topk_kernel_bitonic_tileILi128EEvPKfiiPfPiE5s_idx;
$L__BB2_187:
	shl.b32 	%r582, %r659, 2;
	add.s32 	%r584, %r583, %r582;
	ld.shared.f32 	%f72, [%r584];
	add.s32 	%r585, %r659, %r47;
	mul.wide.s32 	%rd31, %r585, 4;
	add.s64 	%rd32, %rd7, %rd31;
	st.global.f32 	[%rd32], %f72;
	add.s32 	%r587, %r586, %r582;
	ld.shared.u32 	%r588, [%r587];
	add.s64 	%rd33, %rd8, %rd31;
	st.global.u32 	[%rd33], %r588;
	add.s32 	%r659, %r659, %r44;
	setp.lt.s32 	%p188, %r659, %r301;
	@%p188 bra 	$L__BB2_187;
$L__BB2_188:
	ret;

}
	// .globl	_Z24topk_kernel_bitonic_tileILi256EEvPKfiiPfPi
.visible .entry _Z24topk_kernel_bitonic_tileILi256EEvPKfiiPfPi(
	.param .u64 .ptr .align 1 _Z24topk_kernel_bitonic_tileILi256EEvPKfiiPfPi_param_0,
	.param .u32 _Z24topk_kernel_bitonic_tileILi256EEvPKfiiPfPi_param_1,
	.param .u32 _Z24topk_kernel_bitonic_tileILi256EEvPKfiiPfPi_param_2,
	.param .u64 .ptr .align 1 _Z24topk_kernel_bitonic_tileILi256EEvPKfiiPfPi_param_3,
	.param .u64 .ptr .align 1 _Z24topk_kernel_bitonic_tileILi256EEvPKfiiPfPi_param_4
)
{
	.reg .pred 	%p<242>;
	.reg .b32 	%r<819>;
	.reg .b32 	%f<94>;
	.reg .b64 	%rd<35>;
	// demoted variable
	.shared .align 4 .b8 _ZZ24topk_kernel_bitonic_tileILi256EEvPKfiiPfPiE6s_vals[1024];
	// demoted variable
	.shared .align 4 .b8 _ZZ24topk_kernel_bitonic_tileILi256EEvPKfiiPfPiE5s_idx[1024];
	ld.param.u64 	%rd11, [_Z24topk_kernel_bitonic_tileILi256EEvPKfiiPfPi_param_0];
	ld.param.u32 	%r372, [_Z24topk_kernel_bitonic_tileILi256EEvPKfiiPfPi_param_1];
	ld.param.u32 	%r373, [_Z24topk_kernel_bitonic_tileILi256EEvPKfiiPfPi_param_2];
	ld.param.u64 	%rd9, [_Z24topk_kernel_bitonic_tileILi256EEvPKfiiPfPi_param_3];
	ld.param.u64 	%rd10, [_Z24topk_kernel_bitonic_tileILi256EEvPKfiiPfPi_param_4];
	cvta.to.global.u64 	%rd1, %rd11;
	mov.u32 	%r818, %tid.x;
	mov.u32 	%r2, %ctaid.x;
	mul.lo.s32 	%r374, %r372, %r2;
	cvt.s64.s32 	%rd2, %r374;
	setp.gt.u32 	%p1, %r818, 255;
	@%p1 bra 	$L__BB3_17;
	mov.u32 	%r3, %ntid.x;
	add.s32 	%r375, %r818, %r3;
	max.u32 	%r376, %r375, 256;
	setp.lt.u32 	%p2, %r375, 256;
	selp.u32 	%r377, 1, 0, %p2;
	add.s32 	%r378, %r375, %r377;
	sub.s32 	%r379, %r376, %r378;
	div.u32 	%r380, %r379, %r3;
	add.s32 	%r4, %r380, %r377;
	and.b32  	%r381, %r4, 3;
	setp.eq.s32 	%p3, %r381, 3;
	mov.u32 	%r736, %r818;
	@%p3 bra 	$L__BB3_6;
	shl.b32 	%r733, %r818, 2;
	shl.b32 	%r6, %r3, 2;
	cvt.u64.u32 	%rd12, %r818;
	add.s64 	%rd13, %rd2, %rd12;
	shl.b64 	%rd14, %rd13, 2;
	add.s64 	%rd34, %rd1, %rd14;
	mul.wide.u32 	%rd4, %r3, 4;
	add.s32 	%r382, %r4, 1;
	and.b32  	%r383, %r382, 3;
	neg.s32 	%r732, %r383;
	mov.u32 	%r736, %r818;
$L__BB3_3:
	.pragma "nounroll";
	setp.ge.s32 	%p4, %r736, %r372;
	mov.f32 	%f89, 0fFF800000;
	mov.b32 	%r735, -1;
	@%p4 bra 	$L__BB3_5;
	ld.global.nc.f32 	%f89, [%rd34];
	mov.u32 	%r735, %r736;
$L__BB3_5:
	mov.u32 	%r385, _ZZ24topk_kernel_bitonic_tileILi256EEvPKfiiPfPiE6s_vals;
	add.s32 	%r386, %r385, %r733;
	st.shared.f32 	[%r386], %f89;
	mov.u32 	%r387, _ZZ24topk_kernel_bitonic_tileILi256EEvPKfiiPfPiE5s_idx;
	add.s32 	%r388, %r387, %r733;
	st.shared.u32 	[%r388], %r735;
	add.s32 	%r736, %r736, %r3;
	add.s32 	%r733, %r733, %r6;
	add.s64 	%rd34, %rd34, %rd4;
	add.s32 	%r732, %r732, 1;
	setp.ne.s32 	%p5, %r732, 0;
	@%p5 bra 	$L__BB3_3;
$L__BB3_6:
	setp.lt.u32 	%p6, %r4, 3;
	@%p6 bra 	$L__BB3_17;
	shl.b32 	%r389, %r3, 1;
	add.s32 	%r740, %r736, %r389;
	shl.b32 	%r17, %r3, 2;
	mad.lo.s32 	%r739, %r3, 3, %r736;
	add.s32 	%r738, %r3, %r736;
	mov.u32 	%r390, _ZZ24topk_kernel_bitonic_tileILi256EEvPKfiiPfPiE5s_idx;
	add.s32 	%r20, %r390, %r17;
	shl.b32 	%r737, %r736, 2;
	shl.b32 	%r22, %r3, 4;
	shl.b32 	%r391, %r3, 3;
	add.s32 	%r23, %r390, %r391;
	mul.lo.s32 	%r392, %r3, 12;
	add.s32 	%r24, %r390, %r392;
	mov.u32 	%r393, _ZZ24topk_kernel_bitonic_tileILi256EEvPKfiiPfPiE6s_vals;
	add.s32 	%r25, %r393, %r17;
	add.s32 	%r26, %r393, %r391;
	add.s32 	%r27, %r393, %r392;
$L__BB3_8:
	setp.ge.s32 	%p7, %r736, %r372;
	mov.f32 	%f90, 0fFF800000;
	mov.b32 	%r742, -1;
	@%p7 bra 	$L__BB3_10;
	cvt.u64.u32 	%rd15, %r736;
	add.s64 	%rd16, %rd15, %rd2;
	shl.b64 	%rd17, %rd16, 2;
	add.s64 	%rd18, %rd1, %rd17;
	ld.global.nc.f32 	%f90, [%rd18];
	mov.u32 	%r742, %r736;
$L__BB3_10:
	add.s32 	%r397, %r393, %r737;
	st.shared.f32 	[%r397], %f90;
	add.s32 	%r399, %r390, %r737;
	st.shared.u32 	[%r399], %r742;
	setp.ge.s32 	%p8, %r738, %r372;
	mov.f32 	%f91, 0fFF800000;
	mov.b32 	%r743, -1;
	@%p8 bra 	$L__BB3_12;
	cvt.u64.u32 	%rd19, %r738;
	add.s64 	%rd20, %rd19, %rd2;
	shl.b64 	%rd21, %rd20, 2;
	add.s64 	%rd22, %rd1, %rd21;
	ld.global.nc.f32 	%f91, [%rd22];
	mov.u32 	%r743, %r738;
$L__BB3_12:
	add.s32 	%r401, %r25, %r737;
	st.shared.f32 	[%r401], %f91;
	add.s32 	%r402, %r20, %r737;
	st.shared.u32 	[%r402], %r743;
	add.s32 	%r35, %r736, %r3;
	setp.ge.s32 	%p9, %r740, %r372;
	mov.f32 	%f92, 0fFF800000;
	mov.b32 	%r744, -1;
	@%p9 bra 	$L__BB3_14;
	cvt.u64.u32 	%rd23, %r740;
	add.s64 	%rd24, %rd23, %rd2;
	shl.b64 	%rd25, %rd24, 2;
	add.s64 	%rd26, %rd1, %rd25;
	ld.global.nc.f32 	%f92, [%rd26];
	mov.u32 	%r744, %r740;
$L__BB3_14:
	add.s32 	%r404, %r26, %r737;
	st.shared.f32 	[%r404], %f92;
	add.s32 	%r405, %r23, %r737;
	st.shared.u32 	[%r405], %r744;
	add.s32 	%r37, %r35, %r3;
	setp.ge.s32 	%p10, %r739, %r372;
	mov.f32 	%f93, 0fFF800000;
	mov.b32 	%r745, -1;
	@%p10 bra 	$L__BB3_16;
	cvt.u64.u32 	%rd27, %r739;
	add.s64 	%rd28, %rd27, %rd2;
	shl.b64 	%rd29, %rd28, 2;
	add.s64 	%rd30, %rd1, %rd29;
	ld.global.nc.f32 	%f93, [%rd30];
	mov.u32 	%r745, %r739;
$L__BB3_16:
	add.s32 	%r406, %r27, %r737;
	st.shared.f32 	[%r406], %f93;
	add.s32 	%r407, %r24, %r737;
	st.shared.u32 	[%r407], %r745;
	add.s32 	%r408, %r37, %r3;
	add.s32 	%r736, %r408, %r3;
	add.s32 	%r740, %r740, %r17;
	add.s32 	%r739, %r739, %r17;
	add.s32 	%r738, %r738, %r17;
	add.s32 	%r737, %r737, %r22;
	setp.lt.u32 	%p11, %r736, 256;
	@%p11 bra 	$L__BB3_8;
$L__BB3_17:
	setp.gt.u32 	%p12, %r818, 255;
	bar.sync 	0;
	mov.u32 	%r44, %ntid.x;
	@%p12 bra 	$L__BB3_23;
	shl.b32 	%r746, %r818, 2;
	shl.b32 	%r46, %r44, 2;
	mov.u32 	%r747, %r818;
$L__BB3_19:
	xor.b32  	%r50, %r747, 1;
	setp.le.u32 	%p13, %r50, %r747;
	@%p13 bra 	$L__BB3_22;
	and.b32  	%r409, %r747, 2;
	mov.u32 	%r410, _ZZ24topk_kernel_bitonic_tileILi256EEvPKfiiPfPiE6s_vals;
	add.s32 	%r51, %r410, %r746;
	ld.shared.f32 	%f11, [%r51];
	shl.b32 	%r411, %r50, 2;
	add.s32 	%r52, %r410, %r411;
	ld.shared.f32 	%f12, [%r52];
	setp.gt.f32 	%p14, %f11, %f12;
	setp.eq.s32 	%p15, %r409, 0;
	xor.pred  	%p16, %p15, %p14;
	not.pred 	%p17, %p16;
	@%p17 bra 	$L__BB3_22;
	st.shared.f32 	[%r51], %f12;
	st.shared.f32 	[%r52], %f11;
	mov.u32 	%r412, _ZZ24topk_kernel_bitonic_tileILi256EEvPKfiiPfPiE5s_idx;
	add.s32 	%r413, %r412, %r746;
	ld.shared.u32 	%r414, [%r413];
	add.s32 	%r416, %r412, %r411;
	ld.shared.u32 	%r417, [%r416];
	st.shared.u32 	[%r413], %r417;
	st.shared.u32 	[%r416], %r414;
$L__BB3_22:
	add.s32 	%r747, %r747, %r44;
	add.s32 	%r746, %r746, %r46;
	setp.lt.u32 	%p18, %r747, 256;
	@%p18 bra 	$L__BB3_19;
$L__BB3_23:
	setp.gt.u32 	%p19, %r818, 255;
	bar.sync 	0;
	@%p19 bra 	$L__BB3_29;
	shl.b32 	%r748, %r818, 2;
	shl.b32 	%r56, %r44, 2;
	mov.u32 	%r749, %r818;
$L__BB3_25:
	xor.b32  	%r59, %r749, 2;
	setp.le.u32 	%p20, %r59, %r749;
	@%p20 bra 	$L__BB3_28;
	and.b32  	%r418, %r749, 4;
	mov.u32 	%r419, _ZZ24topk_kernel_bitonic_tileILi256EEvPKfiiPfPiE6s_vals;
	add.s32 	%r60, %r419, %r748;
	ld.shared.f32 	%f13, [%r60];
	shl.b32 	%r420, %r59, 2;
	add.s32 	%r61, %r419, %r420;
	ld.shared.f32 	%f14, [%r61];
	setp.gt.f32 	%p21, %f13, %f14;
	setp.eq.s32 	%p22, %r418, 0;
	xor.pred  	%p23, %p22, %p21;
	not.pred 	%p24, %p23;
	@%p24 bra 	$L__BB3_28;
	st.shared.f32 	[%r60], %f14;
	st.shared.f32 	[%r61], %f13;
	mov.u32 	%r421, _ZZ24topk_kernel_bitonic_tileILi256EEvPKfiiPfPiE5s_idx;
	add.s32 	%r422, %r421, %r748;
	ld.shared.u32 	%r423, [%r422];
	add.s32 	%r425, %r421, %r420;
	ld.shared.u32 	%r426, [%r425];
	st.shared.u32 	[%r422], %r426;
	st.shared.u32 	[%r425], %r423;
$L__BB3_28:
	add.s32 	%r749, %r749, %r44;
	add.s32 	%r748, %r748, %r56;
	setp.lt.u32 	%p25, %r749, 256;
	@%p25 bra 	$L__BB3_25;
$L__BB3_29:
	setp.gt.u32 	%p26, %r818, 255;
	bar.sync 	0;
	@%p26 bra 	$L__BB3_35;
	shl.b32 	%r750, %r818, 2;
	shl.b32 	%r65, %r44, 2;
	mov.u32 	%r751, %r818;
$L__BB3_31:
	xor.b32  	%r68, %r751, 1;
	setp.le.u32 	%p27, %r68, %r751;
	@%p27 bra 	$L__BB3_34;
	and.b32  	%r427, %r751, 4;
	mov.u32 	%r428, _ZZ24topk_kernel_bitonic_tileILi256EEvPKfiiPfPiE6s_vals;
	add.s32 	%r69, %r428, %r750;
	ld.shared.f32 	%f15, [%r69];
	shl.b32 	%r429, %r68, 2;
	add.s32 	%r70, %r428, %r429;
	ld.shared.f32 	%f16, [%r70];
	setp.gt.f32 	%p28, %f15, %f16;
	setp.eq.s32 	%p29, %r427, 0;
	xor.pred  	%p30, %p29, %p28;
	not.pred 	%p31, %p30;
	@%p31 bra 	$L__BB3_34;
	st.shared.f32 	[%r69], %f16;
	st.shared.f32 	[%r70], %f15;
	mov.u32 	%r430, _ZZ24topk_kernel_bitonic_tileILi256EEvPKfiiPfPiE5s_idx;
	add.s32 	%r431, %r430, %r750;
	ld.shared.u32 	%r432, [%r431];
	add.s32 	%r434, %r430, %r429;
	ld.shared.u32 	%r435, [%r434];
	st.shared.u32 	[%r431], %r435;
	st.shared.u32 	[%r434], %r432;
$L__BB3_34:
	add.s32 	%r751, %r751, %r44;
	add.s32 	%r750, %r750, %r65;
	setp.lt.u32 	%p32, %r751, 256;
	@%p32 bra 	$L__BB3_31;
$L__BB3_35:
	setp.gt.u32 	%p33, %r818, 255;
	bar.sync 	0;
	@%p33 bra 	$L__BB3_41;
	shl.b32 	%r752, %r818, 2;
	shl.b32 	%r74, %r44, 2;
	mov.u32 	%r753, %r818;
$L__BB3_37:
	xor.b32  	%r77, %r753, 4;
	setp.le.u32 	%p34, %r77, %r753;
	@%p34 bra 	$L__BB3_40;
	and.b32  	%r436, %r753, 8;
	mov.u32 	%r437, _ZZ24topk_kernel_bitonic_tileILi256EEvPKfiiPfPiE6s_vals;
	add.s32 	%r78, %r437, %r752;
	ld.shared.f32 	%f17, [%r78];
	shl.b32 	%r438, %r77, 2;
	add.s32 	%r79, %r437, %r438;
	ld.shared.f32 	%f18, [%r79];
	setp.gt.f32 	%p35, %f17, %f18;
	setp.eq.s32 	%p36, %r436, 0;
	xor.pred  	%p37, %p36, %p35;
	not.pred 	%p38, %p37;
	@%p38 bra 	$L__BB3_40;
	st.shared.f32 	[%r78], %f18;
	st.shared.f32 	[%r79], %f17;
	mov.u32 	%r439, _ZZ24topk_kernel_bitonic_tileILi256EEvPKfiiPfPiE5s_idx;
	add.s32 	%r440, %r439, %r752;
	ld.shared.u32 	%r441, [%r440];
	add.s32 	%r443, %r439, %r438;
	ld.shared.u32 	%r444, [%r443];
	st.shared.u32 	[%r440], %r444;
	st.shared.u32 	[%r443], %r441;
$L__BB3_40:
	add.s32 	%r753, %r753, %r44;
	add.s32 	%r752, %r752, %r74;
	setp.lt.u32 	%p39, %r753, 256;
	@%p39 bra 	$L__BB3_37;
$L__BB3_41:
	setp.gt.u32 	%p40, %r818, 255;
	bar.sync 	0;
	@%p40 bra 	$L__BB3_47;
	shl.b32 	%r754, %r818, 2;
	shl.b32 	%r83, %r44, 2;
	mov.u32 	%r755, %r818;
$L__BB3_43:
	xor.b32  	%r86, %r755, 2;
	setp.le.u32 	%p41, %r86, %r755;
	@%p41 bra 	$L__BB3_46;
	and.b32  	%r445, %r755, 8;
	mov.u32 	%r446, _ZZ24topk_kernel_bitonic_tileILi256EEvPKfiiPfPiE6s_vals;
	add.s32 	%r87, %r446, %r754;
	ld.shared.f32 	%f19, [%r87];
	shl.b32 	%r447, %r86, 2;
	add.s32 	%r88, %r446, %r447;
	ld.shared.f32 	%f20, [%r88];
	setp.gt.f32 	%p42, %f19, %f20;
	setp.eq.s32 	%p43, %r445, 0;
	xor.pred  	%p44, %p43, %p42;
	not.pred 	%p45, %p44;
	@%p45 bra 	$L__BB3_46;
	st.shared.f32 	[%r87], %f20;
	st.shared.f32 	[%r88], %f19;
	mov.u32 	%r448, _ZZ24topk_kernel_bitonic_tileILi256EEvPKfiiPfPiE5s_idx;
	add.s32 	%r449, %r448, %r754;
	ld.shared.u32 	%r450, [%r449];
	add.s32 	%r452, %r448, %r447;
	ld.shared.u32 	%r453, [%r452];
	st.shared.u32 	[%r449], %r453;
	st.shared.u32 	[%r452], %r450;
$L__BB3_46:
	add.s32 	%r755, %r755, %r44;
	add.s32 	%r754, %r754, %r83;
	setp.lt.u32 	%p46, %r755, 256;
	@%p46 bra 	$L__BB3_43;
$L__BB3_47:
	setp.gt.u32 	%p47, %r818, 255;
	bar.sync 	0;
	@%p47 bra 	$L__BB3_53;
	shl.b32 	%r756, %r818, 2;
	shl.b32 	%r92, %r44, 2;
	mov.u32 	%r757, %r818;
$L__BB3_49:
	xor.b32  	%r95, %r757, 1;
	setp.le.u32 	%p48, %r95, %r757;
	@%p48 bra 	$L__BB3_52;
	and.b32  	%r454, %r757, 8;
	mov.u32 	%r455, _ZZ24topk_kernel_bitonic_tileILi256EEvPKfiiPfPiE6s_vals;
	add.s32 	%r96, %r455, %r756;
	ld.shared.f32 	%f21, [%r96];
	shl.b32 	%r456, %r95, 2;
	add.s32 	%r97, %r455, %r456;
	ld.shared.f32 	%f22, [%r97];
	setp.gt.f32 	%p49, %f21, %f22;
	setp.eq.s32 	%p50, %r454, 0;
	xor.pred  	%p51, %p50, %p49;
	not.pred 	%p52, %p51;
	@%p52 bra 	$L__BB3_52;
	st.shared.f32 	[%r96], %f22;
	st.shared.f32 	[%r97], %f21;
	mov.u32 	%r457, _ZZ24topk_kernel_bitonic_tileILi256EEvPKfiiPfPiE5s_idx;
	add.s32 	%r458, %r457, %r756;
	ld.shared.u32 	%r459, [%r458];
	add.s32 	%r461, %r457, %r456;
	ld.shared.u32 	%r462, [%r461];
	st.shared.u32 	[%r458], %r462;
	st.shared.u32 	[%r461], %r459;
$L__BB3_52:
	add.s32 	%r757, %r757, %r44;
	add.s32 	%r756, %r756, %r92;
	setp.lt.u32 	%p53, %r757, 256;
	@%p53 bra 	$L__BB3_49;
$L__BB3_53:
	setp.gt.u32 	%p54, %r818, 255;
	bar.sync 	0;
	@%p54 bra 	$L__BB3_59;
	shl.b32 	%r758, %r818, 2;
	shl.b32 	%r101, %r44, 2;
	mov.u32 	%r759, %r818;
$L__BB3_55:
	xor.b32  	%r104, %r759, 8;
	setp.le.u32 	%p55, %r104, %r759;
	@%p55 bra 	$L__BB3_58;
	and.b32  	%r463, %r759, 16;
	mov.u32 	%r464, _ZZ24topk_kernel_bitonic_tileILi256EEvPKfiiPfPiE6s_vals;
	add.s32 	%r105, %r464, %r758;
	ld.shared.f32 	%f23, [%r105];
	shl.b32 	%r465, %r104, 2;
	add.s32 	%r106, %r464, %r465;
	ld.shared.f32 	%f24, [%r106];
	setp.gt.f32 	%p56, %f23, %f24;
	setp.eq.s32 	%p57, %r463, 0;
	xor.pred  	%p58, %p57, %p56;
	not.pred 	%p59, %p58;
	@%p59 bra 	$L__BB3_58;
	st.shared.f32 	[%r105], %f24;
	st.shared.f32 	[%r106], %f23;
	mov.u32 	%r466, _ZZ24topk_kernel_bitonic_tileILi256EEvPKfiiPfPiE5s_idx;
	add.s32 	%r467, %r466, %r758;
	ld.shared.u32 	%r468, [%r467];
	add.s32 	%r470, %r466, %r465;
	ld.shared.u32 	%r471, [%r470];
	st.shared.u32 	[%r467], %r471;
	st.shared.u32 	[%r470], %r468;
$L__BB3_58:
	add.s32 	%r759, %r759, %r44;
	add.s32 	%r758, %r758, %r101;
	setp.lt.u32 	%p60, %r759, 256;
	@%p60 bra 	$L__BB3_55;
$L__BB3_59:
	setp.gt.u32 	%p61, %r818, 255;
	bar.sync 	0;
	@%p61 bra 	$L__BB3_65;
	shl.b32 	%r760, %r818, 2;
	shl.b32 	%r110, %r44, 2;
	mov.u32 	%r761, %r818;
$L__BB3_61:
	xor.b32  	%r113, %r761, 4;
	setp.le.u32 	%p62, %r113, %r761;
	@%p62 bra 	$L__BB3_64;
	and.b32  	%r472, %r761, 16;
	mov.u32 	%r473, _ZZ24topk_kernel_bitonic_tileILi256EEvPKfiiPfPiE6s_vals;
	add.s32 	%r114, %r473, %r760;
	ld.shared.f32 	%f25, [%r114];
	shl.b32 	%r474, %r113, 2;
	add.s32 	%r115, %r473, %r474;
	ld.shared.f32 	%f26, [%r115];
	setp.gt.f32 	%p63, %f25, %f26;
	setp.eq.s32 	%p64, %r472, 0;
	xor.pred  	%p65, %p64, %p63;
	not.pred 	%p66, %p65;
	@%p66 bra 	$L__BB3_64;
	st.shared.f32 	[%r114], %f26;
	st.shared.f32 	[%r115], %f25;
	mov.u32 	%r475, _ZZ24topk_kernel_bitonic_tileILi256EEvPKfiiPfPiE5s_idx;
	add.s32 	%r476, %r475, %r760;
	ld.shared.u32 	%r477, [%r476];
	add.s32 	%r479, %r475, %r474;
	ld.shared.u32 	%r480, [%r479];
	st.shared.u32 	[%r476], %r480;
	st.shared.u32 	[%r479], %r477;
$L__BB3_64:
	add.s32 	%r761, %r761, %r44;
	add.s32 	%r760, %r760, %r110;
	setp.lt.u32 	%p67, %r761, 256;
	@%p67 bra 	$L__BB3_61;
$L__BB3_65:
	setp.gt.u32 	%p68, %r818, 255;
	bar.sync 	0;
	@%p68 bra 	$L__BB3_71;
	shl.b32 	%r762, %r818, 2;
	shl.b32 	%r119, %r44, 2;
	mov.u32 	%r763, %r818;
$L__BB3_67:
	xor.b32  	%r122, %r763, 2;
	setp.le.u32 	%p69, %r122, %r763;
	@%p69 bra 	$L__BB3_70;
	and.b32  	%r481, %r763, 16;
	mov.u32 	%r482, _ZZ24topk_kernel_bitonic_tileILi256EEvPKfiiPfPiE6s_vals;
	add.s32 	%r123, %r482, %r762;
	ld.shared.f32 	%f27, [%r123];
	shl.b32 	%r483, %r122, 2;
	add.s32 	%r124, %r482, %r483;
	ld.shared.f32 	%f28, [%r124];
	setp.gt.f32 	%p70, %f27, %f28;
	setp.eq.s32 	%p71, %r481, 0;
	xor.pred  	%p72, %p71, %p70;
	not.pred 	%p73, %p72;
	@%p73 bra 	$L__BB3_70;
	st.shared.f32 	[%r123], %f28;
	st.shared.f32 	[%r124], %f27;
	mov.u32 	%r484, _ZZ24topk_kernel_bitonic_tileILi256EEvPKfiiPfPiE5s_idx;
	add.s32 	%r485, %r484, %r762;
	ld.shared.u32 	%r486, [%r485];
	add.s32 	%r488, %r484, %r483;
	ld.shared.u32 	%r489, [%r488];
	st.shared.u32 	[%r485], %r489;
	st.shared.u32 	[%r488], %r486;
$L__BB3_70:
	add.s32 	%r763, %r763, %r44;
	add.s32 	%r762, %r762, %r119;
	setp.lt.u32 	%p74, %r763, 256;
	@%p74 bra 	$L__BB3_67;
$L__BB3_71:
	setp.gt.u32 	%p75, %r818, 255;
	bar.sync 	0;
	@%p75 bra 	$L__BB3_77;
	shl.b32 	%r764, %r818, 2;
	shl.b32 	%r128, %r44, 2;
	mov.u32 	%r765, %r818;
$L__BB3_73:
	xor.b32  	%r131, %r765, 1;
	setp.le.u32 	%p76, %r131, %r765;
	@%p76 bra 	$L__BB3_76;
	and.b32  	%r490, %r765, 16;
	mov.u32 	%r491, _ZZ24topk_kernel_bitonic_tileILi256EEvPKfiiPfPiE6s_vals;
	add.s32 	%r132, %r491, %r764;
	ld.shared.f32 	%f29, [%r132];
	shl.b32 	%r492, %r131, 2;
	add.s32 	%r133, %r491, %r492;
	ld.shared.f32 	%f30, [%r133];
	setp.gt.f32 	%p77, %f29, %f30;
	setp.eq.s32 	%p78, %r490, 0;
	xor.pred  	%p79, %p78, %p77;
	not.pred 	%p80, %p79;
	@%p80 bra 	$L__BB3_76;
	st.shared.f32 	[%r132], %f30;
	st.shared.f32 	[%r133], %f29;
	mov.u32 	%r493, _ZZ24topk_kernel_bitonic_tileILi256EEvPKfiiPfPiE5s_idx;
	add.s32 	%r494, %r493, %r764;
	ld.shared.u32 	%r495, [%r494];
	add.s32 	%r497, %r493, %r492;
	ld.shared.u32 	%r498, [%r497];
	st.shared.u32 	[%r494], %r498;
	st.shared.u32 	[%r497], %r495;
$L__BB3_76:
	add.s32 	%r765, %r765, %r44;
	add.s32 	%r764, %r764, %r128;
	setp.lt.u32 	%p81, %r765, 256;
	@%p81 bra 	$L__BB3_73;
$L__BB3_77:
	setp.gt.u32 	%p82, %r818, 255;
	bar.sync 	0;
	@%p82 bra 	$L__BB3_83;
	shl.b32 	%r766, %r818, 2;
	shl.b32 	%r137, %r44, 2;
	mov.u32 	%r767, %r818;
$L__BB3_79:
	xor.b32  	%r140, %r767, 16;
	setp.le.u32 	%p83, %r140, %r767;
	@%p83 bra 	$L__BB3_82;
	and.b32  	%r499, %r767, 32;
	mov.u32 	%r500, _ZZ24topk_kernel_bitonic_tileILi256EEvPKfiiPfPiE6s_vals;
	add.s32 	%r141, %r500, %r766;
	ld.shared.f32 	%f31, [%r141];
	shl.b32 	%r501, %r140, 2;
	add.s32 	%r142, %r500, %r501;
	ld.shared.f32 	%f32, [%r142];
	setp.gt.f32 	%p84, %f31, %f32;
	setp.eq.s32 	%p85, %r499, 0;
	xor.pred  	%p86, %p85, %p84;
	not.pred 	%p87, %p86;
	@%p87 bra 	$L__BB3_82;
	st.shared.f32 	[%r141], %f32;
	st.shared.f32 	[%r142], %f31;
	mov.u32 	%r502, _ZZ24topk_kernel_bitonic_tileILi256EEvPKfiiPfPiE5s_idx;
	add.s32 	%r503, %r502, %r766;
	ld.shared.u32 	%r504, [%r503];
	add.s32 	%r506, %r502, %r501;
	ld.shared.u32 	%r507, [%r506];
	st.shared.u32 	[%r503], %r507;
	st.shared.u32 	[%r506], %r504;
$L__BB3_82:
	add.s32 	%r767, %r767, %r44;
	add.s32 	%r766, %r766, %r137;
	setp.lt.u32 	%p88, %r767, 256;
	@%p88 bra 	$L__BB3_79;
$L__BB3_83:
	setp.gt.u32 	%p89, %r818, 255;
	bar.sync 	0;
	@%p89 bra 	$L__BB3_89;
	shl.b32 	%r768, %r818, 2;
	shl.b32 	%r146, %r44, 2;
	mov.u32 	%r769, %r818;
$L__BB3_85:
	xor.b32  	%r149, %r769, 8;
	setp.le.u32 	%p90, %r149, %r769;
	@%p90 bra 	$L__BB3_88;
	and.b32  	%r508, %r769, 32;
	mov.u32 	%r509, _ZZ24topk_kernel_bitonic_tileILi256EEvPKfiiPfPiE6s_vals;
	add.s32 	%r150, %r509, %r768;
	ld.shared.f32 	%f33, [%r150];
	shl.b32 	%r510, %r149, 2;
	add.s32 	%r151, %r509, %r510;
	ld.shared.f32 	%f34, [%r151];
	setp.gt.f32 	%p91, %f33, %f34;
	setp.eq.s32 	%p92, %r508, 0;
	xor.pred  	%p93, %p92, %p91;
	not.pred 	%p94, %p93;
	@%p94 bra 	$L__BB3_88;
	st.shared.f32 	[%r150], %f34;
	st.shared.f32 	[%r151], %f33;
	mov.u32 	%r511, _ZZ24topk_kernel_bitonic_tileILi256EEvPKfiiPfPiE5s_idx;
	add.s32 	%r512, %r511, %r768;
	ld.shared.u32 	%r513, [%r512];
	add.s32 	%r515, %r511, %r510;
	ld.shared.u32 	%r516, [%r515];
	st.shared.u32 	[%r512], %r516;
	st.shared.u32 	[%r515], %r513;
$L__BB3_88:
	add.s32 	%r769, %r769, %r44;
	add.s32 	%r768, %r768, %r146;
	setp.lt.u32 	%p95, %r769, 256;
	@%p95 bra 	$L__BB3_85;
$L__BB3_89:
	setp.gt.u32 	%p96, %r818, 255;
	bar.sync 	0;
	@%p96 bra 	$L__BB3_95;
	shl.b32 	%r770, %r818, 2;
	shl.b32 	%r155, %r44, 2;
	mov.u32 	%r771, %r818;
$L__BB3_91:
	xor.b32  	%r158, %r771, 4;
	setp.le.u32 	%p97, %r158, %r771;
	@%p97 bra 	$L__BB3_94;
	and.b32  	%r517, %r771, 32;
	mov.u32 	%r518, _ZZ24topk_kernel_bitonic_tileILi256EEvPKfiiPfPiE6s_vals;
	add.s32 	%r159, %r518, %r770;
	ld.shared.f32 	%f35, [%r159];
	shl.b32 	%r519, %r158, 2;
	add.s32 	%r160, %r518, %r519;
	ld.shared.f32 	%f36, [%r160];
	setp.gt.f32 	%p98, %f35, %f36;
	setp.eq.s32 	%p99, %r517, 0;
	xor.pred  	%p100, %p99, %p98;
	not.pred 	%p101, %p100;
	@%p101 bra 	$L__BB3_94;
	st.shared.f32 	[%r159], %f36;
	st.shared.f32 	[%r160], %f35;
	mov.u32 	%r520, _ZZ24topk_kernel_bitonic_tileILi256EEvPKfiiPfPiE5s_idx;
	add.s32 	%r521, %r520, %r770;
	ld.shared.u32 	%r522, [%r521];
	add.s32 	%r524, %r520, %r519;
	ld.shared.u32 	%r525, [%r524];
	st.shared.u32 	[%r521], %r525;
	st.shared.u32 	[%r524], %r522;
$L__BB3_94:
	add.s32 	%r771, %r771, %r44;
	add.s32 	%r770, %r770, %r155;
	setp.lt.u32 	%p102, %r771, 256;
	@%p102 bra 	$L__BB3_91;
$L__BB3_95:
	setp.gt.u32 	%p103, %r818, 255;
	bar.sync 	0;
	@%p103 bra 	$L__BB3_101;
	shl.b32 	%r772, %r818, 2;
	shl.b32 	%r164, %r44, 2;
	mov.u32 	%r773, %r818;
$L__BB3_97:
	xor.b32  	%r167, %r773, 2;
	setp.le.u32 	%p104, %r167, %r773;
	@%p104 bra 	$L__BB3_100;
	and.b32  	%r526, %r773, 32;
	mov.u32 	%r527, _ZZ24topk_kernel_bitonic_tileILi256EEvPKfiiPfPiE6s_vals;
	add.s32 	%r168, %r527, %r772;
	ld.shared.f32 	%f37, [%r168];
	shl.b32 	%r528, %r167, 2;
	add.s32 	%r169, %r527, %r528;
	ld.shared.f32 	%f38, [%r169];
	setp.gt.f32 	%p105, %f37, %f38;
	setp.eq.s32 	%p106, %r526, 0;
	xor.pred  	%p107, %p106, %p105;
	not.pred 	%p108, %p107;
	@%p108 bra 	$L__BB3_100;
	st.shared.f32 	[%r168], %f38;
	st.shared.f32 	[%r169], %f37;
	mov.u32 	%r529, _ZZ24topk_kernel_bitonic_tileILi256EEvPKfiiPfPiE5s_idx;
	add.s32 	%r530, %r529, %r772;
	ld.shared.u32 	%r531, [%r530];
	add.s32 	%r533, %r529, %r528;
	ld.shared.u32 	%r534, [%r533];
	st.shared.u32 	[%r530], %r534;
	st.shared.u32 	[%r533], %r531;
$L__BB3_100:
	add.s32 	%r773, %r773, %r44;
	add.s32 	%r772, %r772, %r164;
	setp.lt.u32 	%p109, %r773, 256;
	@%p109 bra 	$L__BB3_97;
$L__BB3_101:
	setp.gt.u32 	%p110, %r818, 255;
	bar.sync 	0;
	@%p110 bra 	$L__BB3_107;
	shl.b32 	%r774, %r818, 2;
	shl.b32 	%r173, %r44, 2;
	mov.u32 	%r775, %r818;
$L__BB3_103:
	xor.b32  	%r176, %r775, 1;
	setp.le.u32 	%p111, %r176, %r775;
	@%p111 bra 	$L__BB3_106;
	and.b32  	%r535, %r775, 32;
	mov.u32 	%r536, _ZZ24topk_kernel_bitonic_tileILi256EEvPKfiiPfPiE6s_vals;
	add.s32 	%r177, %r536, %r774;
	ld.shared.f32 	%f39, [%r177];
	shl.b32 	%r537, %r176, 2;
	add.s32 	%r178, %r536, %r537;
	ld.shared.f32 	%f40, [%r178];
	setp.gt.f32 	%p112, %f39, %f40;
	setp.eq.s32 	%p113, %r535, 0;
	xor.pred  	%p114, %p113, %p112;
	not.pred 	%p115, %p114;
	@%p115 bra 	$L__BB3_106;
	st.shared.f32 	[%r177], %f40;
	st.shared.f32 	[%r178], %f39;
	mov.u32 	%r538, _ZZ24topk_kernel_bitonic_tileILi256EEvPKfiiPfPiE5s_idx;
	add.s32 	%r539, %r538, %r774;
	ld.shared.u32 	%r540, [%r539];
	add.s32 	%r542, %r538, %r537;
	ld.shared.u32 	%r543, [%r542];
	st.shared.u32 	[%r539], %r543;
	st.shared.u32 	[%r542], %r540;
$L__BB3_106:
	add.s32 	%r775, %r775, %r44;
	add.s32 	%r774, %r774, %r173;
	setp.lt.u32 	%p116, %r775, 256;
	@%p116 bra 	$L__BB3_103;
$L__BB3_107:
	setp.gt.u32 	%p117, %r818, 255;
	bar.sync 	0;
	@%p117 bra 	$L__BB3_113;
	shl.b32 	%r776, %r818, 2;
	shl.b32 	%r182, %r44, 2;
	mov.u32 	%r777, %r818;
$L__BB3_109:
	xor.b32  	%r185, %r777, 32;
	setp.le.u32 	%p118, %r185, %r777;
	@%p118 bra 	$L__BB3_112;
	and.b32  	%r544, %r777, 64;
	mov.u32 	%r545, _ZZ24topk_kernel_bitonic_tileILi256EEvPKfiiPfPiE6s_vals;
	add.s32 	%r186, %r545, %r776;
	ld.shared.f32 	%f41, [%r186];
	shl.b32 	%r546, %r185, 2;
	add.s32 	%r187, %r545, %r546;
	ld.shared.f32 	%f42, [%r187];
	setp.gt.f32 	%p119, %f41, %f42;
	setp.eq.s32 	%p120, %r544, 0;
	xor.pred  	%p121, %p120, %p119;
	not.pred 	%p122, %p121;
	@%p122 bra 	$L__BB3_112;
	st.shared.f32 	[%r186], %f42;
	st.shared.f32 	[%r187], %f41;
	mov.u32 	%r547, _ZZ24topk_kernel_bitonic_tileILi256EEvPKfiiPfPiE5s_idx;
	add.s32 	%r548, %r547, %r776;
	ld.shared.u32 	%r549, [%r548];
	add.s32 	%r551, %r547, %r546;
	ld.shared.u32 	%r552, [%r551];
	st.shared.u32 	[%r548], %r552;
	st.shared.u32 	[%r551], %r549;
$L__BB3_112:
	add.s32 	%r777, %r777, %r44;
	add.s32 	%r776, %r776, %r182;
	setp.lt.u32 	%p123, %r777, 256;
	@%p123 bra 	$L__BB3_109;
$L__BB3_113:
	setp.gt.u32 	%p124, %r818, 255;
	bar.sync 	0;
	@%p124 bra 	$L__BB3_119;
	shl.b32 	%r778, %r818, 2;
	shl.b32 	%r191, %r44, 2;
	mov.u32 	%r779, %r818;
$L__BB3_115:
	xor.b32  	%r194, %r779, 16;
	setp.le.u32 	%p125, %r194, %r779;
	@%p125 bra 	$L__BB3_118;
	and.b32  	%r553, %r779, 64;
	mov.u32 	%r554, _ZZ24topk_kernel_bitonic_tileILi256EEvPKfiiPfPiE6s_vals;
	add.s32 	%r195, %r554, %r778;
	ld.shared.f32 	%f43, [%r195];
	shl.b32 	%r555, %r194, 2;
	add.s32 	%r196, %r554, %r555;
	ld.shared.f32 	%f44, [%r196];
	setp.gt.f32 	%p126, %f43, %f44;
	setp.eq.s32 	%p127, %r553, 0;
	xor.pred  	%p128, %p127, %p126;
	not.pred 	%p129, %p128;
	@%p129 bra 	$L__BB3_118;
	st.shared.f32 	[%r195], %f44;
	st.shared.f32 	[%r196], %f43;
	mov.u32 	%r556, _ZZ24topk_kernel_bitonic_tileILi256EEvPKfiiPfPiE5s_idx;
	add.s32 	%r557, %r556, %r778;
	ld.shared.u32 	%r558, [%r557];
	add.s32 	%r560, %r556, %r555;
	ld.shared.u32 	%r561, [%r560];
	st.shared.u32 	[%r557], %r561;
	st.shared.u32 	[%r560], %r558;
$L__BB3_118:
	add.s32 	%r779, %r779, %r44;
	add.s32 	%r778, %r778, %r191;
	setp.lt.u32 	%p130, %r779, 256;
	@%p130 bra 	$L__BB3_115;
$L__BB3_119:
	setp.gt.u32 	%p131, %r818, 255;
	bar.sync 	0;
	@%p131 bra 	$L__BB3_125;
	shl.b32 	%r780, %r818, 2;
	shl.b32 	%r200, %r44, 2;
	mov.u32 	%r781, %r818;
$L__BB3_121:
	xor.b32  	%r203, %r781, 8;
	setp.le.u32 	%p132, %r203, %r781;
	@%p132 bra 	$L__BB3_124;
	and.b32  	%r562, %r781, 64;
	mov.u32 	%r563, _ZZ24topk_kernel_bitonic_tileILi256EEvPKfiiPfPiE6s_vals;
	add.s32 	%r204, %r563, %r780;
	ld.shared.f32 	%f45, [%r204];
	shl.b32 	%r564, %r203, 2;
	add.s32 	%r205, %r563, %r564;
	ld.shared.f32 	%f46, [%r205];
	setp.gt.f32 	%p133, %f45, %f46;
	setp.eq.s32 	%p134, %r562, 0;
	xor.pred  	%p135, %p134, %p133;
	not.pred 	%p136, %p135;
	@%p136 bra 	$L__BB3_124;
	st.shared.f32 	[%r204], %f46;
	st.shared.f32 	[%r205], %f45;
	mov.u32 	%r565, _ZZ24topk_kernel_bitonic_tileILi256EEvPKfiiPfPiE5s_idx;
	add.s32 	%r566, %r565, %r780;
	ld.shared.u32 	%r567, [%r566];
	add.s32 	%r569, %r565, %r564;
	ld.shared.u32 	%r570, [%r569];
	st.shared.u32 	[%r566], %r570;
	st.shared.u32 	[%r569], %r567;
$L__BB3_124:
	add.s32 	%r781, %r781, %r44;
	add.s32 	%r780, %r780, %r200;
	setp.lt.u32 	%p137, %r781, 256;
	@%p137 bra 	$L__BB3_121;
$L__BB3_125:
	setp.gt.u32 	%p138, %r818, 255;
	bar.sync 	0;
	@%p138 bra 	$L__BB3_131;
	shl.b32 	%r782, %r818, 2;
	shl.b32 	%r209, %r44, 2;
	mov.u32 	%r783, %r818;
$L__BB3_127:
	xor.b32  	%r212, %r783, 4;
	setp.le.u32 	%p139, %r212, %r783;
	@%p139 bra 	$L__BB3_130;
	and.b32  	%r571, %r783, 64;
	mov.u32 	%r572, _ZZ24topk_kernel_bitonic_tileILi256EEvPKfiiPfPiE6s_vals;
	add.s32 	%r213, %r572, %r782;
	ld.shared.f32 	%f47, [%r213];
	shl.b32 	%r573, %r212, 2;
	add.s32 	%r214, %r572, %r573;
	ld.shared.f32 	%f48, [%r214];
	setp.gt.f32 	%p140, %f47, %f48;
	setp.eq.s32 	%p141, %r571, 0;
	xor.pred  	%p142, %p141, %p140;
	not.pred 	%p143, %p142;
	@%p143 bra 	$L__BB3_130;
	st.shared.f32 	[%r213], %f48;
	st.shared.f32 	[%r214], %f47;
	mov.u32 	%r574, _ZZ24topk_kernel_bitonic_tileILi256EEvPKfiiPfPiE5s_idx;
	add.s32 	%r575, %r574, %r782;
	ld.shared.u32 	%r576, [%r575];
	add.s32 	%r578, %r574, %r573;
	ld.shared.u32 	%r579, [%r578];
	st.shared.u32 	[%r575], %r579;
	st.shared.u32 	[%r578], %r576;
$L__BB3_130:
	add.s32 	%r783, %r783, %r44;
	add.s32 	%r782, %r782, %r209;
	setp.lt.u32 	%p144, %r783, 256;
	@%p144 bra 	$L__BB3_127;
$L__BB3_131:
	setp.gt.u32 	%p145, %r818, 255;
	bar.sync 	0;
	@%p145 bra 	$L__BB3_137;
	shl.b32 	%r784, %r818, 2;
	shl.b32 	%r218, %r44, 2;
	mov.u32 	%r785, %r818;
$L__BB3_133:
	xor.b32  	%r221, %r785, 2;
	setp.le.u32 	%p146, %r221, %r785;
	@%p146 bra 	$L__BB3_136;
	and.b32  	%r580, %r785, 64;
	mov.u32 	%r581, _ZZ24topk_kernel_bitonic_tileILi256EEvPKfiiPfPiE6s_vals;
	add.s32 	%r222, %r581, %r784;
	ld.shared.f32 	%f49, [%r222];
	shl.b32 	%r582, %r221, 2;
	add.s32 	%r223, %r581, %r582;
	ld.shared.f32 	%f50, [%r223];
	setp.gt.f32 	%p147, %f49, %f50;
	setp.eq.s32 	%p148, %r580, 0;
	xor.pred  	%p149, %p148, %p147;
	not.pred 	%p150, %p149;
	@%p150 bra 	$L__BB3_136;
	st.shared.f32 	[%r222], %f50;
	st.shared.f32 	[%r223], %f49;
	mov.u32 	%r583, _ZZ24topk_kernel_bitonic_tileILi256EEvPKfiiPfPiE5s_idx;
	add.s32 	%r584, %r583, %r784;
	ld.shared.u32 	%r585, [%r584];
	add.s32 	%r587, %r583, %r582;
	ld.shared.u32 	%r588, [%r587];
	st.shared.u32 	[%r584], %r588;
	st.shared.u32 	[%r587], %r585;
$L__BB3_136:
	add.s32 	%r785, %r785, %r44;
	add.s32 	%r784, %r784, %r218;
	setp.lt.u32 	%p151, %r785, 256;
	@%p151 bra 	$L__BB3_133;
$L__BB3_137:
	setp.gt.u32 	%p152, %r818, 255;
	bar.sync 	0;
	@%p152 bra 	$L__BB3_143;
	shl.b32 	%r786, %r818, 2;
	shl.b32 	%r227, %r44, 2;
	mov.u32 	%r787, %r818;
$L__BB3_139:
	xor.b32  	%r230, %r787, 1;
	setp.le.u32 	%p153, %r230, %r787;
	@%p153 bra 	$L__BB3_142;
	and.b32  	%r589, %r787, 64;
	mov.u32 	%r590, _ZZ24topk_kernel_bitonic_tileILi256EEvPKfiiPfPiE6s_vals;
	add.s32 	%r231, %r590, %r786;
	ld.shared.f32 	%f51, [%r231];
	shl.b32 	%r591, %r230, 2;
	add.s32 	%r232, %r590, %r591;
	ld.shared.f32 	%f52, [%r232];
	setp.gt.f32 	%p154, %f51, %f52;
	setp.eq.s32 	%p155, %r589, 0;
	xor.pred  	%p156, %p155, %p154;
	not.pred 	%p157, %p156;
	@%p157 bra 	$L__BB3_142;
	st.shared.f32 	[%r231], %f52;
	st.shared.f32 	[%r232], %f51;
	mov.u32 	%r592, _ZZ24topk_kernel_bitonic_tileILi256EEvPKfiiPfPiE5s_idx;
	add.s32 	%r593, %r592, %r786;
	ld.shared.u32 	%r594, [%r593];
	add.s32 	%r596, %r592, %r591;
	ld.shared.u32 	%r597, [%r596];
	st.shared.u32 	[%r593], %r597;
	st.shared.u32 	[%r596], %r594;
$L__BB3_142:
	add.s32 	%r787, %r787, %r44;
	add.s32 	%r786, %r786, %r227;
	setp.lt.u32 	%p158, %r787, 256;
	@%p158 bra 	$L__BB3_139;
$L__BB3_143:
	setp.gt.u32 	%p159, %r818, 255;
	bar.sync 	0;
	@%p159 bra 	$L__BB3_149;
	shl.b32 	%r788, %r818, 2;
	shl.b32 	%r236, %r44, 2;
	mov.u32 	%r789, %r818;
$L__BB3_145:
	xor.b32  	%r239, %r789, 64;
	setp.le.u32 	%p160, %r239, %r789;
	@%p160 bra 	$L__BB3_148;
	and.b32  	%r598, %r789, 128;
	mov.u32 	%r599, _ZZ24topk_kernel_bitonic_tileILi256EEvPKfiiPfPiE6s_vals;
	add.s32 	%r240, %r599, %r788;
	ld.shared.f32 	%f53, [%r240];
	shl.b32 	%r600, %r239, 2;
	add.s32 	%r241, %r599, %r600;
	ld.shared.f32 	%f54, [%r241];
	setp.gt.f32 	%p161, %f53, %f54;
	setp.eq.s32 	%p162, %r598, 0;
	xor.pred  	%p163, %p162, %p161;
	not.pred 	%p164, %p163;
	@%p164 bra 	$L__BB3_148;
	st.shared.f32 	[%r240], %f54;
	st.shared.f32 	[%r241], %f53;
	mov.u32 	%r601, _ZZ24topk_kernel_bitonic_tileILi256EEvPKfiiPfPiE5s_idx;
	add.s32 	%r602, %r601, %r788;
	ld.shared.u32 	%r603, [%r602];
	add.s32 	%r605, %r601, %r600;
	ld.shared.u32 	%r606, [%r605];
	st.shared.u32 	[%r602], %r606;
	st.shared.u32 	[%r605], %r603;
$L__BB3_148:
	add.s32 	%r789, %r789, %r44;
	add.s32 	%r788, %r788, %r236;
	setp.lt.u32 	%p165, %r789, 256;
	@%p165 bra 	$L__BB3_145;
$L__BB3_149:
	setp.gt.u32 	%p166, %r818, 255;
	bar.sync 	0;
	@%p166 bra 	$L__BB3_155;
	shl.b32 	%r790, %r818, 2;
	shl.b32 	%r245, %r44, 2;
	mov.u32 	%r791, %r818;
$L__BB3_151:
	xor.b32  	%r248, %r791, 32;
	setp.le.u32 	%p167, %r248, %r791;
	@%p167 bra 	$L__BB3_154;
	and.b32  	%r607, %r791, 128;
	mov.u32 	%r608, _ZZ24topk_kernel_bitonic_tileILi256EEvPKfiiPfPiE6s_vals;
	add.s32 	%r249, %r608, %r790;
	ld.shared.f32 	%f55, [%r249];
	shl.b32 	%r609, %r248, 2;
	add.s32 	%r250, %r608, %r609;
	ld.shared.f32 	%f56, [%r250];
	setp.gt.f32 	%p168, %f55, %f56;
	setp.eq.s32 	%p169, %r607, 0;
	xor.pred  	%p170, %p169, %p168;
	not.pred 	%p171, %p170;
	@%p171 bra 	$L__BB3_154;
	st.shared.f32 	[%r249], %f56;
	st.shared.f32 	[%r250], %f55;
	mov.u32 	%r610, _ZZ24topk_kernel_bitonic_tileILi256EEvPKfiiPfPiE5s_idx;
	add.s32 	%r611, %r610, %r790;
	ld.shared.u32 	%r612, [%r611];
	add.s32 	%r614, %r610, %r609;
	ld.shared.u32 	%r615, [%r614];
	st.shared.u32 	[%r611], %r615;
	st.shared.u32 	[%r614], %r612;
$L__BB3_154:
	add.s32 	%r791, %r791, %r44;
	add.s32 	%r790, %r790, %r245;
	setp.lt.u32 	%p172, %r791, 256;
	@%p172 bra 	$L__BB3_151;
$L__BB3_155:
	setp.gt.u32 	%p173, %r818, 255;
	bar.sync 	0;
	@%p173 bra 	$L__BB3_161;
	shl.b32 	%r792, %r818, 2;
	shl.b32 	%r254, %r44, 2;
	mov.u32 	%r793, %r818;
$L__BB3_157:
	xor.b32  	%r257, %r793, 16;
	setp.le.u32 	%p174, %r257, %r793;
	@%p174 bra 	$L__BB3_160;
	and.b32  	%r616, %r793, 128;
	mov.u32 	%r617, _ZZ24topk_kernel_bitonic_tileILi256EEvPKfiiPfPiE6s_vals;
	add.s32 	%r258, %r617, %r792;
	ld.shared.f32 	%f57, [%r258];
	shl.b32 	%r618, %r257, 2;
	add.s32 	%r259, %r617, %r618;
	ld.shared.f32 	%f58, [%r259];
	setp.gt.f32 	%p175, %f57, %f58;
	setp.eq.s32 	%p176, %r616, 0;
	xor.pred  	%p177, %p176, %p175;
	not.pred 	%p178, %p177;
	@%p178 bra 	$L__BB3_160;
	st.shared.f32 	[%r258], %f58;
	st.shared.f32 	[%r259], %f57;
	mov.u32 	%r619, _ZZ24topk_kernel_bitonic_tileILi256EEvPKfiiPfPiE5s_idx;
	add.s32 	%r620, %r619, %r792;
	ld.shared.u32 	%r621, [%r620];
	add.s32 	%r623, %r619, %r618;
	ld.shared.u32 	%r624, [%r623];
	st.shared.u32 	[%r620], %r624;
	st.shared.u32 	[%r623], %r621;
$L__BB3_160:
	add.s32 	%r793, %r793, %r44;
	add.s32 	%r792, %r792, %r254;
	setp.lt.u32 	%p179, %r793, 256;
	@%p179 bra 	$L__BB3_157;
$L__BB3_161:
	setp.gt.u32 	%p180, %r818, 255;
	bar.sync 	0;
	@%p180 bra 	$L__BB3_167;
	shl.b32 	%r794, %r818, 2;
	shl.b32 	%r263, %r44, 2;
	mov.u32 	%r795, %r818;
$L__BB3_163:
	xor.b32  	%r266, %r795, 8;
	setp.le.u32 	%p181, %r266, %r795;
	@%p181 bra 	$L__BB3_166;
	and.b32  	%r625, %r795, 128;
	mov.u32 	%r626, _ZZ24topk_kernel_bitonic_tileILi256EEvPKfiiPfPiE6s_vals;
	add.s32 	%r267, %r626, %r794;
	ld.shared.f32 	%f59, [%r267];
	shl.b32 	%r627, %r266, 2;
	add.s32 	%r268, %r626, %r627;
	ld.shared.f32 	%f60, [%r268];
	setp.gt.f32 	%p182, %f59, %f60;
	setp.eq.s32 	%p183, %r625, 0;
	xor.pred  	%p184, %p183, %p182;
	not.pred 	%p185, %p184;
	@%p185 bra 	$L__BB3_166;
	st.shared.f32 	[%r267], %f60;
	st.shared.f32 	[%r268], %f59;
	mov.u32 	%r628, _ZZ24topk_kernel_bitonic_tileILi256EEvPKfiiPfPiE5s_idx;
	add.s32 	%r629, %r628, %r794;
	ld.shared.u32 	%r630, [%r629];
	add.s32 	%r632, %r628, %r627;
	ld.shared.u32 	%r633, [%r632];
	st.shared.u32 	[%r629], %r633;
	st.shared.u32 	[%r632], %r630;
$L__BB3_166:
	add.s32 	%r795, %r795, %r44;
	add.s32 	%r794, %r794, %r263;
	setp.lt.u32 	%p186, %r795, 256;
	@%p186 bra 	$L__BB3_163;
$L__BB3_167:
	setp.gt.u32 	%p187, %r818, 255;
	bar.sync 	0;
	@%p187 bra 	$L__BB3_173;
	shl.b32 	%r796, %r818, 2;
	shl.b32 	%r272, %r44, 2;
	mov.u32 	%r797, %r818;
$L__BB3_169:
	xor.b32  	%r275, %r797, 4;
	setp.le.u32 	%p188, %r275, %r797;
	@%p188 bra 	$L__BB3_172;
	and.b32  	%r634, %r797, 128;
	mov.u32 	%r635, _ZZ24topk_kernel_bitonic_tileILi256EEvPKfiiPfPiE6s_vals;
	add.s32 	%r276, %r635, %r796;
	ld.shared.f32 	%f61, [%r276];
	shl.b32 	%r636, %r275, 2;
	add.s32 	%r277, %r635, %r636;
	ld.shared.f32 	%f62, [%r277];
	setp.gt.f32 	%p189, %f61, %f62;
	setp.eq.s32 	%p190, %r634, 0;
	xor.pred  	%p191, %p190, %p189;
	not.pred 	%p192, %p191;
	@%p192 bra 	$L__BB3_172;
	st.shared.f32 	[%r276], %f62;
	st.shared.f32 	[%r277], %f61;
	mov.u32 	%r637, _ZZ24topk_kernel_bitonic_tileILi256EEvPKfiiPfPiE5s_idx;
	add.s32 	%r638, %r637, %r796;
	ld.shared.u32 	%r639, [%r638];
	add.s32 	%r641, %r637, %r636;
	ld.shared.u32 	%r642, [%r641];
	st.shared.u32 	[%r638], %r642;
	st.shared.u32 	[%r641], %r639;
$L__BB3_172:
	add.s32 	%r797, %r797, %r44;
	add.s32 	%r796, %r796, %r272;
	setp.lt.u32 	%p193, %r797, 256;
	@%p193 bra 	$L__BB3_169;
$L__BB3_173:
	setp.gt.u32 	%p194, %r818, 255;
	bar.sync 	0;
	@%p194 bra 	$L__BB3_179;
	shl.b32 	%r798, %r818, 2;
	shl.b32 	%r281, %r44, 2;
	mov.u32 	%r799, %r818;
$L__BB3_175:
	xor.b32  	%r284, %r799, 2;
	setp.le.u32 	%p195, %r284, %r799;
	@%p195 bra 	$L__BB3_178;
	and.b32  	%r643, %r799, 128;
	mov.u32 	%r644, _ZZ24topk_kernel_bitonic_tileILi256EEvPKfiiPfPiE6s_vals;
	add.s32 	%r285, %r644, %r798;
	ld.shared.f32 	%f63, [%r285];
	shl.b32 	%r645, %r284, 2;
	add.s32 	%r286, %r644, %r645;
	ld.shared.f32 	%f64, [%r286];
	setp.gt.f32 	%p196, %f63, %f64;
	setp.eq.s32 	%p197, %r643, 0;
	xor.pred  	%p198, %p197, %p196;
	not.pred 	%p199, %p198;
	@%p199 bra 	$L__BB3_178;
	st.shared.f32 	[%r285], %f64;
	st.shared.f32 	[%r286], %f63;
	mov.u32 	%r646, _ZZ24topk_kernel_bitonic_tileILi256EEvPKfiiPfPiE5s_idx;
	add.s32 	%r647, %r646, %r798;
	ld.shared.u32 	%r648, [%r647];
	add.s32 	%r650, %r646, %r645;
	ld.shared.u32 	%r651, [%r650];
	st.shared.u32 	[%r647], %r651;
	st.shared.u32 	[%r650], %r648;
$L__BB3_178:
	add.s32 	%r799, %r799, %r44;
	add.s32 	%r798, %r798, %r281;
	setp.lt.u32 	%p200, %r799, 256;
	@%p200 bra 	$L__BB3_175;
$L__BB3_179:
	setp.gt.u32 	%p201, %r818, 255;
	bar.sync 	0;
	@%p201 bra 	$L__BB3_185;
	shl.b32 	%r800, %r818, 2;
	shl.b32 	%r290, %r44, 2;
	mov.u32 	%r801, %r818;
$L__BB3_181:
	xor.b32  	%r293, %r801, 1;
	setp.le.u32 	%p202, %r293, %r801;
	@%p202 bra 	$L__BB3_184;
	and.b32  	%r652, %r801, 128;
	mov.u32 	%r653, _ZZ24topk_kernel_bitonic_tileILi256EEvPKfiiPfPiE6s_vals;
	add.s32 	%r294, %r653, %r800;
	ld.shared.f32 	%f65, [%r294];
	shl.b32 	%r654, %r293, 2;
	add.s32 	%r295, %r653, %r654;
	ld.shared.f32 	%f66, [%r295];
	setp.gt.f32 	%p203, %f65, %f66;
	setp.eq.s32 	%p204, %r652, 0;
	xor.pred  	%p205, %p204, %p203;
	not.pred 	%p206, %p205;
	@%p206 bra 	$L__BB3_184;
	st.shared.f32 	[%r294], %f66;
	st.shared.f32 	[%r295], %f65;
	mov.u32 	%r655, _ZZ24topk_kernel_bitonic_tileILi256EEvPKfiiPfPiE5s_idx;
	add.s32 	%r656, %r655, %r800;
	ld.shared.u32 	%r657, [%r656];
	add.s32 	%r659, %r655, %r654;
	ld.shared.u32 	%r660, [%r659];
	st.shared.u32 	[%r656], %r660;
	st.shared.u32 	[%r659], %r657;
$L__BB3_184:
	add.s32 	%r801, %r801, %r44;
	add.s32 	%r800, %r800, %r290;
	setp.lt.u32 	%p207, %r801, 256;
	@%p207 bra 	$L__BB3_181;
$L__BB3_185:
	setp.gt.u32 	%p208, %r818, 255;
	bar.sync 	0;
	@%p208 bra 	$L__BB3_191;
	shl.b32 	%r802, %r818, 2;
	shl.b32 	%r299, %r44, 2;
	mov.u32 	%r803, %r818;
$L__BB3_187:
	xor.b32  	%r302, %r803, 128;
	setp.le.u32 	%p209, %r302, %r803;
	@%p209 bra 	$L__BB3_190;
	mov.u32 	%r661, _ZZ24topk_kernel_bitonic_tileILi256EEvPKfiiPfPiE6s_vals;
	add.s32 	%r303, %r661, %r802;
	ld.shared.f32 	%f67, [%r303];
	shl.b32 	%r662, %r302, 2;
	add.s32 	%r304, %r661, %r662;
	ld.shared.f32 	%f68, [%r304];
	setp.gt.f32 	%p210, %f67, %f68;
	@%p210 bra 	$L__BB3_190;
	st.shared.f32 	[%r303], %f68;
	st.shared.f32 	[%r304], %f67;
	mov.u32 	%r663, _ZZ24topk_kernel_bitonic_tileILi256EEvPKfiiPfPiE5s_idx;
	add.s32 	%r664, %r663, %r802;
	ld.shared.u32 	%r665, [%r664];
	add.s32 	%r667, %r663, %r662;
	ld.shared.u32 	%r668, [%r667];
	st.shared.u32 	[%r664], %r668;
	st.shared.u32 	[%r667], %r665;
$L__BB3_190:
	add.s32 	%r803, %r803, %r44;
	add.s32 	%r802, %r802, %r299;
	setp.lt.u32 	%p211, %r803, 256;
	@%p211 bra 	$L__BB3_187;
$L__BB3_191:
	setp.gt.u32 	%p212, %r818, 255;
	bar.sync 	0;
	@%p212 bra 	$L__BB3_197;
	shl.b32 	%r804, %r818, 2;
	shl.b32 	%r308, %r44, 2;
	mov.u32 	%r805, %r818;
$L__BB3_193:
	xor.b32  	%r311, %r805, 64;
	setp.le.u32 	%p213, %r311, %r805;
	@%p213 bra 	$L__BB3_196;
	mov.u32 	%r669, _ZZ24topk_kernel_bitonic_tileILi256EEvPKfiiPfPiE6s_vals;
	add.s32 	%r312, %r669, %r804;
	ld.shared.f32 	%f69, [%r312];
	shl.b32 	%r670, %r311, 2;
	add.s32 	%r313, %r669, %r670;
	ld.shared.f32 	%f70, [%r313];
	setp.gt.f32 	%p214, %f69, %f70;
	@%p214 bra 	$L__BB3_196;
	st.shared.f32 	[%r312], %f70;
	st.shared.f32 	[%r313], %f69;
	mov.u32 	%r671, _ZZ24topk_kernel_bitonic_tileILi256EEvPKfiiPfPiE5s_idx;
	add.s32 	%r672, %r671, %r804;
	ld.shared.u32 	%r673, [%r672];
	add.s32 	%r675, %r671, %r670;
	ld.shared.u32 	%r676, [%r675];
	st.shared.u32 	[%r672], %r676;
	st.shared.u32 	[%r675], %r673;
$L__BB3_196:
	add.s32 	%r805, %r805, %r44;
	add.s32 	%r804, %r804, %r308;
	setp.lt.u32 	%p215, %r805, 256;
	@%p215 bra 	$L__BB3_193;
$L__BB3_197:
	setp.gt.u32 	%p216, %r818, 255;
	bar.sync 	0;
	@%p216 bra 	$L__BB3_203;
	shl.b32 	%r806, %r818, 2;
	shl.b32 	%r317, %r44, 2;
	mov.u32 	%r807, %r818;
$L__BB3_199:
	xor.b32  	%r320, %r807, 32;
	setp.le.u32 	%p217, %r320, %r807;
	@%p217 bra 	$L__BB3_202;
	mov.u32 	%r677, _ZZ24topk_kernel_bitonic_tileILi256EEvPKfiiPfPiE6s_vals;
	add.s32 	%r321, %r677, %r806;
	ld.shared.f32 	%f71, [%r321];
	shl.b32 	%r678, %r320, 2;
	add.s32 	%r322, %r677, %r678;
	ld.shared.f32 	%f72, [%r322];
	setp.gt.f32 	%p218, %f71, %f72;
	@%p218 bra 	$L__BB3_202;
	st.shared.f32 	[%r321], %f72;
	st.shared.f32 	[%r322], %f71;
	mov.u32 	%r679, _ZZ24topk_kernel_bitonic_tileILi256EEvPKfiiPfPiE5s_idx;
	add.s32 	%r680, %r679, %r806;
	ld.shared.u32 	%r681, [%r680];
	add.s32 	%r683, %r679, %r678;
	ld.shared.u32 	%r684, [%r683];
	st.shared.u32 	[%r680], %r684;
	st.shared.u32 	[%r683], %r681;
$L__BB3_202:
	add.s32 	%r807, %r807, %r44;
	add.s32 	%r806, %r806, %r317;
	setp.lt.u32 	%p219, %r807, 256;
	@%p219 bra 	$L__BB3_199;
$L__BB3_203:
	setp.gt.u32 	%p220, %r818, 255;
	bar.sync 	0;
	@%p220 bra 	$L__BB3_209;
	shl.b32 	%r808, %r818, 2;
	shl.b32 	%r326, %r44, 2;
	mov.u32 	%r809, %r818;
$L__BB3_205:
	xor.b32  	%r329, %r809, 16;
	setp.le.u32 	%p221, %r329, %r809;
	@%p221 bra 	$L__BB3_208;
	mov.u32 	%r685, _ZZ24topk_kernel_bitonic_tileILi256EEvPKfiiPfPiE6s_vals;
	add.s32 	%r330, %r685, %r808;
	ld.shared.f32 	%f73, [%r330];
	shl.b32 	%r686, %r329, 2;
	add.s32 	%r331, %r685, %r686;
	ld.shared.f32 	%f74, [%r331];
	setp.gt.f32 	%p222, %f73, %f74;
	@%p222 bra 	$L__BB3_208;
	st.shared.f32 	[%r330], %f74;
	st.shared.f32 	[%r331], %f73;
	mov.u32 	%r687, _ZZ24topk_kernel_bitonic_tileILi256EEvPKfiiPfPiE5s_idx;
	add.s32 	%r688, %r687, %r808;
	ld.shared.u32 	%r689, [%r688];
	add.s32 	%r691, %r687, %r686;
	ld.shared.u32 	%r692, [%r691];
	st.shared.u32 	[%r688], %r692;
	st.shared.u32 	[%r691], %r689;
$L__BB3_208:
	add.s32 	%r809, %r809, %r44;
	add.s32 	%r808, %r808, %r326;
	setp.lt.u32 	%p223, %r809, 256;
	@%p223 bra 	$L__BB3_205;
$L__BB3_209:
	setp.gt.u32 	%p224, %r818, 255;
	bar.sync 	0;
	@%p224 bra 	$L__BB3_215;
	shl.b32 	%r810, %r818, 2;
	shl.b32 	%r335, %r44, 2;
	mov.u32 	%r811, %r818;
$L__BB3_211:
	xor.b32  	%r338, %r811, 8;
	setp.le.u32 	%p225, %r338, %r811;
	@%p225 bra 	$L__BB3_214;
	mov.u32 	%r693, _ZZ24topk_kernel_bitonic_tileILi256EEvPKfiiPfPiE6s_vals;
	add.s32 	%r339, %r693, %r810;
	ld.shared.f32 	%f75, [%r339];
	shl.b32 	%r694, %r338, 2;
	add.s32 	%r340, %r693, %r694;
	ld.shared.f32 	%f76, [%r340];
	setp.gt.f32 	%p226, %f75, %f76;
	@%p226 bra 	$L__BB3_214;
	st.shared.f32 	[%r339], %f76;
	st.shared.f32 	[%r340], %f75;
	mov.u32 	%r695, _ZZ24topk_kernel_bitonic_tileILi256EEvPKfiiPfPiE5s_idx;
	add.s32 	%r696, %r695, %r810;
	ld.shared.u32 	%r697, [%r696];
	add.s32 	%r699, %r695, %r694;
	ld.shared.u32 	%r700, [%r699];
	st.shared.u32 	[%r696], %r700;
	st.shared.u32 	[%r699], %r697;
$L__BB3_214:
	add.s32 	%r811, %r811, %r44;
	add.s32 	%r810, %r810, %r335;
	setp.lt.u32 	%p227, %r811, 256;
	@%p227 bra 	$L__BB3_211;
$L__BB3_215:
	setp.gt.u32 	%p228, %r818, 255;
	bar.sync 	0;
	@%p228 bra 	$L__BB3_221;
	shl.b32 	%r812, %r818, 2;
	shl.b32 	%r344, %r44, 2;
	mov.u32 	%r813, %r818;
$L__BB3_217:
	xor.b32  	%r347, %r813, 4;
	setp.le.u32 	%p229, %r347, %r813;
	@%p229 bra 	$L__BB3_220;
	mov.u32 	%r701, _ZZ24topk_kernel_bitonic_tileILi256EEvPKfiiPfPiE6s_vals;
	add.s32 	%r348, %r701, %r812;
	ld.shared.f32 	%f77, [%r348];
	shl.b32 	%r702, %r347, 2;
	add.s32 	%r349, %r701, %r702;
	ld.shared.f32 	%f78, [%r349];
	setp.gt.f32 	%p230, %f77, %f78;
	@%p230 bra 	$L__BB3_220;
	st.shared.f32 	[%r348], %f78;
	st.shared.f32 	[%r349], %f77;
	mov.u32 	%r703, _ZZ24topk_kernel_bitonic_tileILi256EEvPKfiiPfPiE5s_idx;
	add.s32 	%r704, %r703, %r812;
	ld.shared.u32 	%r705, [%r704];
	add.s32 	%r707, %r703, %r702;
	ld.shared.u32 	%r708, [%r707];
	st.shared.u32 	[%r704], %r708;
	st.shared.u32 	[%r707], %r705;
$L__BB3_220:
	add.s32 	%r813, %r813, %r44;
	add.s32 	%r812, %r812, %r344;
	setp.lt.u32 	%p231, %r813, 256;
	@%p231 bra 	$L__BB3_217;
$L__BB3_221:
	setp.gt.u32 	%p232, %r818, 255;
	bar.sync 	0;
	@%p232 bra 	$L__BB3_227;
	shl.b32 	%r814, %r818, 2;
	shl.b32 	%r353, %r44, 2;
	mov.u32 	%r815, %r818;
$L__BB3_223:
	xor.b32  	%r356, %r815, 2;
	setp.le.u32 	%p233, %r356, %r815;
	@%p233 bra 	$L__BB3_226;
	mov.u32 	%r709, _ZZ24topk_kernel_bitonic_tileILi256EEvPKfiiPfPiE6s_vals;
	add.s32 	%r357, %r709, %r814;
	ld.shared.f32 	%f79, [%r357];
	shl.b32 	%r710, %r356, 2;
	add.s32 	%r358, %r709, %r710;
	ld.shared.f32 	%f80, [%r358];
	setp.gt.f32 	%p234, %f79, %f80;
	@%p234 bra 	$L__BB3_226;
	st.shared.f32 	[%r357], %f80;
	st.shared.f32 	[%r358], %f79;
	mov.u32 	%r711, _ZZ24topk_kernel_bitonic_tileILi256EEvPKfiiPfPiE5s_idx;
	add.s32 	%r712, %r711, %r814;
	ld.shared.u32 	%r713, [%r712];
	add.s32 	%r715, %r711, %r710;
	ld.shared.u32 	%r716, [%r715];
	st.shared.u32 	[%r712], %r716;
	st.shared.u32 	[%r715], %r713;
$L__BB3_226:
	add.s32 	%r815, %r815, %r44;
	add.s32 	%r814, %r814, %r353;
	setp.lt.u32 	%p235, %r815, 256;
	@%p235 bra 	$L__BB3_223;
$L__BB3_227:
	setp.gt.u32 	%p236, %r818, 255;
	bar.sync 	0;
	@%p236 bra 	$L__BB3_233;
	shl.b32 	%r816, %r818, 2;
	shl.b32 	%r362, %r44, 2;
	mov.u32 	%r817, %r818;
$L__BB3_229:
	xor.b32  	%r365, %r817, 1;
	setp.le.u32 	%p237, %r365, %r817;
	@%p237 bra 	$L__BB3_232;
	mov.u32 	%r717, _ZZ24topk_kernel_bitonic_tileILi256EEvPKfiiPfPiE6s_vals;
	add.s32 	%r366, %r717, %r816;
	ld.shared.f32 	%f81, [%r366];
	shl.b32 	%r718, %r365, 2;
	add.s32 	%r367, %r717, %r718;
	ld.shared.f32 	%f82, [%r367];
	setp.gt.f32 	%p238, %f81, %f82;
	@%p238 bra 	$L__BB3_232;
	st.shared.f32 	[%r366], %f82;
	st.shared.f32 	[%r367], %f81;
	mov.u32 	%r719, _ZZ24topk_kernel_bitonic_tileILi256EEvPKfiiPfPiE5s_idx;
	add.s32 	%r720, %r719, %r816;
	ld.shared.u32 	%r721, [%r720];
	add.s32 	%r723, %r719, %r718;
	ld.shared.u32 	%r724, [%r723];
	st.shared.u32 	[%r720], %r724;
	st.shared.u32 	[%r723], %r721;
$L__BB3_232:
	add.s32 	%r817, %r817, %r44;
	add.s32 	%r816, %r816, %r362;
	setp.lt.u32 	%p239, %r817, 256;
	@%p239 bra 	$L__BB3_229;
$L__BB3_233:
	bar.sync 	0;
	setp.lt.s32 	%p240, %r818, %r373;
	@%p240 bra 	$L__BB3_234;
	bra.uni 	$L__BB3_236;
$L__BB3_234:
	mul.lo.s32 	%r47, %r373, %r2;
	cvta.to.global.u64 	%rd7, %rd9;
	cvta.to.global.u64 	%rd8, %rd10;
	mov.u32 	%r726, _ZZ24topk_kernel_bitonic_tileILi256EEvPKfiiPfPiE6s_vals;
	mov.u32 	%r729, _ZZ24topk_kernel_bitonic_tileILi256EEvPKfiiPfPiE5s_idx;
$L__BB3_235:
	shl.b32 	%r725, %r818, 2;
	add.s32 	%r727, %r726, %r725;
	ld.shared.f32 	%f88, [%r727];
	add.s32 	%r728, %r818, %r47;
	mul.wide.s32 	%rd31, %r728, 4;
	add.s64 	%rd32, %rd7, %rd31;
	st.global.f32 	[%rd32], %f88;
	add.s32 	%r730, %r729, %r725;
	ld.shared.u32 	%r731, [%r730];
	add.s64 	%rd33, %rd8, %rd31;
	st.global.u32 	[%rd33], %r731;
	add.s32 	%r818, %r818, %r44;
	setp.lt.s32 	%p241, %r818, %r373;
	@%p241 bra 	$L__BB3_235;
$L__BB3_236:
	ret;

}
	// .globl	_Z24topk_kernel_bitonic_tileILi512EEvPKfiiPfPi
.visible .entry _Z24topk_kernel_bitonic_tileILi512EEvPKfiiPfPi(
	.param .u64 .ptr .align 1 _Z24topk_kernel_bitonic_tileILi512EEvPKfiiPfPi_param_0,
	.param .u32 _Z24topk_kernel_bitonic_tileILi512EEvPKfiiPfPi_param_1,
	.param .u32 _Z24topk_kernel_bitonic_tileILi512EEvPKfiiPfPi_param_2,
	.param .u64 .ptr .align 1 _Z24topk_kernel_bitonic_tileILi512EEvPKfiiPfPi_param_3,
	.param .u64 .ptr .align 1 _Z24topk_kernel_bitonic_tileILi512EEvPKfiiPfPi_param_4
)
{
	.reg .pred 	%p<302>;
	.reg .b32 	%r<998>;
	.reg .b32 	%f<112>;
	.reg .b64 	%rd<35>;
	// demoted variable
	.shared .align 4 .b8 _ZZ24topk_kernel_bitonic_tileILi512EEvPKfiiPfPiE6s_vals[2048];
	// demoted variable
	.shared .align 4 .b8 _ZZ24topk_kernel_bitonic_tileILi512EEvPKfiiPfPiE5s_idx[2048];
	ld.param.u64 	%rd11, [_Z24topk_kernel_bitonic_tileILi512EEvPKfiiPfPi_param_0];
	ld.param.u32 	%r453, [_Z24topk_kernel_bitonic_tileILi512EEvPKfiiPfPi_param_1];
	ld.param.u32 	%r454, [_Z24topk_kernel_bitonic_tileILi512EEvPKfiiPfPi_param_2];
	ld.param.u64 	%rd9, [_Z24topk_kernel_bitonic_tileILi512EEvPKfiiPfPi_param_3];
	ld.param.u64 	%rd10, [_Z24topk_kernel_bitonic_tileILi512EEvPKfiiPfPi_param_4];
	cvta.to.global.u64 	%rd1, %rd11;
	mov.u32 	%r997, %tid.x;
	mov.u32 	%r2, %ctaid.x;
	mul.lo.s32 	%r455, %r453, %r2;
	cvt.s64.s32 	%rd2, %r455;
	setp.gt.u32 	%p1, %r997, 511;
	@%p1 bra 	$L__BB4_17;
	mov.u32 	%r3, %ntid.x;
	add.s32 	%r456, %r997, %r3;
	max.u32 	%r457, %r456, 512;
	setp.lt.u32 	%p2, %r456, 512;
	selp.u32 	%r458, 1, 0, %p2;
	add.s32 	%r459, %r456, %r458;
	sub.s32 	%r460, %r457, %r459;
	div.u32 	%r461, %r460, %r3;
	add.s32 	%r4, %r461, %r458;
	and.b32  	%r462, %r4, 3;
	setp.eq.s32 	%p3, %r462, 3;
	mov.u32 	%r897, %r997;
	@%p3 bra 	$L__BB4_6;
	shl.b32 	%r894, %r997, 2;
	shl.b32 	%r6, %r3, 2;
	cvt.u64.u32 	%rd12, %r997;
	add.s64 	%rd13, %rd2, %rd12;
	shl.b64 	%rd14, %rd13, 2;
	add.s64 	%rd34, %rd1, %rd14;
	mul.wide.u32 	%rd4, %r3, 4;
	add.s32 	%r463, %r4, 1;
	and.b32  	%r464, %r463, 3;
	neg.s32 	%r893, %r464;
	mov.u32 	%r897, %r997;
$L__BB4_3:
	.pragma "nounroll";
	setp.ge.s32 	%p4, %r897, %r453;
	mov.f32 	%f107, 0fFF800000;
	mov.b32 	%r896, -1;
	@%p4 bra 	$L__BB4_5;
	ld.global.nc.f32 	%f107, [%rd34];
	mov.u32 	%r896, %r897;
$L__BB4_5:
	mov.u32 	%r466, _ZZ24topk_kernel_bitonic_tileILi512EEvPKfiiPfPiE6s_vals;
	add.s32 	%r467, %r466, %r894;
	st.shared.f32 	[%r467], %f107;
	mov.u32 	%r468, _ZZ24topk_kernel_bitonic_tileILi512EEvPKfiiPfPiE5s_idx;
	add.s32 	%r469, %r468, %r894;
	st.shared.u32 	[%r469], %r896;
	add.s32 	%r897, %r897, %r3;
	add.s32 	%r894, %r894, %r6;
	add.s64 	%rd34, %rd34, %rd4;
	add.s32 	%r893, %r893, 1;
	setp.ne.s32 	%p5, %r893, 0;
	@%p5 bra 	$L__BB4_3;
$L__BB4_6:
	setp.lt.u32 	%p6, %r4, 3;
	@%p6 bra 	$L__BB4_17;
	shl.b32 	%r470, %r3, 1;
	add.s32 	%r901, %r897, %r470;
	shl.b32 	%r17, %r3, 2;
	mad.lo.s32 	%r900, %r3, 3, %r897;
	add.s32 	%r899, %r3, %r897;
	mov.u32 	%r471, _ZZ24topk_kernel_bitonic_tileILi512EEvPKfiiPfPiE5s_idx;
	add.s32 	%r20, %r471, %r17;
	shl.b32 	%r898, %r897, 2;
	shl.b32 	%r22, %r3, 4;
	shl.b32 	%r472, %r3, 3;
	add.s32 	%r23, %r471, %r472;
	mul.lo.s32 	%r473, %r3, 12;
	add.s32 	%r24, %r471, %r473;
	mov.u32 	%r474, _ZZ24topk_kernel_bitonic_tileILi512EEvPKfiiPfPiE6s_vals;
	add.s32 	%r25, %r474, %r17;
	add.s32 	%r26, %r474, %r472;
	add.s32 	%r27, %r474, %r473;
$L__BB4_8:
	setp.ge.s32 	%p7, %r897, %r453;
	mov.f32 	%f108, 0fFF800000;
	mov.b32 	%r903, -1;
	@%p7 bra 	$L__BB4_10;
	cvt.u64.u32 	%rd15, %r897;
	add.s64 	%rd16, %rd15, %rd2;
	shl.b64 	%rd17, %rd16, 2;
	add.s64 	%rd18, %rd1, %rd17;
	ld.global.nc.f32 	%f108, [%rd18];
	mov.u32 	%r903, %r897;
$L__BB4_10:
	add.s32 	%r478, %r474, %r898;
	st.shared.f32 	[%r478], %f108;
	add.s32 	%r480, %r471, %r898;
	st.shared.u32 	[%r480], %r903;
	setp.ge.s32 	%p8, %r899, %r453;
	mov.f32 	%f109, 0fFF800000;
	mov.b32 	%r904, -1;
	@%p8 bra 	$L__BB4_12;
	cvt.u64.u32 	%rd19, %r899;
	add.s64 	%rd20, %rd19, %rd2;
	shl.b64 	%rd21, %rd20, 2;
	add.s64 	%rd22, %rd1, %rd21;
	ld.global.nc.f32 	%f109, [%rd22];
	mov.u32 	%r904, %r899;
$L__BB4_12:
	add.s32 	%r482, %r25, %r898;
	st.shared.f32 	[%r482], %f109;
	add.s32 	%r483, %r20, %r898;
	st.shared.u32 	[%r483], %r904;
	add.s32 	%r35, %r897, %r3;
	setp.ge.s32 	%p9, %r901, %r453;
	mov.f32 	%f110, 0fFF800000;
	mov.b32 	%r905, -1;
	@%p9 bra 	$L__BB4_14;
	cvt.u64.u32 	%rd23, %r901;
	add.s64 	%rd24, %rd23, %rd2;
	shl.b64 	%rd25, %rd24, 2;
	add.s64 	%rd26, %rd1, %rd25;
	ld.global.nc.f32 	%f110, [%rd26];
	mov.u32 	%r905, %r901;
$L__BB4_14:
	add.s32 	%r485, %r26, %r898;
	st.shared.f32 	[%r485], %f110;
	add.s32 	%r486, %r23, %r898;
	st.shared.u32 	[%r486], %r905;
	add.s32 	%r37, %r35, %r3;
	setp.ge.s32 	%p10, %r900, %r453;
	mov.f32 	%f111, 0fFF800000;
	mov.b32 	%r906, -1;
	@%p10 bra 	$L__BB4_16;
	cvt.u64.u32 	%rd27, %r900;
	add.s64 	%rd28, %rd27, %rd2;
	shl.b64 	%rd29, %rd28, 2;
	add.s64 	%rd30, %rd1, %rd29;
	ld.global.nc.f32 	%f111, [%rd30];
	mov.u32 	%r906, %r900;
$L__BB4_16:
	add.s32 	%r487, %r27, %r898;
	st.shared.f32 	[%r487], %f111;
	add.s32 	%r488, %r24, %r898;
	st.shared.u32 	[%r488], %r906;
	add.s32 	%r489, %r37, %r3;
	add.s32 	%r897, %r489, %r3;
	add.s32 	%r901, %r901, %r17;
	add.s32 	%r900, %r900, %r17;
	add.s32 	%r899, %r899, %r17;
	add.s32 	%r898, %r898, %r22;
	setp.lt.u32 	%p11, %r897, 512;
	@%p11 bra 	$L__BB4_8;
$L__BB4_17:
	setp.gt.u32 	%p12, %r997, 511;
	bar.sync 	0;
	mov.u32 	%r44, %ntid.x;
	@%p12 bra 	$L__BB4_23;
	shl.b32 	%r907, %r997, 2;
	shl.b32 	%r46, %r44, 2;
	mov.u32 	%r908, %r997;
$L__BB4_19:
	xor.b32  	%r50, %r908, 1;
	setp.le.u32 	%p13, %r50, %r908;
	@%p13 bra 	$L__BB4_22;
	and.b32  	%r490, %r908, 2;
	mov.u32 	%r491, _ZZ24topk_kernel_bitonic_tileILi512EEvPKfiiPfPiE6s_vals;
	add.s32 	%r51, %r491, %r907;
	ld.shared.f32 	%f11, [%r51];
	shl.b32 	%r492, %r50, 2;
	add.s32 	%r52, %r491, %r492;
	ld.shared.f32 	%f12, [%r52];
	setp.gt.f32 	%p14, %f11, %f12;
	setp.eq.s32 	%p15, %r490, 0;
	xor.pred  	%p16, %p15, %p14;
	not.pred 	%p17, %p16;
	@%p17 bra 	$L__BB4_22;
	st.shared.f32 	[%r51], %f12;
	st.shared.f32 	[%r52], %f11;
	mov.u32 	%r493, _ZZ24topk_kernel_bitonic_tileILi512EEvPKfiiPfPiE5s_idx;
	add.s32 	%r494, %r493, %r907;
	ld.shared.u32 	%r495, [%r494];
	add.s32 	%r497, %r493, %r492;
	ld.shared.u32 	%r498, [%r497];
	st.shared.u32 	[%r494], %r498;
	st.shared.u32 	[%r497], %r495;
$L__BB4_22:
	add.s32 	%r908, %r908, %r44;
	add.s32 	%r907, %r907, %r46;
	setp.lt.u32 	%p18, %r908, 512;
	@%p18 bra 	$L__BB4_19;
$L__BB4_23:
	setp.gt.u32 	%p19, %r997, 511;
	bar.sync 	0;
	@%p19 bra 	$L__BB4_29;
	shl.b32 	%r909, %r997, 2;
	shl.b32 	%r56, %r44, 2;
	mov.u32 	%r910, %r997;
$L__BB4_25:
	xor.b32  	%r59, %r910, 2;
	setp.le.u32 	%p20, %r59, %r910;
	@%p20 bra 	$L__BB4_28;
	and.b32  	%r499, %r910, 4;
	mov.u32 	%r500, _ZZ24topk_kernel_bitonic_tileILi512EEvPKfiiPfPiE6s_vals;
	add.s32 	%r60, %r500, %r909;
	ld.shared.f32 	%f13, [%r60];
	shl.b32 	%r501, %r59, 2;
	add.s32 	%r61, %r500, %r501;
	ld.shared.f32 	%f14, [%r61];
	setp.gt.f32 	%p21, %f13, %f14;
	setp.eq.s32 	%p22, %r499, 0;
	xor.pred  	%p23, %p22, %p21;
	not.pred 	%p24, %p23;
	@%p24 bra 	$L__BB4_28;
	st.shared.f32 	[%r60], %f14;
	st.shared.f32 	[%r61], %f13;
	mov.u32 	%r502, _ZZ24topk_kernel_bitonic_tileILi512EEvPKfiiPfPiE5s_idx;
	add.s32 	%r503, %r502, %r909;
	ld.shared.u32 	%r504, [%r503];
	add.s32 	%r506, %r502, %r501;
	ld.shared.u32 	%r507, [%r506];
	st.shared.u32 	[%r503], %r507;
	st.shared.u32 	[%r506], %r504;
$L__BB4_28:
	add.s32 	%r910, %r910, %r44;
	add.s32 	%r909, %r909, %r56;
	setp.lt.u32 	%p25, %r910, 512;
	@%p25 bra 	$L__BB4_25;
$L__BB4_29:
	setp.gt.u32 	%p26, %r997, 511;
	bar.sync 	0;
	@%p26 bra 	$L__BB4_35;
	shl.b32 	%r911, %r997, 2;
	shl.b32 	%r65, %r44, 2;
	mov.u32 	%r912, %r997;
$L__BB4_31:
	xor.b32  	%r68, %r912, 1;
	setp.le.u32 	%p27, %r68, %r912;
	@%p27 bra 	$L__BB4_34;
	and.b32  	%r508, %r912, 4;
	mov.u32 	%r509, _ZZ24topk_kernel_bitonic_tileILi512EEvPKfiiPfPiE6s_vals;
	add.s32 	%r69, %r509, %r911;
	ld.shared.f32 	%f15, [%r69];
	shl.b32 	%r510, %r68, 2;
	add.s32 	%r70, %r509, %r510;
	ld.shared.f32 	%f16, [%r70];
	setp.gt.f32 	%p28, %f15, %f16;
	setp.eq.s32 	%p29, %r508, 0;
	xor.pred  	%p30, %p29, %p28;
	not.pred 	%p31, %p30;
	@%p31 bra 	$L__BB4_34;
	st.shared.f32 	[%r69], %f16;
	st.shared.f32 	[%r70], %f15;
	mov.u32 	%r511, _ZZ24topk_kernel_bitonic_tileILi512EEvPKfiiPfPiE5s_idx;
	add.s32 	%r512, %r511, %r911;
	ld.shared.u32 	%r513, [%r512];
	add.s32 	%r515, %r511, %r510;
	ld.shared.u32 	%r516, [%r515];
	st.shared.u32 	[%r512], %r516;
	st.shared.u32 	[%r515], %r513;
$L__BB4_34:
	add.s32 	%r912, %r912, %r44;
	add.s32 	%r911, %r911, %r65;
	setp.lt.u32 	%p32, %r912, 512;
	@%p32 bra 	$L__BB4_31;
$L__BB4_35:
	setp.gt.u32 	%p33, %r997, 511;
	bar.sync 	0;
	@%p33 bra 	$L__BB4_41;
	shl.b32 	%r913, %r997, 2;
	shl.b32 	%r74, %r44, 2;
	mov.u32 	%r914, %r997;
$L__BB4_37:
	xor.b32  	%r77, %r914, 4;
	setp.le.u32 	%p34, %r77, %r914;
	@%p34 bra 	$L__BB4_40;
	and.b32  	%r517, %r914, 8;
	mov.u32 	%r518, _ZZ24topk_kernel_bitonic_tileILi512EEvPKfiiPfPiE6s_vals;
	add.s32 	%r78, %r518, %r913;
	ld.shared.f32 	%f17, [%r78];
	shl.b32 	%r519, %r77, 2;
	add.s32 	%r79, %r518, %r519;
	ld.shared.f32 	%f18, [%r79];
	setp.gt.f32 	%p35, %f17, %f18;
	setp.eq.s32 	%p36, %r517, 0;
	xor.pred  	%p37, %p36, %p35;
	not.pred 	%p38, %p37;
	@%p38 bra 	$L__BB4_40;
	st.shared.f32 	[%r78], %f18;
	st.shared.f32 	[%r79], %f17;
	mov.u32 	%r520, _ZZ24topk_kernel_bitonic_tileILi512EEvPKfiiPfPiE5s_idx;
	add.s32 	%r521, %r520, %r913;
	ld.shared.u32 	%r522, [%r521];
	add.s32 	%r524, %r520, %r519;
	ld.shared.u32 	%r525, [%r524];
	st.shared.u32 	[%r521], %r525;
	st.shared.u32 	[%r524], %r522;
$L__BB4_40:
	add.s32 	%r914, %r914, %r44;
	add.s32 	%r913, %r913, %r74;
	setp.lt.u32 	%p39, %r914, 512;
	@%p39 bra 	$L__BB4_37;
$L__BB4_41:
	setp.gt.u32 	%p40, %r997, 511;
	bar.sync 	0;
	@%p40 bra 	$L__BB4_47;
	shl.b32 	%r915, %r997, 2;
	shl.b32 	%r83, %r44, 2;
	mov.u32 	%r916, %r997;
$L__BB4_43:
	xor.b32  	%r86, %r916, 2;
	setp.le.u32 	%p41, %r86, %r916;
	@%p41 bra 	$L__BB4_46;
	and.b32  	%r526, %r916, 8;
	mov.u32 	%r527, _ZZ24topk_kernel_bitonic_tileILi512EEvPKfiiPfPiE6s_vals;
	add.s32 	%r87, %r527, %r915;
	ld.shared.f32 	%f19, [%r87];
	shl.b32 	%r528, %r86, 2;
	add.s32 	%r88, %r527, %r528;
	ld.shared.f32 	%f20, [%r88];
	setp.gt.f32 	%p42, %f19, %f20;
	setp.eq.s32 	%p43, %r526, 0;
	xor.pred  	%p44, %p43, %p42;
	not.pred 	%p45, %p44;
	@%p45 bra 	$L__BB4_46;
	st.shared.f32 	[%r87], %f20;
	st.shared.f32 	[%r88], %f19;
	mov.u32 	%r529, _ZZ24topk_kernel_bitonic_tileILi512EEvPKfiiPfPiE5s_idx;
	add.s32 	%r530, %r529, %r915;
	ld.shared.u32 	%r531, [%r530];
	add.s32 	%r533, %r529, %r528;
	ld.shared.u32 	%r534, [%r533];
	st.shared.u32 	[%r530], %r534;
	st.shared.u32 	[%r533], %r531;
$L__BB4_46:
	add.s32 	%r916, %r916, %r44;
	add.s32 	%r915, %r915, %r83;
	setp.lt.u32 	%p46, %r916, 512;
	@%p46 bra 	$L__BB4_43;
$L__BB4_47:
	setp.gt.u32 	%p47, %r997, 511;
	bar.sync 	0;
	@%p47 bra 	$L__BB4_53;
	shl.b32 	%r917, %r997, 2;
	shl.b32 	%r92, %r44, 2;
	mov.u32 	%r918, %r997;
$L__BB4_49:
	xor.b32  	%r95, %r918, 1;
	setp.le.u32 	%p48, %r95, %r918;
	@%p48 bra 	$L__BB4_52;
	and.b32  	%r535, %r918, 8;
	mov.u32 	%r536, _ZZ24topk_kernel_bitonic_tileILi512EEvPKfiiPfPiE6s_vals;
	add.s32 	%r96, %r536, %r917;
	ld.shared.f32 	%f21, [%r96];
	shl.b32 	%r537, %r95, 2;
	add.s32 	%r97, %r536, %r537;
	ld.shared.f32 	%f22, [%r97];
	setp.gt.f32 	%p49, %f21, %f22;
	setp.eq.s32 	%p50, %r535, 0;
	xor.pred  	%p51, %p50, %p49;
	not.pred 	%p52, %p51;
	@%p52 bra 	$L__BB4_52;
	st.shared.f32 	[%r96], %f22;
	st.shared.f32 	[%r97], %f21;
	mov.u32 	%r538, _ZZ24topk_kernel_bitonic_tileILi512EEvPKfiiPfPiE5s_idx;
	add.s32 	%r539, %r538, %r917;
	ld.shared.u32 	%r540, [%r539];
	add.s32 	%r542, %r538, %r537;
	ld.shared.u32 	%r543, [%r542];
	st.shared.u32 	[%r539], %r543;
	st.shared.u32 	[%r542], %r540;
$L__BB4_52:
	add.s32 	%r918, %r918, %r44;
	add.s32 	%r917, %r917, %r92;
	setp.lt.u32 	%p53, %r918, 512;
	@%p53 bra 	$L__BB4_49;
$L__BB4_53:
	setp.gt.u32 	%p54, %r997, 511;
	bar.sync 	0;
	@%p54 bra 	$L__BB4_59;
	shl.b32 	%r919, %r997, 2;
	shl.b32 	%r101, %r44, 2;
	mov.u32 	%r920, %r997;
$L__BB4_55:
	xor.b32  	%r104, %r920, 8;
	setp.le.u32 	%p55, %r104, %r920;
	@%p55 bra 	$L__BB4_58;
	and.b32  	%r544, %r920, 16;
	mov.u32 	%r545, _ZZ24topk_kernel_bitonic_tileILi512EEvPKfiiPfPiE6s_vals;
	add.s32 	%r105, %r545, %r919;
	ld.shared.f32 	%f23, [%r105];
	shl.b32 	%r546, %r104, 2;
	add.s32 	%r106, %r545, %r546;
	ld.shared.f32 	%f24, [%r106];
	setp.gt.f32 	%p56, %f23, %f24;
	setp.eq.s32 	%p57, %r544, 0;
	xor.pred  	%p58, %p57, %p56;
	not.pred 	%p59, %p58;
	@%p59 bra 	$L__BB4_58;
	st.shared.f32 	[%r105], %f24;
	st.shared.f32 	[%r106], %f23;
	mov.u32 	%r547, _ZZ24topk_kernel_bitonic_tileILi512EEvPKfiiPfPiE5s_idx;
	add.s32 	%r548, %r547, %r919;
	ld.shared.u32 	%r549, [%r548];
	add.s32 	%r551, %r547, %r546;
	ld.shared.u32 	%r552, [%r551];
	st.shared.u32 	[%r548], %r552;
	st.shared.u32 	[%r551], %r549;
$L__BB4_58:
	add.s32 	%r920, %r920, %r44;
	add.s32 	%r919, %r919, %r101;
	setp.lt.u32 	%p60, %r920, 512;
	@%p60 bra 	$L__BB4_55;
$L__BB4_59:
	setp.gt.u32 	%p61, %r997, 511;
	bar.sync 	0;
	@%p61 bra 	$L__BB4_65;
	shl.b32 	%r921, %r997, 2;
	shl.b32 	%r110, %r44, 2;
	mov.u32 	%r922, %r997;
$L__BB4_61:
	xor.b32  	%r113, %r922, 4;
	setp.le.u32 	%p62, %r113, %r922;
	@%p62 bra 	$L__BB4_64;
	and.b32  	%r553, %r922, 16;
	mov.u32 	%r554, _ZZ24topk_kernel_bitonic_tileILi512EEvPKfiiPfPiE6s_vals;
	add.s32 	%r114, %r554, %r921;
	ld.shared.f32 	%f25, [%r114];
	shl.b32 	%r555, %r113, 2;
	add.s32 	%r115, %r554, %r555;
	ld.shared.f32 	%f26, [%r115];
	setp.gt.f32 	%p63, %f25, %f26;
	setp.eq.s32 	%p64, %r553, 0;
	xor.pred  	%p65, %p64, %p63;
	not.pred 	%p66, %p65;
	@%p66 bra 	$L__BB4_64;
	st.shared.f32 	[%r114], %f26;
	st.shared.f32 	[%r115], %f25;
	mov.u32 	%r556, _ZZ24topk_kernel_bitonic_tileILi512EEvPKfiiPfPiE5s_idx;
	add.s32 	%r557, %r556, %r921;
	ld.shared.u32 	%r558, [%r557];
	add.s32 	%r560, %r556, %r555;
	ld.shared.u32 	%r561, [%r560];
	st.shared.u32 	[%r557], %r561;
	st.shared.u32 	[%r560], %r558;
$L__BB4_64:
	add.s32 	%r922, %r922, %r44;
	add.s32 	%r921, %r921, %r110;
	setp.lt.u32 	%p67, %r922, 512;
	@%p67 bra 	$L__BB4_61;
$L__BB4_65:
	setp.gt.u32 	%p68, %r997, 511;
	bar.sync 	0;
	@%p68 bra 	$L__BB4_71;
	shl.b32 	%r923, %r997, 2;
	shl.b32 	%r119, %r44, 2;
	mov.u32 	%r924, %r997;
$L__BB4_67:
	xor.b32  	%r122, %r924, 2;
	setp.le.u32 	%p69, %r122, %r924;
	@%p69 bra 	$L__BB4_70;
	and.b32  	%r562, %r924, 16;
	mov.u32 	%r563, _ZZ24topk_kernel_bitonic_tileILi512EEvPKfiiPfPiE6s_vals;
	add.s32 	%r123, %r563, %r923;
	ld.shared.f32 	%f27, [%r123];
	shl.b32 	%r564, %r122, 2;
	add.s32 	%r124, %r563, %r564;
	ld.shared.f32 	%f28, [%r124];
	setp.gt.f32 	%p70, %f27, %f28;
	setp.eq.s32 	%p71, %r562, 0;
	xor.pred  	%p72, %p71, %p70;
	not.pred 	%p73, %p72;
	@%p73 bra 	$L__BB4_70;
	st.shared.f32 	[%r123], %f28;
	st.shared.f32 	[%r124], %f27;
	mov.u32 	%r565, _ZZ24topk_kernel_bitonic_tileILi512EEvPKfiiPfPiE5s_idx;
	add.s32 	%r566, %r565, %r923;
	ld.shared.u32 	%r567, [%r566];
	add.s32 	%r569, %r565, %r564;
	ld.shared.u32 	%r570, [%r569];
	st.shared.u32 	[%r566], %r570;
	st.shared.u32 	[%r569], %r567;
$L__BB4_70:
	add.s32 	%r924, %r924, %r44;
	add.s32 	%r923, %r923, %r119;
	setp.lt.u32 	%p74, %r924, 512;
	@%p74 bra 	$L__BB4_67;
$L__BB4_71:
	setp.gt.u32 	%p75, %r997, 511;
	bar.sync 	0;
	@%p75 bra 	$L__BB4_77;
	shl.b32 	%r925, %r997, 2;
	shl.b32 	%r128, %r44, 2;
	mov.u32 	%r926, %r997;
$L__BB4_73:
	xor.b32  	%r131, %r926, 1;
	setp.le.u32 	%p76, %r131, %r926;
	@%p76 bra 	$L__BB4_76;
	and.b32  	%r571, %r926, 16;
	mov.u32 	%r572, _ZZ24topk_kernel_bitonic_tileILi512EEvPKfiiPfPiE6s_vals;
	add.s32 	%r132, %r572, %r925;
	ld.shared.f32 	%f29, [%r132];
	shl.b32 	%r573, %r131, 2;
	add.s32 	%r133, %r572, %r573;
	ld.shared.f32 	%f30, [%r133];
	setp.gt.f32 	%p77, %f29, %f30;
	setp.eq.s32 	%p78, %r571, 0;
	xor.pred  	%p79, %p78, %p77;
	not.pred 	%p80, %p79;
	@%p80 bra 	$L__BB4_76;
	st.shared.f32 	[%r132], %f30;
	st.shared.f32 	[%r133], %f29;
	mov.u32 	%r574, _ZZ24topk_kernel_bitonic_tileILi512EEvPKfiiPfPiE5s_idx;
	add.s32 	%r575, %r574, %r925;
	ld.shared.u32 	%r576, [%r575];
	add.s32 	%r578, %r574, %r573;
	ld.shared.u32 	%r579, [%r578];
	st.shared.u32 	[%r575], %r579;
	st.shared.u32 	[%r578], %r576;
$L__BB4_76:
	add.s32 	%r926, %r926, %r44;
	add.s32 	%r925, %r925, %r128;
	setp.lt.u32 	%p81, %r926, 512;
	@%p81 bra 	$L__BB4_73;
$L__BB4_77:
	setp.gt.u32 	%p82, %r997, 511;
	bar.sync 	0;
	@%p82 bra 	$L__BB4_83;
	shl.b32 	%r927, %r997, 2;
	shl.b32 	%r137, %r44, 2;
	mov.u32 	%r928, %r997;
$L__BB4_79:
	xor.b32  	%r140, %r928, 16;
	setp.le.u32 	%p83, %r140, %r928;
	@%p83 bra 	$L__BB4_82;
	and.b32  	%r580, %r928, 32;
	mov.u32 	%r581, _ZZ24topk_kernel_bitonic_tileILi512EEvPKfiiPfPiE6s_vals;
	add.s32 	%r141, %r581, %r927;
	ld.shared.f32 	%f31, [%r141];
	shl.b32 	%r582, %r140, 2;
	add.s32 	%r142, %r581, %r582;
	ld.shared.f32 	%f32, [%r142];
	setp.gt.f32 	%p84, %f31, %f32;
	setp.eq.s32 	%p85, %r580, 0;
	xor.pred  	%p86, %p85, %p84;
	not.pred 	%p87, %p86;
	@%p87 bra 	$L__BB4_82;
	st.shared.f32 	[%r141], %f32;
	st.shared.f32 	[%r142], %f31;
	mov.u32 	%r583, _ZZ24topk_kernel_bitonic_tileILi512EEvPKfiiPfPiE5s_idx;
	add.s32 	%r584, %r583, %r927;
	ld.shared.u32 	%r585, [%r584];
	add.s32 	%r587, %r583, %r582;
	ld.shared.u32 	%r588, [%r587];
	st.shared.u32 	[%r584], %r588;
	st.shared.u32 	[%r587], %r585;
$L__BB4_82:
	add.s32 	%r928, %r928, %r44;
	add.s32 	%r927, %r927, %r137;
	setp.lt.u32 	%p88, %r928, 512;
	@%p88 bra 	$L__BB4_79;
$L__BB4_83:
	setp.gt.u32 	%p89, %r997, 511;
	bar.sync 	0;
	@%p89 bra 	$L__BB4_89;
	shl.b32 	%r929, %r997, 2;
	shl.b32 	%r146, %r44, 2;
	mov.u32 	%r930, %r997;
$L__BB4_85:
	xor.b32  	%r149, %r930, 8;
	setp.le.u32 	%p90, %r149, %r930;
	@%p90 bra 	$L__BB4_88;
	and.b32  	%r589, %r930, 32;
	mov.u32 	%r590, _ZZ24topk_kernel_bitonic_tileILi512EEvPKfiiPfPiE6s_vals;
	add.s32 	%r150, %r590, %r929;
	ld.shared.f32 	%f33, [%r150];
	shl.b32 	%r591, %r149, 2;
	add.s32 	%r151, %r590, %r591;
	ld.shared.f32 	%f34, [%r151];
	setp.gt.f32 	%p91, %f33, %f34;
	setp.eq.s32 	%p92, %r589, 0;
	xor.pred  	%p93, %p92, %p91;
	not.pred 	%p94, %p93;
	@%p94 bra 	$L__BB4_88;
	st.shared.f32 	[%r150], %f34;
	st.shared.f32 	[%r151], %f33;
	mov.u32 	%r592, _ZZ24topk_kernel_bitonic_tileILi512EEvPKfiiPfPiE5s_idx;
	add.s32 	%r593, %r592, %r929;
	ld.shared.u32 	%r594, [%r593];
	add.s32 	%r596, %r592, %r591;
	ld.shared.u32 	%r597, [%r596];
	st.shared.u32 	[%r593], %r597;
	st.shared.u32 	[%r596], %r594;
$L__BB4_88:
	add.s32 	%r930, %r930, %r44;
	add.s32 	%r929, %r929, %r146;
	setp.lt.u32 	%p95, %r930, 512;
	@%p95 bra 	$L__BB4_85;
$L__BB4_89:
	setp.gt.u32 	%p96, %r997, 511;
	bar.sync 	0;
	@%p96 bra 	$L__BB4_95;
	shl.b32 	%r931, %r997, 2;
	shl.b32 	%r155, %r44, 2;
	mov.u32 	%r932, %r997;
$L__BB4_91:
	xor.b32  	%r158, %r932, 4;
	setp.le.u32 	%p97, %r158, %r932;
	@%p97 bra 	$L__BB4_94;
	and.b32  	%r598, %r932, 32;
	mov.u32 	%r599, _ZZ24topk_kernel_bitonic_tileILi512EEvPKfiiPfPiE6s_vals;
	add.s32 	%r159, %r599, %r931;
	ld.shared.f32 	%f35, [%r159];
	shl.b32 	%r600, %r158, 2;
	add.s32 	%r160, %r599, %r600;
	ld.shared.f32 	%f36, [%r160];
	setp.gt.f32 	%p98, %f35, %f36;
	setp.eq.s32 	%p99, %r598, 0;
	xor.pred  	%p100, %p99, %p98;
	not.pred 	%p101, %p100;
	@%p101 bra 	$L__BB4_94;
	st.shared.f32 	[%r159], %f36;
	st.shared.f32 	[%r160], %f35;
	mov.u32 	%r601, _ZZ24topk_kernel_bitonic_tileILi512EEvPKfiiPfPiE5s_idx;
	add.s32 	%r602, %r601, %r931;
	ld.shared.u32 	%r603, [%r602];
	add.s32 	%r605, %r601, %r600;
	ld.shared.u32 	%r606, [%r605];
	st.shared.u32 	[%r602], %r606;
	st.shared.u32 	[%r605], %r603;
$L__BB4_94:
	add.s32 	%r932, %r932, %r44;
	add.s32 	%r931, %r931, %r155;
	setp.lt.u32 	%p102, %r932, 512;
	@%p102 bra 	$L__BB4_91;
$L__BB4_95:
	setp.gt.u32 	%p103, %r997, 511;
	bar.sync 	0;
	@%p103 bra 	$L__BB4_101;
	shl.b32 	%r933, %r997, 2;
	shl.b32 	%r164, %r44, 2;
	mov.u32 	%r934, %r997;
$L__BB4_97:
	xor.b32  	%r167, %r934, 2;
	setp.le.u32 	%p104, %r167, %r934;
	@%p104 bra 	$L__BB4_100;
	and.b32  	%r607, %r934, 32;
	mov.u32 	%r608, _ZZ24topk_kernel_bitonic_tileILi512EEvPKfiiPfPiE6s_vals;
	add.s32 	%r168, %r608, %r933;
	ld.shared.f32 	%f37, [%r168];
	shl.b32 	%r609, %r167, 2;
	add.s32 	%r169, %r608, %r609;
	ld.shared.f32 	%f38, [%r169];
	setp.gt.f32 	%p105, %f37, %f38;
	setp.eq.s32 	%p106, %r607, 0;
	xor.pred  	%p107, %p106, %p105;
	not.pred 	%p108, %p107;
	@%p108 bra 	$L__BB4_100;
	st.shared.f32 	[%r168], %f38;
	st.shared.f32 	[%r169], %f37;
	mov.u32 	%r610, _ZZ24topk_kernel_bitonic_tileILi512EEvPKfiiPfPiE5s_idx;
	add.s32 	%r611, %r610, %r933;
	ld.shared.u32 	%r612, [%r611];
	add.s32 	%r614, %r610, %r609;
	ld.shared.u32 	%r615, [%r614];
	st.shared.u32 	[%r611], %r615;
	st.shared.u32 	[%r614], %r612;
$L__BB4_100:
	add.s32 	%r934, %r934, %r44;
	add.s32 	%r933, %r933, %r164;
	setp.lt.u32 	%p109, %r934, 512;
	@%p109 bra 	$L__BB4_97;
$L__BB4_101:
	setp.gt.u32 	%p110, %r997, 511;
	bar.sync 	0;
	@%p110 bra 	$L__BB4_107;
	shl.b32 	%r935, %r997, 2;
	shl.b32 	%r173, %r44, 2;
	mov.u32 	%r936, %r997;
$L__BB4_103:
	xor.b32  	%r176, %r936, 1;
	setp.le.u32 	%p111, %r176, %r936;
	@%p111 bra 	$L__BB4_106;
	and.b32  	%r616, %r936, 32;
	mov.u32 	%r617, _ZZ24topk_kernel_bitonic_tileILi512EEvPKfiiPfPiE6s_vals;
	add.s32 	%r177, %r617, %r935;
	ld.shared.f32 	%f39, [%r177];
	shl.b32 	%r618, %r176, 2;
	add.s32 	%r178, %r617, %r618;
	ld.shared.f32 	%f40, [%r178];
	setp.gt.f32 	%p112, %f39, %f40;
	setp.eq.s32 	%p113, %r616, 0;
	xor.pred  	%p114, %p113, %p112;
	not.pred 	%p115, %p114;
	@%p115 bra 	$L__BB4_106;
	st.shared.f32 	[%r177], %f40;
	st.shared.f32 	[%r178], %f39;
	mov.u32 	%r619, _ZZ24topk_kernel_bitonic_tileILi512EEvPKfiiPfPiE5s_idx;
	add.s32 	%r620, %r619, %r935;
	ld.shared.u32 	%r621, [%r620];
	add.s32 	%r623, %r619, %r618;
	ld.shared.u32 	%r624, [%r623];
	st.shared.u32 	[%r620], %r624;
	st.shared.u32 	[%r623], %r621;
$L__BB4_106:
	add.s32 	%r936, %r936, %r44;
	add.s32 	%r935, %r935, %r173;
	setp.lt.u32 	%p116, %r936, 512;
	@%p116 bra 	$L__BB4_103;
$L__BB4_107:
	setp.gt.u32 	%p117, %r997, 511;
	bar.sync 	0;
	@%p117 bra 	$L__BB4_113;
	shl.b32 	%r937, %r997, 2;
	shl.b32 	%r182, %r44, 2;
	mov.u32 	%r938, %r997;
$L__BB4_109:
	xor.b32  	%r185, %r938, 32;
	setp.le.u32 	%p118, %r185, %r938;
	@%p118 bra 	$L__BB4_112;
	and.b32  	%r625, %r938, 64;
	mov.u32 	%r626, _ZZ24topk_kernel_bitonic_tileILi512EEvPKfiiPfPiE6s_vals;
	add.s32 	%r186, %r626, %r937;
	ld.shared.f32 	%f41, [%r186];
	shl.b32 	%r627, %r185, 2;
	add.s32 	%r187, %r626, %r627;
	ld.shared.f32 	%f42, [%r187];
	setp.gt.f32 	%p119, %f41, %f42;
	setp.eq.s32 	%p120, %r625, 0;
	xor.pred  	%p121, %p120, %p119;
	not.pred 	%p122, %p121;
	@%p122 bra 	$L__BB4_112;
	st.shared.f32 	[%r186], %f42;
	st.shared.f32 	[%r187], %f41;
	mov.u32 	%r628, _ZZ24topk_kernel_bitonic_tileILi512EEvPKfiiPfPiE5s_idx;
	add.s32 	%r629, %r628, %r937;
	ld.shared.u32 	%r630, [%r629];
	add.s32 	%r632, %r628, %r627;
	ld.shared.u32 	%r633, [%r632];
	st.shared.u32 	[%r629], %r633;
	st.shared.u32 	[%r632], %r630;
$L__BB4_112:
	add.s32 	%r938, %r938, %r44;
	add.s32 	%r937, %r937, %r182;
	setp.lt.u32 	%p123, %r938, 512;
	@%p123 bra 	$L__BB4_109;
$L__BB4_113:
	setp.gt.u32 	%p124, %r997, 511;
	bar.sync 	0;
	@%p124 bra 	$L__BB4_119;
	shl.b32 	%r939, %r997, 2;
	shl.b32 	%r191, %r44, 2;
	mov.u32 	%r940, %r997;
$L__BB4_115:
	xor.b32  	%r194, %r940, 16;
	setp.le.u32 	%p125, %r194, %r940;
	@%p125 bra 	$L__BB4_118;
	and.b32  	%r634, %r940, 64;
	mov.u32 	%r635, _ZZ24topk_kernel_bitonic_tileILi512EEvPKfiiPfPiE6s_vals;
	add.s32 	%r195, %r635, %r939;
	ld.shared.f32 	%f43, [%r195];
	shl.b32 	%r636, %r194, 2;
	add.s32 	%r196, %r635, %r636;
	ld.shared.f32 	%f44, [%r196];
	setp.gt.f32 	%p126, %f43, %f44;
	setp.eq.s32 	%p127, %r634, 0;
	xor.pred  	%p128, %p127, %p126;
	not.pred 	%p129, %p128;
	@%p129 bra 	$L__BB4_118;
	st.shared.f32 	[%r195], %f44;
	st.shared.f32 	[%r196], %f43;
	mov.u32 	%r637, _ZZ24topk_kernel_bitonic_tileILi512EEvPKfiiPfPiE5s_idx;
	add.s32 	%r638, %r637, %r939;
	ld.shared.u32 	%r639, [%r638];
	add.s32 	%r641, %r637, %r636;
	ld.shared.u32 	%r642, [%r641];
	st.shared.u32 	[%r638], %r642;
	st.shared.u32 	[%r641], %r639;
$L__BB4_118:
	add.s32 	%r940, %r940, %r44;
	add.s32 	%r939, %r939, %r191;
	setp.lt.u32 	%p130, %r940, 512;
	@%p130 bra 	$L__BB4_115;
$L__BB4_119:
	setp.gt.u32 	%p131, %r997, 511;
	bar.sync 	0;
	@%p131 bra 	$L__BB4_125;
	shl.b32 	%r941, %r997, 2;
	shl.b32 	%r200, %r44, 2;
	mov.u32 	%r942, %r997;
$L__BB4_121:
	xor.b32  	%r203, %r942, 8;
	setp.le.u32 	%p132, %r203, %r942;
	@%p132 bra 	$L__BB4_124;
	and.b32  	%r643, %r942, 64;
	mov.u32 	%r644, _ZZ24topk_kernel_bitonic_tileILi512EEvPKfiiPfPiE6s_vals;
	add.s32 	%r204, %r644, %r941;
	ld.shared.f32 	%f45, [%r204];
	shl.b32 	%r645, %r203, 2;
	add.s32 	%r205, %r644, %r645;
	ld.shared.f32 	%f46, [%r205];
	setp.gt.f32 	%p133, %f45, %f46;
	setp.eq.s32 	%p134, %r643, 0;
	xor.pred  	%p135, %p134, %p133;
	not.pred 	%p136, %p135;
	@%p136 bra 	$L__BB4_124;
	st.shared.f32 	[%r204], %f46;
	st.shared.f32 	[%r205], %f45;
	mov.u32 	%r646, _ZZ24topk_kernel_bitonic_tileILi512EEvPKfiiPfPiE5s_idx;
	add.s32 	%r647, %r646, %r941;
	ld.shared.u32 	%r648, [%r647];
	add.s32 	%r650, %r646, %r645;
	ld.shared.u32 	%r651, [%r650];
	st.shared.u32 	[%r647], %r651;
	st.shared.u32 	[%r650], %r648;
$L__BB4_124:
	add.s32 	%r942, %r942, %r44;
	add.s32 	%r941, %r941, %r200;
	setp.lt.u32 	%p137, %r942, 512;
	@%p137 bra 	$L__BB4_121;
$L__BB4_125:
	setp.gt.u32 	%p138, %r997, 511;
	bar.sync 	0;
	@%p138 bra 	$L__BB4_131;
	shl.b32 	%r943, %r997, 2;
	shl.b32 	%r209, %r44, 2;
	mov.u32 	%r944, %r997;
$L__BB4_127:
	xor.b32  	%r212, %r944, 4;
	setp.le.u32 	%p139, %r212, %r944;
	@%p139 bra 	$L__BB4_130;
	and.b32  	%r652, %r944, 64;
	mov.u32 	%r653, _ZZ24topk_kernel_bitonic_tileILi512EEvPKfiiPfPiE6s_vals;
	add.s32 	%r213, %r653, %r943;
	ld.shared.f32 	%f47, [%r213];
	shl.b32 	%r654, %r212, 2;
	add.s32 	%r214, %r653, %r654;
	ld.shared.f32 	%f48, [%r214];
	setp.gt.f32 	%p140, %f47, %f48;
	setp.eq.s32 	%p141, %r652, 0;
	xor.pred  	%p142, %p141, %p140;
	not.pred 	%p143, %p142;
	@%p143 bra 	$L__BB4_130;
	st.shared.f32 	[%r213], %f48;
	st.shared.f32 	[%r214], %f47;
	mov.u32 	%r655, _ZZ24topk_kernel_bitonic_tileILi512EEvPKfiiPfPiE5s_idx;
	add.s32 	%r656, %r655, %r943;
	ld.shared.u32 	%r657, [%r656];
	add.s32 	%r659, %r655, %r654;
	ld.shared.u32 	%r660, [%r659];
	st.shared.u32 	[%r656], %r660;
	st.shared.u32 	[%r659], %r657;
$L__BB4_130:
	add.s32 	%r944, %r944, %r44;
	add.s32 	%r943, %r943, %r209;
	setp.lt.u32 	%p144, %r944, 512;
	@%p144 bra 	$L__BB4_127;
$L__BB4_131:
	setp.gt.u32 	%p145, %r997, 511;
	bar.sync 	0;
	@%p145 bra 	$L__BB4_137;
	shl.b32 	%r945, %r997, 2;
	shl.b32 	%r218, %r44, 2;
	mov.u32 	%r946, %r997;
$L__BB4_133:
	xor.b32  	%r221, %r946, 2;
	setp.le.u32 	%p146, %r221, %r946;
	@%p146 bra 	$L__BB4_136;
	and.b32  	%r661, %r946, 64;
	mov.u32 	%r662, _ZZ24topk_kernel_bitonic_tileILi512EEvPKfiiPfPiE6s_vals;
	add.s32 	%r222, %r662, %r945;
	ld.shared.f32 	%f49, [%r222];
	shl.b32 	%r663, %r221, 2;
	add.s32 	%r223, %r662, %r663;
	ld.shared.f32 	%f50, [%r223];
	setp.gt.f32 	%p147, %f49, %f50;
	setp.eq.s32 	%p148, %r661, 0;
	xor.pred  	%p149, %p148, %p147;
	not.pred 	%p150, %p149;
	@%p150 bra 	$L__BB4_136;
	st.shared.f32 	[%r222], %f50;
	st.shared.f32 	[%r223], %f49;
	mov.u32 	%r664, _ZZ24topk_kernel_bitonic_tileILi512EEvPKfiiPfPiE5s_idx;
	add.s32 	%r665, %r664, %r945;
	ld.shared.u32 	%r666, [%r665];
	add.s32 	%r668, %r664, %r663;
	ld.shared.u32 	%r669, [%r668];
	st.shared.u32 	[%r665], %r669;
	st.shared.u32 	[%r668], %r666;
$L__BB4_136:
	add.s32 	%r946, %r946, %r44;
	add.s32 	%r945, %r945, %r218;
	setp.lt.u32 	%p151, %r946, 512;
	@%p151 bra 	$L__BB4_133;
$L__BB4_137:
	setp.gt.u32 	%p152, %r997, 511;
	bar.sync 	0;
	@%p152 bra 	$L__BB4_143;
	shl.b32 	%r947, %r997, 2;
	shl.b32 	%r227, %r44, 2;
	mov.u32 	%r948, %r997;
$L__BB4_139:
	xor.b32  	%r230, %r948, 1;
	setp.le.u32 	%p153, %r230, %r948;
	@%p153 bra 	$L__BB4_142;
	and.b32  	%r670, %r948, 64;
	mov.u32 	%r671, _ZZ24topk_kernel_bitonic_tileILi512EEvPKfiiPfPiE6s_vals;
	add.s32 	%r231, %r671, %r947;
	ld.shared.f32 	%f51, [%r231];
	shl.b32 	%r672, %r230, 2;
	add.s32 	%r232, %r671, %r672;
	ld.shared.f32 	%f52, [%r232];
	setp.gt.f32 	%p154, %f51, %f52;
	setp.eq.s32 	%p155, %r670, 0;
	xor.pred  	%p156, %p155, %p154;
	not.pred 	%p157, %p156;
	@%p157 bra 	$L__BB4_142;
	st.shared.f32 	[%r231], %f52;
	st.shared.f32 	[%r232], %f51;
	mov.u32 	%r673, _ZZ24topk_kernel_bitonic_tileILi512EEvPKfiiPfPiE5s_idx;
	add.s32 	%r674, %r673, %r947;
	ld.shared.u32 	%r675, [%r674];
	add.s32 	%r677, %r673, %r672;
	ld.shared.u32 	%r678, [%r677];
	st.shared.u32 	[%r674], %r678;
	st.shared.u32 	[%r677], %r675;
$L__BB4_142:
	add.s32 	%r948, %r948, %r44;
	add.s32 	%r947, %r947, %r227;
	setp.lt.u32 	%p158, %r948, 512;
	@%p158 bra 	$L__BB4_139;
$L__BB4_143:
	setp.gt.u32 	%p159, %r997, 511;
	bar.sync 	0;
	@%p159 bra 	$L__BB4_149;
	shl.b32 	%r949, %r997, 2;
	shl.b32 	%r236, %r44, 2;
	mov.u32 	%r950, %r997;
$L__BB4_145:
	xor.b32  	%r239, %r950, 64;
	setp.le.u32 	%p160, %r239, %r950;
	@%p160 bra 	$L__BB4_148;
	and.b32  	%r679, %r950, 128;
	mov.u32 	%r680, _ZZ24topk_kernel_bitonic_tileILi512EEvPKfiiPfPiE6s_vals;
	add.s32 	%r240, %r680, %r949;
	ld.shared.f32 	%f53, [%r240];
	shl.b32 	%r681, %r239, 2;
	add.s32 	%r241, %r680, %r681;
	ld.shared.f32 	%f54, [%r241];
	setp.gt.f32 	%p161, %f53, %f54;
	setp.eq.s32 	%p162, %r679, 0;
	xor.pred  	%p163, %p162, %p161;
	not.pred 	%p164, %p163;
	@%p164 bra 	$L__BB4_148;
	st.shared.f32 	[%r240], %f54;
	st.shared.f32 	[%r241], %f53;
	mov.u32 	%r682, _ZZ24topk_kernel_bitonic_tileILi512EEvPKfiiPfPiE5s_idx;
	add.s32 	%r683, %r682, %r949;
	ld.shared.u32 	%r684, [%r683];
	add.s32 	%r686, %r682, %r681;
	ld.shared.u32 	%r687, [%r686];
	st.shared.u32 	[%r683], %r687;
	st.shared.u32 	[%r686], %r684;
$L__BB4_148:
	add.s32 	%r950, %r950, %r44;
	add.s32 	%r949, %r949, %r236;
	setp.lt.u32 	%p165, %r950, 512;
	@%p165 bra 	$L__BB4_145;
$L__BB4_149:
	setp.gt.u32 	%p166, %r997, 511;
	bar.sync 	0;
	@%p166 bra 	$L__BB4_155;
	shl.b32 	%r951, %r997, 2;
	shl.b32 	%r245, %r44, 2;
	mov.u32 	%r952, %r997;
$L__BB4_151:
	xor.b32  	%r248, %r952, 32;
	setp.le.u32 	%p167, %r248, %r952;
	@%p167 bra 	$L__BB4_154;
	and.b32  	%r688, %r952, 128;
	mov.u32 	%r689, _ZZ24topk_kernel_bitonic_tileILi512EEvPKfiiPfPiE6s_vals;
	add.s32 	%r249, %r689, %r951;
	ld.shared.f32 	%f55, [%r249];
	shl.b32 	%r690, %r248, 2;
	add.s32 	%r250, %r689, %r690;
	ld.shared.f32 	%f56, [%r250];
	setp.gt.f32 	%p168, %f55, %f56;
	setp.eq.s32 	%p169, %r688, 0;
	xor.pred  	%p170, %p169, %p168;
	not.pred 	%p171, %p170;
	@%p171 bra 	$L__BB4_154;
	st.shared.f32 	[%r249], %f56;
	st.shared.f32 	[%r250], %f55;
	mov.u32 	%r691, _ZZ24topk_kernel_bitonic_tileILi512EEvPKfiiPfPiE5s_idx;
	add.s32 	%r692, %r691, %r951;
	ld.shared.u32 	%r693, [%r692];
	add.s32 	%r695, %r691, %r690;
	ld.shared.u32 	%r696, [%r695];
	st.shared.u32 	[%r692], %r696;
	st.shared.u32 	[%r695], %r693;
$L__BB4_154:
	add.s32 	%r952, %r952, %r44;
	add.s32 	%r951, %r951, %r245;
	setp.lt.u32 	%p172, %r952, 512;
	@%p172 bra 	$L__BB4_151;
$L__BB4_155:
	setp.gt.u32 	%p173, %r997, 511;
	bar.sync 	0;
	@%p173 bra 	$L__BB4_161;
	shl.b32 	%r953, %r997, 2;
	shl.b32 	%r254, %r44, 2;
	mov.u32 	%r954, %r997;
$L__BB4_157:
	xor.b32  	%r257, %r954, 16;
	setp.le.u32 	%p174, %r257, %r954;
	@%p174 bra 	$L__BB4_160;
	and.b32  	%r697, %r954, 128;
	mov.u32 	%r698, _ZZ24topk_kernel_bitonic_tileILi512EEvPKfiiPfPiE6s_vals;
	add.s32 	%r258, %r698, %r953;
	ld.shared.f32 	%f57, [%r258];
	shl.b32 	%r699, %r257, 2;
	add.s32 	%r259, %r698, %r699;
	ld.shared.f32 	%f58, [%r259];
	setp.gt.f32 	%p175, %f57, %f58;
	setp.eq.s32 	%p176, %r697, 0;
	xor.pred  	%p177, %p176, %p175;
	not.pred 	%p178, %p177;
	@%p178 bra 	$L__BB4_160;
	st.shared.f32 	[%r258], %f58;
	st.shared.f32 	[%r259], %f57;
	mov.u32 	%r700, _ZZ24topk_kernel_bitonic_tileILi512EEvPKfiiPfPiE5s_idx;
	add.s32 	%r701, %r700, %r953;
	ld.shared.u32 	%r702, [%r701];
	add.s32 	%r704, %r700, %r699;
	ld.shared.u32 	%r705, [%r704];
	st.shared.u32 	[%r701], %r705;
	st.shared.u32 	[%r704], %r702;
$L__BB4_160:
	add.s32 	%r954, %r954, %r44;
	add.s32 	%r953, %r953, %r254;
	setp.lt.u32 	%p179, %r954, 512;
	@%p179 bra 	$L__BB4_157;
$L__BB4_161:
	setp.gt.u32 	%p180, %r997, 511;
	bar.sync 	0;
	@%p180 bra 	$L__BB4_167;
	shl.b32 	%r955, %r997, 2;
	shl.b32 	%r263, %r44, 2;
	mov.u32 	%r956, %r997;
$L__BB4_163:
	xor.b32  	%r266, %r956, 8;
	setp.le.u32 	%p181, %r266, %r956;
	@%p181 bra 	$L__BB4_166;
	and.b32  	%r706, %r956, 128;
	mov.u32 	%r707, _ZZ24topk_kernel_bitonic_tileILi512EEvPKfiiPfPiE6s_vals;
	add.s32 	%r267, %r707, %r955;
	ld.shared.f32 	%f59, [%r267];
	shl.b32 	%r708, %r266, 2;
	add.s32 	%r268, %r707, %r708;
	ld.shared.f32 	%f60, [%r268];
	setp.gt.f32 	%p182, %f59, %f60;
	setp.eq.s32 	%p183, %r706, 0;
	xor.pred  	%p184, %p183, %p182;
	not.pred 	%p185, %p184;
	@%p185 bra 	$L__BB4_166;
	st.shared.f32 	[%r267], %f60;
	st.shared.f32 	[%r268], %f59;
	mov.u32 	%r709, _ZZ24topk_kernel_bitonic_tileILi512EEvPKfiiPfPiE5s_idx;
	add.s32 	%r710, %r709, %r955;
	ld.shared.u32 	%r711, [%r710];
	add.s32 	%r713, %r709, %r708;
	ld.shared.u32 	%r714, [%r713];
	st.shared.u32 	[%r710], %r714;
	st.shared.u32 	[%r713], %r711;
$L__BB4_166:
	add.s32 	%r956, %r956, %r44;
	add.s32 	%r955, %r955, %r263;
	setp.lt.u32 	%p186, %r956, 512;
	@%p186 bra 	$L__BB4_163;
$L__BB4_167:
	setp.gt.u32 	%p187, %r997, 511;
	bar.sync 	0;
	@%p187 bra 	$L__BB4_173;
	shl.b32 	%r957, %r997, 2;
	shl.b32 	%r272, %r44, 2;
	mov.u32 	%r958, %r997;
$L__BB4_169:
	xor.b32  	%r275, %r958, 4;
	setp.le.u32 	%p188, %r275, %r958;
	@%p188 bra 	$L__BB4_172;
	and.b32  	%r715, %r958, 128;
	mov.u32 	%r716, _ZZ24topk_kernel_bitonic_tileILi512EEvPKfiiPfPiE6s_vals;
	add.s32 	%r276, %r716, %r957;
	ld.shared.f32 	%f61, [%r276];
	shl.b32 	%r717, %r275, 2;
	add.s32 	%r277, %r716, %r717;
	ld.shared.f32 	%f62, [%r277];
	setp.gt.f32 	%p189, %f61, %f62;
	setp.eq.s32 	%p190, %r715, 0;
	xor.pred  	%p191, %p190, %p189;
	not.pred 	%p192, %p191;
	@%p192 bra 	$L__BB4_172;
	st.shared.f32 	[%r276], %f62;
	st.shared.f32 	[%r277], %f61;
	mov.u32 	%r718, _ZZ24topk_kernel_bitonic_tileILi512EEvPKfiiPfPiE5s_idx;
	add.s32 	%r719, %r718, %r957;
	ld.shared.u32 	%r720, [%r719];
	add.s32 	%r722, %r718, %r717;
	ld.shared.u32 	%r723, [%r722];
	st.shared.u32 	[%r719], %r723;
	st.shared.u32 	[%r722], %r720;
$L__BB4_172:
	add.s32 	%r958, %r958, %r44;
	add.s32 	%r957, %r957, %r272;
	setp.lt.u32 	%p193, %r958, 512;
	@%p193 bra 	$L__BB4_169;
$L__BB4_173:
	setp.gt.u32 	%p194, %r997, 511;
	bar.sync 	0;
	@%p194 bra 	$L__BB4_179;
	shl.b32 	%r959, %r997, 2;
	shl.b32 	%r281, %r44, 2;
	mov.u32 	%r960, %r997;
$L__BB4_175:
	xor.b32  	%r284, %r960, 2;
	setp.le.u32 	%p195, %r284, %r960;
	@%p195 bra 	$L__BB4_178;
	and.b32  	%r724, %r960, 128;
	mov.u32 	%r725, _ZZ24topk_kernel_bitonic_tileILi512EEvPKfiiPfPiE6s_vals;
	add.s32 	%r285, %r725, %r959;
	ld.shared.f32 	%f63, [%r285];
	shl.b32 	%r726, %r284, 2;
	add.s32 	%r286, %r725, %r726;
	ld.shared.f32 	%f64, [%r286];
	setp.gt.f32 	%p196, %f63, %f64;
	setp.eq.s32 	%p197, %r724, 0;
	xor.pred  	%p198, %p197, %p196;
	not.pred 	%p199, %p198;
	@%p199 bra 	$L__BB4_178;
	st.shared.f32 	[%r285], %f64;
	st.shared.f32 	[%r286], %f63;
	mov.u32 	%r727, _ZZ24topk_kernel_bitonic_tileILi512EEvPKfiiPfPiE5s_idx;
	add.s32 	%r728, %r727, %r959;
	ld.shared.u32 	%r729, [%r728];
	add.s32 	%r731, %r727, %r726;
	ld.shared.u32 	%r732, [%r731];
	st.shared.u32 	[%r728], %r732;
	st.shared.u32 	[%r731], %r729;
$L__BB4_178:
	add.s32 	%r960, %r960, %r44;
	add.s32 	%r959, %r959, %r281;
	setp.lt.u32 	%p200, %r960, 512;
	@%p200 bra 	$L__BB4_175;
$L__BB4_179:
	setp.gt.u32 	%p201, %r997, 511;
	bar.sync 	0;
	@%p201 bra 	$L__BB4_185;
	shl.b32 	%r961, %r997, 2;
	shl.b32 	%r290, %r44, 2;
	mov.u32 	%r962, %r997;
$L__BB4_181:
	xor.b32  	%r293, %r962, 1;
	setp.le.u32 	%p202, %r293, %r962;
	@%p202 bra 	$L__BB4_184;
	and.b32  	%r733, %r962, 128;
	mov.u32 	%r734, _ZZ24topk_kernel_bitonic_tileILi512EEvPKfiiPfPiE6s_vals;
	add.s32 	%r294, %r734, %r961;
	ld.shared.f32 	%f65, [%r294];
	shl.b32 	%r735, %r293, 2;
	add.s32 	%r295, %r734, %r735;
	ld.shared.f32 	%f66, [%r295];
	setp.gt.f32 	%p203, %f65, %f66;
	setp.eq.s32 	%p204, %r733, 0;
	xor.pred  	%p205, %p204, %p203;
	not.pred 	%p206, %p205;
	@%p206 bra 	$L__BB4_184;
	st.shared.f32 	[%r294], %f66;
	st.shared.f32 	[%r295], %f65;
	mov.u32 	%r736, _ZZ24topk_kernel_bitonic_tileILi512EEvPKfiiPfPiE5s_idx;
	add.s32 	%r737, %r736, %r961;
	ld.shared.u32 	%r738, [%r737];
	add.s32 	%r740, %r736, %r735;
	ld.shared.u32 	%r741, [%r740];
	st.shared.u32 	[%r737], %r741;
	st.shared.u32 	[%r740], %r738;
$L__BB4_184:
	add.s32 	%r962, %r962, %r44;
	add.s32 	%r961, %r961, %r290;
	setp.lt.u32 	%p207, %r962, 512;
	@%p207 bra 	$L__BB4_181;
$L__BB4_185:
	setp.gt.u32 	%p208, %r997, 511;
	bar.sync 	0;
	@%p208 bra 	$L__BB4_191;
	shl.b32 	%r963, %r997, 2;
	shl.b32 	%r299, %r44, 2;
	mov.u32 	%r964, %r997;
$L__BB4_187:
	xor.b32  	%r302, %r964, 128;
	setp.le.u32 	%p209, %r302, %r964;
	@%p209 bra 	$L__BB4_190;
	and.b32  	%r742, %r964, 256;
	mov.u32 	%r743, _ZZ24topk_kernel_bitonic_tileILi512EEvPKfiiPfPiE6s_vals;
	add.s32 	%r303, %r743, %r963;
	ld.shared.f32 	%f67, [%r303];
	shl.b32 	%r744, %r302, 2;
	add.s32 	%r304, %r743, %r744;
	ld.shared.f32 	%f68, [%r304];
	setp.gt.f32 	%p210, %f67, %f68;
	setp.eq.s32 	%p211, %r742, 0;
	xor.pred  	%p212, %p211, %p210;
	not.pred 	%p213, %p212;
	@%p213 bra 	$L__BB4_190;
	st.shared.f32 	[%r303], %f68;
	st.shared.f32 	[%r304], %f67;
	mov.u32 	%r745, _ZZ24topk_kernel_bitonic_tileILi512EEvPKfiiPfPiE5s_idx;
	add.s32 	%r746, %r745, %r963;
	ld.shared.u32 	%r747, [%r746];
	add.s32 	%r749, %r745, %r744;
	ld.shared.u32 	%r750, [%r749];
	st.shared.u32 	[%r746], %r750;
	st.shared.u32 	[%r749], %r747;
$L__BB4_190:
	add.s32 	%r964, %r964, %r44;
	add.s32 	%r963, %r963, %r299;
	setp.lt.u32 	%p214, %r964, 512;
	@%p214 bra 	$L__BB4_187;
$L__BB4_191:
	setp.gt.u32 	%p215, %r997, 511;
	bar.sync 	0;
	@%p215 bra 	$L__BB4_197;
	shl.b32 	%r965, %r997, 2;
	shl.b32 	%r308, %r44, 2;
	mov.u32 	%r966, %r997;
$L__BB4_193:
	xor.b32  	%r311, %r966, 64;
	setp.le.u32 	%p216, %r311, %r966;
	@%p216 bra 	$L__BB4_196;
	and.b32  	%r751, %r966, 256;
	mov.u32 	%r752, _ZZ24topk_kernel_bitonic_tileILi512EEvPKfiiPfPiE6s_vals;
	add.s32 	%r312, %r752, %r965;
	ld.shared.f32 	%f69, [%r312];
	shl.b32 	%r753, %r311, 2;
	add.s32 	%r313, %r752, %r753;
	ld.shared.f32 	%f70, [%r313];
	setp.gt.f32 	%p217, %f69, %f70;
	setp.eq.s32 	%p218, %r751, 0;
	xor.pred  	%p219, %p218, %p217;
	not.pred 	%p220, %p219;
	@%p220 bra 	$L__BB4_196;
	st.shared.f32 	[%r312], %f70;
	st.shared.f32 	[%r313], %f69;
	mov.u32 	%r754, _ZZ24topk_kernel_bitonic_tileILi512EEvPKfiiPfPiE5s_idx;
	add.s32 	%r755, %r754, %r965;
	ld.shared.u32 	%r756, [%r755];
	add.s32 	%r758, %r754, %r753;
	ld.shared.u32 	%r759, [%r758];
	st.shared.u32 	[%r755], %r759;
	st.shared.u32 	[%r758], %r756;
$L__BB4_196:
	add.s32 	%r966, %r966, %r44;
	add.s32 	%r965, %r965, %r308;
	setp.lt.u32 	%p221, %r966, 512;
	@%p221 bra 	$L__BB4_193;
$L__BB4_197:
	setp.gt.u32 	%p222, %r997, 511;
	bar.sync 	0;
	@%p222 bra 	$L__BB4_203;
	shl.b32 	%r967, %r997, 2;
	shl.b32 	%r317, %r44, 2;
	mov.u32 	%r968, %r997;
$L__BB4_199:
	xor.b32  	%r320, %r968, 32;
	setp.le.u32 	%p223, %r320, %r968;
	@%p223 bra 	$L__BB4_202;
	and.b32  	%r760, %r968, 256;
	mov.u32 	%r761, _ZZ24topk_kernel_bitonic_tileILi512EEvPKfiiPfPiE6s_vals;
	add.s32 	%r321, %r761, %r967;
	ld.shared.f32 	%f71, [%r321];
	shl.b32 	%r762, %r320, 2;
	add.s32 	%r322, %r761, %r762;
	ld.shared.f32 	%f72, [%r322];
	setp.gt.f32 	%p224, %f71, %f72;
	setp.eq.s32 	%p225, %r760, 0;
	xor.pred  	%p226, %p225, %p224;
	not.pred 	%p227, %p226;
	@%p227 bra 	$L__BB4_202;
	st.shared.f32 	[%r321], %f72;
	st.shared.f32 	[%r322], %f71;
	mov.u32 	%r763, _ZZ24topk_kernel_bitonic_tileILi512EEvPKfiiPfPiE5s_idx;
	add.s32 	%r764, %r763, %r967;
	ld.shared.u32 	%r765, [%r764];
	add.s32 	%r767, %r763, %r762;
	ld.shared.u32 	%r768, [%r767];
	st.shared.u32 	[%r764], %r768;
	st.shared.u32 	[%r767], %r765;
$L__BB4_202:
	add.s32 	%r968, %r968, %r44;
	add.s32 	%r967, %r967, %r317;
	setp.lt.u32 	%p228, %r968, 512;
	@%p228 bra 	$L__BB4_199;
$L__BB4_203:
	setp.gt.u32 	%p229, %r997, 511;
	bar.sync 	0;
	@%p229 bra 	$L__BB4_209;
	shl.b32 	%r969, %r997, 2;
	shl.b32 	%r326, %r44, 2;
	mov.u32 	%r970, %r997;
$L__BB4_205:
	xor.b32  	%r329, %r970, 16;
	setp.le.u32 	%p230, %r329, %r970;
	@%p230 bra 	$L__BB4_208;
	and.b32  	%r769, %r970, 256;
	mov.u32 	%r770, _ZZ24topk_kernel_bitonic_tileILi512EEvPKfiiPfPiE6s_vals;
	add.s32 	%r330, %r770, %r969;
	ld.shared.f32 	%f73, [%r330];
	shl.b32 	%r771, %r329, 2;
	add.s32 	%r331, %r770, %r771;
	ld.shared.f32 	%f74, [%r331];
	setp.gt.f32 	%p231, %f73, %f74;
	setp.eq.s32 	%p232, %r769, 0;
	xor.pred  	%p233, %p232, %p231;
	not.pred 	%p234, %p233;
	@%p234 bra 	$L__BB4_208;
	st.shared.f32 	[%r330], %f74;
	st.shared.f32 	[%r331], %f73;
	mov.u32 	%r772, _ZZ24topk_kernel_bitonic_tileILi512EEvPKfiiPfPiE5s_idx;
	add.s32 	%r773, %r772, %r969;
	ld.shared.u32 	%r774, [%r773];
	add.s32 	%r776, %r772, %r771;
	ld.shared.u32 	%r777, [%r776];
	st.shared.u32 	[%r773], %r777;
	st.shared.u32 	[%r776], %r774;
$L__BB4_208:
	add.s32 	%r970, %r970, %r44;
	add.s32 	%r969, %r969, %r326;
	setp.lt.u32 	%p235, %r970, 512;
	@%p235 bra 	$L__BB4_205;
$L__BB4_209:
	setp.gt.u32 	%p236, %r997, 511;
	bar.sync 	0;
	@%p236 bra 	$L__BB4_215;
	shl.b32 	%r971, %r997, 2;
	shl.b32 	%r335, %r44, 2;
	mov.u32 	%r972, %r997;
$L__BB4_211:
	xor.b32  	%r338, %r972, 8;
	setp.le.u32 	%p237, %r338, %r972;
	@%p237 bra 	$L__BB4_214;
	and.b32  	%r778, %r972, 256;
	mov.u32 	%r779, _ZZ24topk_kernel_bitonic_tileILi512EEvPKfiiPfPiE6s_vals;
	add.s32 	%r339, %r779, %r971;
	ld.shared.f32 	%f75, [%r339];
	shl.b32 	%r780, %r338, 2;
	add.s32 	%r340, %r779, %r780;
	ld.shared.f32 	%f76, [%r340];
	setp.gt.f32 	%p238, %f75, %f76;
	setp.eq.s32 	%p239, %r778, 0;
	xor.pred  	%p240, %p239, %p238;
	not.pred 	%p241, %p240;
	@%p241 bra 	$L__BB4_214;
	st.shared.f32 	[%r339], %f76;
	st.shared.f32 	[%r340], %f75;
	mov.u32 	%r781, _ZZ24topk_kernel_bitonic_tileILi512EEvPKfiiPfPiE5s_idx;
	add.s32 	%r782, %r781, %r971;
	ld.shared.u32 	%r783, [%r782];
	add.s32 	%r785, %r781, %r780;
	ld.shared.u32 	%r786, [%r785];
	st.shared.u32 	[%r782], %r786;
	st.shared.u32 	[%r785], %r783;
$L__BB4_214:
	add.s32 	%r972, %r972, %r44;
	add.s32 	%r971, %r971, %r335;
	setp.lt.u32 	%p242, %r972, 512;
	@%p242 bra 	$L__BB4_211;
$L__BB4_215:
	setp.gt.u32 	%p243, %r997, 511;
	bar.sync 	0;
	@%p243 bra 	$L__BB4_221;
	shl.b32 	%r973, %r997, 2;
	shl.b32 	%r344, %r44, 2;
	mov.u32 	%r974, %r997;
$L__BB4_217:
	xor.b32  	%r347, %r974, 4;
	setp.le.u32 	%p244, %r347, %r974;
	@%p244 bra 	$L__BB4_220;
	and.b32  	%r787, %r974, 256;
	mov.u32 	%r788, _ZZ24topk_kernel_bitonic_tileILi512EEvPKfiiPfPiE6s_vals;
	add.s32 	%r348, %r788, %r973;
	ld.shared.f32 	%f77, [%r348];
	shl.b32 	%r789, %r347, 2;
	add.s32 	%r349, %r788, %r789;
	ld.shared.f32 	%f78, [%r349];
	setp.gt.f32 	%p245, %f77, %f78;
	setp.eq.s32 	%p246, %r787, 0;
	xor.pred  	%p247, %p246, %p245;
	not.pred 	%p248, %p247;
	@%p248 bra 	$L__BB4_220;
	st.shared.f32 	[%r348], %f78;
	st.shared.f32 	[%r349], %f77;
	mov.u32 	%r790, _ZZ24topk_kernel_bitonic_tileILi512EEvPKfiiPfPiE5s_idx;
	add.s32 	%r791, %r790, %r973;
	ld.shared.u32 	%r792, [%r791];
	add.s32 	%r794, %r790, %r789;
	ld.shared.u32 	%r795, [%r794];
	st.shared.u32 	[%r791], %r795;
	st.shared.u32 	[%r794], %r792;
$L__BB4_220:
	add.s32 	%r974, %r974, %r44;
	add.s32 	%r973, %r973, %r344;
	setp.lt.u32 	%p249, %r974, 512;
	@%p249 bra 	$L__BB4_217;
$L__BB4_221:
	setp.gt.u32 	%p250, %r997, 511;
	bar.sync 	0;
	@%p250 bra 	$L__BB4_227;
	shl.b32 	%r975, %r997, 2;
	shl.b32 	%r353, %r44, 2;
	mov.u32 	%r976, %r997;
$L__BB4_223:
	xor.b32  	%r356, %r976, 2;
	setp.le.u32 	%p251, %r356, %r976;
	@%p251 bra 	$L__BB4_226;
	and.b32  	%r796, %r976, 256;
	mov.u32 	%r797, _ZZ24topk_kernel_bitonic_tileILi512EEvPKfiiPfPiE6s_vals;
	add.s32 	%r357, %r797, %r975;
	ld.shared.f32 	%f79, [%r357];
	shl.b32 	%r798, %r356, 2;
	add.s32 	%r358, %r797, %r798;
	ld.shared.f32 	%f80, [%r358];
	setp.gt.f32 	%p252, %f79, %f80;
	setp.eq.s32 	%p253, %r796, 0;
	xor.pred  	%p254, %p253, %p252;
	not.pred 	%p255, %p254;
	@%p255 bra 	$L__BB4_226;
	st.shared.f32 	[%r357], %f80;
	st.shared.f32 	[%r358], %f79;
	mov.u32 	%r799, _ZZ24topk_kernel_bitonic_tileILi512EEvPKfiiPfPiE5s_idx;
	add.s32 	%r800, %r799, %r975;
	ld.shared.u32 	%r801, [%r800];
	add.s32 	%r803, %r799, %r798;
	ld.shared.u32 	%r804, [%r803];
	st.shared.u32 	[%r800], %r804;
	st.shared.u32 	[%r803], %r801;
$L__BB4_226:
	add.s32 	%r976, %r976, %r44;
	add.s32 	%r975, %r975, %r353;
	setp.lt.u32 	%p256, %r976, 512;
	@%p256 bra 	$L__BB4_223;
$L__BB4_227:
	setp.gt.u32 	%p257, %r997, 511;
	bar.sync 	0;
	@%p257 bra 	$L__BB4_233;
	shl.b32 	%r977, %r997, 2;
	shl.b32 	%r362, %r44, 2;
	mov.u32 	%r978, %r997;
$L__BB4_229:
	xor.b32  	%r365, %r978, 1;
	setp.le.u32 	%p258, %r365, %r978;
	@%p258 bra 	$L__BB4_232;
	and.b32  	%r805, %r978, 256;
	mov.u32 	%r806, _ZZ24topk_kernel_bitonic_tileILi512EEvPKfiiPfPiE6s_vals;
	add.s32 	%r366, %r806, %r977;
	ld.shared.f32 	%f81, [%r366];
	shl.b32 	%r807, %r365, 2;
	add.s32 	%r367, %r806, %r807;
	ld.shared.f32 	%f82, [%r367];
	setp.gt.f32 	%p259, %f81, %f82;
	setp.eq.s32 	%p260, %r805, 0;
	xor.pred  	%p261, %p260, %p259;
	not.pred 	%p262, %p261;
	@%p262 bra 	$L__BB4_232;
	st.shared.f32 	[%r366], %f82;
	st.shared.f32 	[%r367], %f81;
	mov.u32 	%r808, _ZZ24topk_kernel_bitonic_tileILi512EEvPKfiiPfPiE5s_idx;
	add.s32 	%r809, %r808, %r977;
	ld.shared.u32 	%r810, [%r809];
	add.s32 	%r812, %r808, %r807;
	ld.shared.u32 	%r813, [%r812];
	st.shared.u32 	[%r809], %r813;
	st.shared.u32 	[%r812], %r810;
$L__BB4_232:
	add.s32 	%r978, %r978, %r44;
	add.s32 	%r977, %r977, %r362;
	setp.lt.u32 	%p263, %r978, 512;
	@%p263 bra 	$L__BB4_229;
$L__BB4_233:
	setp.gt.u32 	%p264, %r997, 511;
	bar.sync 	0;
	@%p264 bra 	$L__BB4_239;
	shl.b32 	%r979, %r997, 2;
	shl.b32 	%r371, %r44, 2;
	mov.u32 	%r980, %r997;
$L__BB4_235:
	xor.b32  	%r374, %r980, 256;
	setp.le.u32 	%p265, %r374, %r980;
	@%p265 bra 	$L__BB4_238;
	mov.u32 	%r814, _ZZ24topk_kernel_bitonic_tileILi512EEvPKfiiPfPiE6s_vals;
	add.s32 	%r375, %r814, %r979;
	ld.shared.f32 	%f83, [%r375];
	shl.b32 	%r815, %r374, 2;
	add.s32 	%r376, %r814, %r815;
	ld.shared.f32 	%f84, [%r376];
	setp.gt.f32 	%p266, %f83, %f84;
	@%p266 bra 	$L__BB4_238;
	st.shared.f32 	[%r375], %f84;
	st.shared.f32 	[%r376], %f83;
	mov.u32 	%r816, _ZZ24topk_kernel_bitonic_tileILi512EEvPKfiiPfPiE5s_idx;
	add.s32 	%r817, %r816, %r979;
	ld.shared.u32 	%r818, [%r817];
	add.s32 	%r820, %r816, %r815;
	ld.shared.u32 	%r821, [%r820];
	st.shared.u32 	[%r817], %r821;
	st.shared.u32 	[%r820], %r818;
$L__BB4_238:
	add.s32 	%r980, %r980, %r44;
	add.s32 	%r979, %r979, %r371;
	setp.lt.u32 	%p267, %r980, 512;
	@%p267 bra 	$L__BB4_235;
$L__BB4_239:
	setp.gt.u32 	%p268, %r997, 511;
	bar.sync 	0;
	@%p268 bra 	$L__BB4_245;
	shl.b32 	%r981, %r997, 2;
	shl.b32 	%r380, %r44, 2;
	mov.u32 	%r982, %r997;
$L__BB4_241:
	xor.b32  	%r383, %r982, 128;
	setp.le.u32 	%p269, %r383, %r982;
	@%p269 bra 	$L__BB4_244;
	mov.u32 	%r822, _ZZ24topk_kernel_bitonic_tileILi512EEvPKfiiPfPiE6s_vals;
	add.s32 	%r384, %r822, %r981;
	ld.shared.f32 	%f85, [%r384];
	shl.b32 	%r823, %r383, 2;
	add.s32 	%r385, %r822, %r823;
	ld.shared.f32 	%f86, [%r385];
	setp.gt.f32 	%p270, %f85, %f86;
	@%p270 bra 	$L__BB4_244;
	st.shared.f32 	[%r384], %f86;
	st.shared.f32 	[%r385], %f85;
	mov.u32 	%r824, _ZZ24topk_kernel_bitonic_tileILi512EEvPKfiiPfPiE5s_idx;
	add.s32 	%r825, %r824, %r981;
	ld.shared.u32 	%r826, [%r825];
	add.s32 	%r828, %r824, %r823;
	ld.shared.u32 	%r829, [%r828];
	st.shared.u32 	[%r825], %r829;
	st.shared.u32 	[%r828], %r826;
$L__BB4_244:
	add.s32 	%r982, %r982, %r44;
	add.s32 	%r981, %r981, %r380;
	setp.lt.u32 	%p271, %r982, 512;
	@%p271 bra 	$L__BB4_241;
$L__BB4_245:
	setp.gt.u32 	%p272, %r997, 511;
	bar.sync 	0;
	@%p272 bra 	$L__BB4_251;
	shl.b32 	%r983, %r997, 2;
	shl.b32 	%r389, %r44, 2;
	mov.u32 	%r984, %r997;
$L__BB4_247:
	xor.b32  	%r392, %r984, 64;
	setp.le.u32 	%p273, %r392, %r984;
	@%p273 bra 	$L__BB4_250;
	mov.u32 	%r830, _ZZ24topk_kernel_bitonic_tileILi512EEvPKfiiPfPiE6s_vals;
	add.s32 	%r393, %r830, %r983;
	ld.shared.f32 	%f87, [%r393];
	shl.b32 	%r831, %r392, 2;
	add.s32 	%r394, %r830, %r831;
	ld.shared.f32 	%f88, [%r394];
	setp.gt.f32 	%p274, %f87, %f88;
	@%p274 bra 	$L__BB4_250;
	st.shared.f32 	[%r393], %f88;
	st.shared.f32 	[%r394], %f87;
	mov.u32 	%r832, _ZZ24topk_kernel_bitonic_tileILi512EEvPKfiiPfPiE5s_idx;
	add.s32 	%r833, %r832, %r983;
	ld.shared.u32 	%r834, [%r833];
	add.s32 	%r836, %r832, %r831;
	ld.shared.u32 	%r837, [%r836];
	st.shared.u32 	[%r833], %r837;
	st.shared.u32 	[%r836], %r834;
$L__BB4_250:
	add.s32 	%r984, %r984, %r44;
	add.s32 	%r983, %r983, %r389;
	setp.lt.u32 	%p275, %r984, 512;
	@%p275 bra 	$L__BB4_247;
$L__BB4_251:
	setp.gt.u32 	%p276, %r997, 511;
	bar.sync 	0;
	@%p276 bra 	$L__BB4_257;
	shl.b32 	%r985, %r997, 2;
	shl.b32 	%r398, %r44, 2;
	mov.u32 	%r986, %r997;
$L__BB4_253:
	xor.b32  	%r401, %r986, 32;
	setp.le.u32 	%p277, %r401, %r986;
	@%p277 bra 	$L__BB4_256;
	mov.u32 	%r838, _ZZ24topk_kernel_bitonic_tileILi512EEvPKfiiPfPiE6s_vals;
	add.s32 	%r402, %r838, %r985;
	ld.shared.f32 	%f89, [%r402];
	shl.b32 	%r839, %r401, 2;
	add.s32 	%r403, %r838, %r839;
	ld.shared.f32 	%f90, [%r403];
	setp.gt.f32 	%p278, %f89, %f90;
	@%p278 bra 	$L__BB4_256;
	st.shared.f32 	[%r402], %f90;
	st.shared.f32 	[%r403], %f89;
	mov.u32 	%r840, _ZZ24topk_kernel_bitonic_tileILi512EEvPKfiiPfPiE5s_idx;
	add.s32 	%r841, %r840, %r985;
	ld.shared.u32 	%r842, [%r841];
	add.s32 	%r844, %r840, %r839;
	ld.shared.u32 	%r845, [%r844];
	st.shared.u32 	[%r841], %r845;
	st.shared.u32 	[%r844], %r842;
$L__BB4_256:
	add.s32 	%r986, %r986, %r44;
	add.s32 	%r985, %r985, %r398;
	setp.lt.u32 	%p279, %r986, 512;
	@%p279 bra 	$L__BB4_253;
$L__BB4_257:
	setp.gt.u32 	%p280, %r997, 511;
	bar.sync 	0;
	@%p280 bra 	$L__BB4_263;
	shl.b32 	%r987, %r997, 2;
	shl.b32 	%r407, %r44, 2;
	mov.u32 	%r988, %r997;
$L__BB4_259:
	xor.b32  	%r410, %r988, 16;
	setp.le.u32 	%p281, %r410, %r988;
	@%p281 bra 	$L__BB4_262;
	mov.u32 	%r846, _ZZ24topk_kernel_bitonic_tileILi512EEvPKfiiPfPiE6s_vals;
	add.s32 	%r411, %r846, %r987;
	ld.shared.f32 	%f91, [%r411];
	shl.b32 	%r847, %r410, 2;
	add.s32 	%r412, %r846, %r847;
	ld.shared.f32 	%f92, [%r412];
	setp.gt.f32 	%p282, %f91, %f92;
	@%p282 bra 	$L__BB4_262;
	st.shared.f32 	[%r411], %f92;
	st.shared.f32 	[%r412], %f91;
	mov.u32 	%r848, _ZZ24topk_kernel_bitonic_tileILi512EEvPKfiiPfPiE5s_idx;
	add.s32 	%r849, %r848, %r987;
	ld.shared.u32 	%r850, [%r849];
	add.s32 	%r852, %r848, %r847;
	ld.shared.u32 	%r853, [%r852];
	st.shared.u32 	[%r849], %r853;
	st.shared.u32 	[%r852], %r850;
$L__BB4_262:
	add.s32 	%r988, %r988, %r44;
	add.s32 	%r987, %r987, %r407;
	setp.lt.u32 	%p283, %r988, 512;
	@%p283 bra 	$L__BB4_259;
$L__BB4_263:
	setp.gt.u32 	%p284, %r997, 511;
	bar.sync 	0;
	@%p284 bra 	$L__BB4_269;
	shl.b32 	%r989, %r997, 2;
	shl.b32 	%r416, %r44, 2;
	mov.u32 	%r990, %r997;
$L__BB4_265:
	xor.b32  	%r419, %r990, 8;
	setp.le.u32 	%p285, %r419, %r990;
	@%p285 bra 	$L__BB4_268;
	mov.u32 	%r854, _ZZ24topk_kernel_bitonic_tileILi512EEvPKfiiPfPiE6s_vals;
	add.s32 	%r420, %r854, %r989;
	ld.shared.f32 	%f93, [%r420];
	shl.b32 	%r855, %r419, 2;
	add.s32 	%r421, %r854, %r855;
	ld.shared.f32 	%f94, [%r421];
	setp.gt.f32 	%p286, %f93, %f94;
	@%p286 bra 	$L__BB4_268;
	st.shared.f32 	[%r420], %f94;
	st.shared.f32 	[%r421], %f93;
	mov.u32 	%r856, _ZZ24topk_kernel_bitonic_tileILi512EEvPKfiiPfPiE5s_idx;
	add.s32 	%r857, %r856, %r989;
	ld.shared.u32 	%r858, [%r857];
	add.s32 	%r860, %r856, %r855;
	ld.shared.u32 	%r861, [%r860];
	st.shared.u32 	[%r857], %r861;
	st.shared.u32 	[%r860], %r858;
$L__BB4_268:
	add.s32 	%r990, %r990, %r44;
	add.s32 	%r989, %r989, %r416;
	setp.lt.u32 	%p287, %r990, 512;
	@%p287 bra 	$L__BB4_265;
$L__BB4_269:
	setp.gt.u32 	%p288, %r997, 511;
	bar.sync 	0;
	@%p288 bra 	$L__BB4_275;
	shl.b32 	%r991, %r997, 2;
	shl.b32 	%r425, %r44, 2;
	mov.u32 	%r992, %r997;
$L__BB4_271:
	xor.b32  	%r428, %r992, 4;
	setp.le.u32 	%p289, %r428, %r992;
	@%p289 bra 	$L__BB4_274;
	mov.u32 	%r862, _ZZ24topk_kernel_bitonic_tileILi512EEvPKfiiPfPiE6s_vals;
	add.s32 	%r429, %r862, %r991;
	ld.shared.f32 	%f95, [%r429];
	shl.b32 	%r863, %r428, 2;
	add.s32 	%r430, %r862, %r863;
	ld.shared.f32 	%f96, [%r430];
	setp.gt.f32 	%p290, %f95, %f96;
	@%p290 bra 	$L__BB4_274;
	st.shared.f32 	[%r429], %f96;
	st.shared.f32 	[%r430], %f95;
	mov.u32 	%r864, _ZZ24topk_kernel_bitonic_tileILi512EEvPKfiiPfPiE5s_idx;
	add.s32 	%r865, %r864, %r991;
	ld.shared.u32 	%r866, [%r865];
	add.s32 	%r868, %r864, %r863;
	ld.shared.u32 	%r869, [%r868];
	st.shared.u32 	[%r865], %r869;
	st.shared.u32 	[%r868], %r866;
$L__BB4_274:
	add.s32 	%r992, %r992, %r44;
	add.s32 	%r991, %r991, %r425;
	setp.lt.u32 	%p291, %r992, 512;
	@%p291 bra 	$L__BB4_271;
$L__BB4_275:
	setp.gt.u32 	%p292, %r997, 511;
	bar.sync 	0;
	@%p292 bra 	$L__BB4_281;
	shl.b32 	%r993, %r997, 2;
	shl.b32 	%r434, %r44, 2;
	mov.u32 	%r994, %r997;
$L__BB4_277:
	xor.b32  	%r437, %r994, 2;
	setp.le.u32 	%p293, %r437, %r994;
	@%p293 bra 	$L__BB4_280;
	mov.u32 	%r870, _ZZ24topk_kernel_bitonic_tileILi512EEvPKfiiPfPiE6s_vals;
	add.s32 	%r438, %r870, %r993;
	ld.shared.f32 	%f97, [%r438];
	shl.b32 	%r871, %r437, 2;
	add.s32 	%r439, %r870, %r871;
	ld.shared.f32 	%f98, [%r439];
	setp.gt.f32 	%p294, %f97, %f98;
	@%p294 bra 	$L__BB4_280;
	st.shared.f32 	[%r438], %f98;
	st.shared.f32 	[%r439], %f97;
	mov.u32 	%r872, _ZZ24topk_kernel_bitonic_tileILi512EEvPKfiiPfPiE5s_idx;
	add.s32 	%r873, %r872, %r993;
	ld.shared.u32 	%r874, [%r873];
	add.s32 	%r876, %r872, %r871;
	ld.shared.u32 	%r877, [%r876];
	st.shared.u32 	[%r873], %r877;
	st.shared.u32 	[%r876], %r874;
$L__BB4_280:
	add.s32 	%r994, %r994, %r44;
	add.s32 	%r993, %r993, %r434;
	setp.lt.u32 	%p295, %r994, 512;
	@%p295 bra 	$L__BB4_277;
$L__BB4_281:
	setp.gt.u32 	%p296, %r997, 511;
	bar.sync 	0;
	@%p296 bra 	$L__BB4_287;
	shl.b32 	%r995, %r997, 2;
	shl.b32 	%r443, %r44, 2;
	mov.u32 	%r996, %r997;
$L__BB4_283:
	xor.b32  	%r446, %r996, 1;
	setp.le.u32 	%p297, %r446, %r996;
	@%p297 bra 	$L__BB4_286;
	mov.u32 	%r878, _ZZ24topk_kernel_bitonic_tileILi512EEvPKfiiPfPiE6s_vals;
	add.s32 	%r447, %r878, %r995;
	ld.shared.f32 	%f99, [%r447];
	shl.b32 	%r879, %r446, 2;
	add.s32 	%r448, %r878, %r879;
	ld.shared.f32 	%f100, [%r448];
	setp.gt.f32 	%p298, %f99, %f100;
	@%p298 bra 	$L__BB4_286;
	st.shared.f32 	[%r447], %f100;
	st.shared.f32 	[%r448], %f99;
	mov.u32 	%r880, _ZZ24topk_kernel_bitonic_tileILi512EEvPKfiiPfPiE5s_idx;
	add.s32 	%r881, %r880, %r995;
	ld.shared.u32 	%r882, [%r881];
	add.s32 	%r884, %r880, %r879;
	ld.shared.u32 	%r885, [%r884];
	st.shared.u32 	[%r881], %r885;
	st.shared.u32 	[%r884], %r882;
$L__BB4_286:
	add.s32 	%r996, %r996, %r44;
	add.s32 	%r995, %r995, %r443;
	setp.lt.u32 	%p299, %r996, 512;
	@%p299 bra 	$L__BB4_283;
$L__BB4_287:
	bar.sync 	0;
	setp.lt.s32 	%p300, %r997, %r454;
	@%p300 bra 	$L__BB4_288;
	bra.uni 	$L__BB4_290;
$L__BB4_288:
	mul.lo.s32 	%r47, %r454, %r2;
	cvta.to.global.u64 	%rd7, %rd9;
	cvta.to.global.u64 	%rd8, %rd10;
	mov.u32 	%r887, _ZZ24topk_kernel_bitonic_tileILi512EEvPKfiiPfPiE6s_vals;
	mov.u32 	%r890, _ZZ24topk_kernel_bitonic_tileILi512EEvPKfiiPfPiE5s_idx;
$L__BB4_289:
	shl.b32 	%r886, %r997, 2;
	add.s32 	%r888, %r887, %r886;
	ld.shared.f32 	%f106, [%r888];
	add.s32 	%r889, %r997, %r47;
	mul.wide.s32 	%rd31, %r889, 4;
	add.s64 	%rd32, %rd7, %rd31;
	st.global.f32 	[%rd32], %f106;
	add.s32 	%r891, %r890, %r886;
	ld.shared.u32 	%r892, [%r891];
	add.s64 	%rd33, %rd8, %rd31;
	st.global.u32 	[%rd33], %r892;
	add.s32 	%r997, %r997, %r44;
	setp.lt.s32 	%p301, %r997, %r454;
	@%p301 bra 	$L__BB4_289;
$L__BB4_290:
	ret;

}
	// .globl	_Z24topk_kernel_bitonic_tileILi1024EEvPKfiiPfPi
.visible .entry _Z24topk_kernel_bitonic_tileILi1024EEvPKfiiPfPi(
	.param .u64 .ptr .align 1 _Z24topk_kernel_bitonic_tileILi1024EEvPKfiiPfPi_param_0,
	.param .u32 _Z24topk_kernel_bitonic_tileILi1024EEvPKfiiPfPi_param_1,
	.param .u32 _Z24topk_kernel_bitonic_tileILi1024EEvPKfiiPfPi_param_2,
	.param .u64 .ptr .align 1 _Z24topk_kernel_bitonic_tileILi1024EEvPKfiiPfPi_param_3,
	.param .u64 .ptr .align 1 _Z24topk_kernel_bitonic_tileILi1024EEvPKfiiPfPi_param_4
)
{
	.reg .pred 	%p<343>;
	.reg .b32 	%r<1098>;
	.reg .b32 	%f<132>;
	.reg .b64 	%rd<35>;
	// demoted variable
	.shared .align 4 .b8 _ZZ24topk_kernel_bitonic_tileILi1024EEvPKfiiPfPiE6s_vals[4096];
	// demoted variable
	.shared .align 4 .b8 _ZZ24topk_kernel_bitonic_tileILi1024EEvPKfiiPfPiE5s_idx[4096];
	ld.param.u64 	%rd11, [_Z24topk_kernel_bitonic_tileILi1024EEvPKfiiPfPi_param_0];
	ld.param.u32 	%r434, [_Z24topk_kernel_bitonic_tileILi1024EEvPKfiiPfPi_param_1];
	ld.param.u32 	%r435, [_Z24topk_kernel_bitonic_tileILi1024EEvPKfiiPfPi_param_2];
	ld.param.u64 	%rd9, [_Z24topk_kernel_bitonic_tileILi1024EEvPKfiiPfPi_param_3];
	ld.param.u64 	%rd10, [_Z24topk_kernel_bitonic_tileILi1024EEvPKfiiPfPi_param_4];
	cvta.to.global.u64 	%rd1, %rd11;
	mov.u32 	%r1097, %tid.x;
	mov.u32 	%r2, %ctaid.x;
	mul.lo.s32 	%r436, %r434, %r2;
	cvt.s64.s32 	%rd2, %r436;
	mov.u32 	%r3, %ntid.x;
	add.s32 	%r437, %r1097, %r3;
	max.u32 	%r438, %r437, 1024;
	setp.lt.u32 	%p1, %r437, 1024;
	selp.u32 	%r439, 1, 0, %p1;
	add.s32 	%r440, %r437, %r439;
	sub.s32 	%r441, %r438, %r440;
	div.u32 	%r442, %r441, %r3;
	add.s32 	%r4, %r442, %r439;
	and.b32  	%r443, %r4, 3;
	setp.eq.s32 	%p2, %r443, 3;
	mov.u32 	%r977, %r1097;
	@%p2 bra 	$L__BB5_5;
	shl.b32 	%r974, %r1097, 2;
	shl.b32 	%r6, %r3, 2;
	cvt.u64.u32 	%rd12, %r1097;
	add.s64 	%rd13, %rd2, %rd12;
	shl.b64 	%rd14, %rd13, 2;
	add.s64 	%rd34, %rd1, %rd14;
	mul.wide.u32 	%rd4, %r3, 4;
	add.s32 	%r444, %r4, 1;
	and.b32  	%r445, %r444, 3;
	neg.s32 	%r973, %r445;
	mov.u32 	%r977, %r1097;
$L__BB5_2:
	.pragma "nounroll";
	setp.ge.s32 	%p3, %r977, %r434;
	mov.f32 	%f127, 0fFF800000;
	mov.b32 	%r976, -1;
	@%p3 bra 	$L__BB5_4;
	ld.global.nc.f32 	%f127, [%rd34];
	mov.u32 	%r976, %r977;
$L__BB5_4:
	mov.u32 	%r447, _ZZ24topk_kernel_bitonic_tileILi1024EEvPKfiiPfPiE6s_vals;
	add.s32 	%r448, %r447, %r974;
	st.shared.f32 	[%r448], %f127;
	mov.u32 	%r449, _ZZ24topk_kernel_bitonic_tileILi1024EEvPKfiiPfPiE5s_idx;
	add.s32 	%r450, %r449, %r974;
	st.shared.u32 	[%r450], %r976;
	add.s32 	%r977, %r977, %r3;
	add.s32 	%r974, %r974, %r6;
	add.s64 	%rd34, %rd34, %rd4;
	add.s32 	%r973, %r973, 1;
	setp.ne.s32 	%p4, %r973, 0;
	@%p4 bra 	$L__BB5_2;
$L__BB5_5:
	setp.lt.u32 	%p5, %r4, 3;
	@%p5 bra 	$L__BB5_16;
	shl.b32 	%r451, %r3, 1;
	add.s32 	%r981, %r977, %r451;
	shl.b32 	%r17, %r3, 2;
	mad.lo.s32 	%r980, %r3, 3, %r977;
	add.s32 	%r979, %r3, %r977;
	mov.u32 	%r452, _ZZ24topk_kernel_bitonic_tileILi1024EEvPKfiiPfPiE5s_idx;
	add.s32 	%r20, %r452, %r17;
	shl.b32 	%r978, %r977, 2;
	shl.b32 	%r22, %r3, 4;
	shl.b32 	%r453, %r3, 3;
	add.s32 	%r23, %r452, %r453;
	mul.lo.s32 	%r454, %r3, 12;
	add.s32 	%r24, %r452, %r454;
	mov.u32 	%r455, _ZZ24topk_kernel_bitonic_tileILi1024EEvPKfiiPfPiE6s_vals;
	add.s32 	%r25, %r455, %r17;
	add.s32 	%r26, %r455, %r453;
	add.s32 	%r27, %r455, %r454;
$L__BB5_7:
	setp.ge.s32 	%p6, %r977, %r434;
	mov.f32 	%f128, 0fFF800000;
	mov.b32 	%r983, -1;
	@%p6 bra 	$L__BB5_9;
	cvt.u64.u32 	%rd15, %r977;
	add.s64 	%rd16, %rd15, %rd2;
	shl.b64 	%rd17, %rd16, 2;
	add.s64 	%rd18, %rd1, %rd17;
	ld.global.nc.f32 	%f128, [%rd18];
	mov.u32 	%r983, %r977;
$L__BB5_9:
	add.s32 	%r459, %r455, %r978;
	st.shared.f32 	[%r459], %f128;
	add.s32 	%r461, %r452, %r978;
	st.shared.u32 	[%r461], %r983;
	setp.ge.s32 	%p7, %r979, %r434;
	mov.f32 	%f129, 0fFF800000;
	mov.b32 	%r984, -1;
	@%p7 bra 	$L__BB5_11;
	cvt.u64.u32 	%rd19, %r979;
	add.s64 	%rd20, %rd19, %rd2;
	shl.b64 	%rd21, %rd20, 2;
	add.s64 	%rd22, %rd1, %rd21;
	ld.global.nc.f32 	%f129, [%rd22];
	mov.u32 	%r984, %r979;
$L__BB5_11:
	add.s32 	%r463, %r25, %r978;
	st.shared.f32 	[%r463], %f129;
	add.s32 	%r464, %r20, %r978;
	st.shared.u32 	[%r464], %r984;
	add.s32 	%r35, %r977, %r3;
	setp.ge.s32 	%p8, %r981, %r434;
	mov.f32 	%f130, 0fFF800000;
	mov.b32 	%r985, -1;
	@%p8 bra 	$L__BB5_13;
	cvt.u64.u32 	%rd23, %r981;
	add.s64 	%rd24, %rd23, %rd2;
	shl.b64 	%rd25, %rd24, 2;
	add.s64 	%rd26, %rd1, %rd25;
	ld.global.nc.f32 	%f130, [%rd26];
	mov.u32 	%r985, %r981;
$L__BB5_13:
	add.s32 	%r466, %r26, %r978;
	st.shared.f32 	[%r466], %f130;
	add.s32 	%r467, %r23, %r978;
	st.shared.u32 	[%r467], %r985;
	add.s32 	%r37, %r35, %r3;
	setp.ge.s32 	%p9, %r980, %r434;
	mov.f32 	%f131, 0fFF800000;
	mov.b32 	%r986, -1;
	@%p9 bra 	$L__BB5_15;
	cvt.u64.u32 	%rd27, %r980;
	add.s64 	%rd28, %rd27, %rd2;
	shl.b64 	%rd29, %rd28, 2;
	add.s64 	%rd30, %rd1, %rd29;
	ld.global.nc.f32 	%f131, [%rd30];
	mov.u32 	%r986, %r980;
$L__BB5_15:
	add.s32 	%r468, %r27, %r978;
	st.shared.f32 	[%r468], %f131;
	add.s32 	%r469, %r24, %r978;
	st.shared.u32 	[%r469], %r986;
	add.s32 	%r470, %r37, %r3;
	add.s32 	%r977, %r470, %r3;
	add.s32 	%r981, %r981, %r17;
	add.s32 	%r980, %r980, %r17;
	add.s32 	%r979, %r979, %r17;
	add.s32 	%r978, %r978, %r22;
	setp.lt.u32 	%p10, %r977, 1024;
	@%p10 bra 	$L__BB5_7;
$L__BB5_16:
	bar.sync 	0;
	shl.b32 	%r1095, %r1097, 2;
	shl.b32 	%r45, %r3, 2;
	mov.u32 	%r987, %r1095;
	mov.u32 	%r988, %r1097;
$L__BB5_17:
	xor.b32  	%r49, %r988, 1;
	setp.le.u32 	%p11, %r49, %r988;
	@%p11 bra 	$L__BB5_20;
	and.b32  	%r471, %r988, 2;
	mov.u32 	%r472, _ZZ24topk_kernel_bitonic_tileILi1024EEvPKfiiPfPiE6s_vals;
	add.s32 	%r50, %r472, %r987;
	ld.shared.f32 	%f11, [%r50];
	shl.b32 	%r473, %r49, 2;
	add.s32 	%r51, %r472, %r473;
	ld.shared.f32 	%f12, [%r51];
	setp.gt.f32 	%p12, %f11, %f12;
	setp.eq.s32 	%p13, %r471, 0;
	xor.pred  	%p14, %p13, %p12;
	not.pred 	%p15, %p14;
	@%p15 bra 	$L__BB5_20;
	st.shared.f32 	[%r50], %f12;
	st.shared.f32 	[%r51], %f11;
	mov.u32 	%r474, _ZZ24topk_kernel_bitonic_tileILi1024EEvPKfiiPfPiE5s_idx;
	add.s32 	%r475, %r474, %r987;
	ld.shared.u32 	%r476, [%r475];
	add.s32 	%r478, %r474, %r473;
	ld.shared.u32 	%r479, [%r478];
	st.shared.u32 	[%r475], %r479;
	st.shared.u32 	[%r478], %r476;
$L__BB5_20:
	add.s32 	%r988, %r988, %r3;
	add.s32 	%r987, %r987, %r45;
	setp.lt.u32 	%p16, %r988, 1024;
	@%p16 bra 	$L__BB5_17;
	bar.sync 	0;
	mov.u32 	%r989, %r1095;
	mov.u32 	%r990, %r1097;
$L__BB5_22:
	xor.b32  	%r56, %r990, 2;
	setp.le.u32 	%p17, %r56, %r990;
	@%p17 bra 	$L__BB5_25;
	and.b32  	%r480, %r990, 4;
	mov.u32 	%r481, _ZZ24topk_kernel_bitonic_tileILi1024EEvPKfiiPfPiE6s_vals;
	add.s32 	%r57, %r481, %r989;
	ld.shared.f32 	%f13, [%r57];
	shl.b32 	%r482, %r56, 2;
	add.s32 	%r58, %r481, %r482;
	ld.shared.f32 	%f14, [%r58];
	setp.gt.f32 	%p18, %f13, %f14;
	setp.eq.s32 	%p19, %r480, 0;
	xor.pred  	%p20, %p19, %p18;
	not.pred 	%p21, %p20;
	@%p21 bra 	$L__BB5_25;
	st.shared.f32 	[%r57], %f14;
	st.shared.f32 	[%r58], %f13;
	mov.u32 	%r483, _ZZ24topk_kernel_bitonic_tileILi1024EEvPKfiiPfPiE5s_idx;
	add.s32 	%r484, %r483, %r989;
	ld.shared.u32 	%r485, [%r484];
	add.s32 	%r487, %r483, %r482;
	ld.shared.u32 	%r488, [%r487];
	st.shared.u32 	[%r484], %r488;
	st.shared.u32 	[%r487], %r485;
$L__BB5_25:
	add.s32 	%r990, %r990, %r3;
	add.s32 	%r989, %r989, %r45;
	setp.lt.u32 	%p22, %r990, 1024;
	@%p22 bra 	$L__BB5_22;
	bar.sync 	0;
	mov.u32 	%r991, %r1095;
	mov.u32 	%r992, %r1097;
$L__BB5_27:
	xor.b32  	%r63, %r992, 1;
	setp.le.u32 	%p23, %r63, %r992;
	@%p23 bra 	$L__BB5_30;
	and.b32  	%r489, %r992, 4;
	mov.u32 	%r490, _ZZ24topk_kernel_bitonic_tileILi1024EEvPKfiiPfPiE6s_vals;
	add.s32 	%r64, %r490, %r991;
	ld.shared.f32 	%f15, [%r64];
	shl.b32 	%r491, %r63, 2;
	add.s32 	%r65, %r490, %r491;
	ld.shared.f32 	%f16, [%r65];
	setp.gt.f32 	%p24, %f15, %f16;
	setp.eq.s32 	%p25, %r489, 0;
	xor.pred  	%p26, %p25, %p24;
	not.pred 	%p27, %p26;
	@%p27 bra 	$L__BB5_30;
	st.shared.f32 	[%r64], %f16;
	st.shared.f32 	[%r65], %f15;
	mov.u32 	%r492, _ZZ24topk_kernel_bitonic_tileILi1024EEvPKfiiPfPiE5s_idx;
	add.s32 	%r493, %r492, %r991;
	ld.shared.u32 	%r494, [%r493];
	add.s32 	%r496, %r492, %r491;
	ld.shared.u32 	%r497, [%r496];
	st.shared.u32 	[%r493], %r497;
	st.shared.u32 	[%r496], %r494;
$L__BB5_30:
	add.s32 	%r992, %r992, %r3;
	add.s32 	%r991, %r991, %r45;
	setp.lt.u32 	%p28, %r992, 1024;
	@%p28 bra 	$L__BB5_27;
	bar.sync 	0;
	mov.u32 	%r993, %r1095;
	mov.u32 	%r994, %r1097;
$L__BB5_32:
	xor.b32  	%r70, %r994, 4;
	setp.le.u32 	%p29, %r70, %r994;
	@%p29 bra 	$L__BB5_35;
	and.b32  	%r498, %r994, 8;
	mov.u32 	%r499, _ZZ24topk_kernel_bitonic_tileILi1024EEvPKfiiPfPiE6s_vals;
	add.s32 	%r71, %r499, %r993;
	ld.shared.f32 	%f17, [%r71];
	shl.b32 	%r500, %r70, 2;
	add.s32 	%r72, %r499, %r500;
	ld.shared.f32 	%f18, [%r72];
	setp.gt.f32 	%p30, %f17, %f18;
	setp.eq.s32 	%p31, %r498, 0;
	xor.pred  	%p32, %p31, %p30;
	not.pred 	%p33, %p32;
	@%p33 bra 	$L__BB5_35;
	st.shared.f32 	[%r71], %f18;
	st.shared.f32 	[%r72], %f17;
	mov.u32 	%r501, _ZZ24topk_kernel_bitonic_tileILi1024EEvPKfiiPfPiE5s_idx;
	add.s32 	%r502, %r501, %r993;
	ld.shared.u32 	%r503, [%r502];
	add.s32 	%r505, %r501, %r500;
	ld.shared.u32 	%r506, [%r505];
	st.shared.u32 	[%r502], %r506;
	st.shared.u32 	[%r505], %r503;
$L__BB5_35:
	add.s32 	%r994, %r994, %r3;
	add.s32 	%r993, %r993, %r45;
	setp.lt.u32 	%p34, %r994, 1024;
	@%p34 bra 	$L__BB5_32;
	bar.sync 	0;
	mov.u32 	%r995, %r1095;
	mov.u32 	%r996, %r1097;
$L__BB5_37:
	xor.b32  	%r77, %r996, 2;
	setp.le.u32 	%p35, %r77, %r996;
	@%p35 bra 	$L__BB5_40;
	and.b32  	%r507, %r996, 8;
	mov.u32 	%r508, _ZZ24topk_kernel_bitonic_tileILi1024EEvPKfiiPfPiE6s_vals;
	add.s32 	%r78, %r508, %r995;
	ld.shared.f32 	%f19, [%r78];
	shl.b32 	%r509, %r77, 2;
	add.s32 	%r79, %r508, %r509;
	ld.shared.f32 	%f20, [%r79];
	setp.gt.f32 	%p36, %f19, %f20;
	setp.eq.s32 	%p37, %r507, 0;
	xor.pred  	%p38, %p37, %p36;
	not.pred 	%p39, %p38;
	@%p39 bra 	$L__BB5_40;
	st.shared.f32 	[%r78], %f20;
	st.shared.f32 	[%r79], %f19;
	mov.u32 	%r510, _ZZ24topk_kernel_bitonic_tileILi1024EEvPKfiiPfPiE5s_idx;
	add.s32 	%r511, %r510, %r995;
	ld.shared.u32 	%r512, [%r511];
	add.s32 	%r514, %r510, %r509;
	ld.shared.u32 	%r515, [%r514];
	st.shared.u32 	[%r511], %r515;
	st.shared.u32 	[%r514], %r512;
$L__BB5_40:
	add.s32 	%r996, %r996, %r3;
	add.s32 	%r995, %r995, %r45;
	setp.lt.u32 	%p40, %r996, 1024;
	@%p40 bra 	$L__BB5_37;
	bar.sync 	0;
	mov.u32 	%r997, %r1095;
	mov.u32 	%r998, %r1097;
$L__BB5_42:
	xor.b32  	%r84, %r998, 1;
	setp.le.u32 	%p41, %r84, %r998;
	@%p41 bra 	$L__BB5_45;
	and.b32  	%r516, %r998, 8;
	mov.u32 	%r517, _ZZ24topk_kernel_bitonic_tileILi1024EEvPKfiiPfPiE6s_vals;
	add.s32 	%r85, %r517, %r997;
	ld.shared.f32 	%f21, [%r85];
	shl.b32 	%r518, %r84, 2;
	add.s32 	%r86, %r517, %r518;
	ld.shared.f32 	%f22, [%r86];
	setp.gt.f32 	%p42, %f21, %f22;
	setp.eq.s32 	%p43, %r516, 0;
	xor.pred  	%p44, %p43, %p42;
	not.pred 	%p45, %p44;
	@%p45 bra 	$L__BB5_45;
	st.shared.f32 	[%r85], %f22;
	st.shared.f32 	[%r86], %f21;
	mov.u32 	%r519, _ZZ24topk_kernel_bitonic_tileILi1024EEvPKfiiPfPiE5s_idx;
	add.s32 	%r520, %r519, %r997;
	ld.shared.u32 	%r521, [%r520];
	add.s32 	%r523, %r519, %r518;
	ld.shared.u32 	%r524, [%r523];
	st.shared.u32 	[%r520], %r524;
	st.shared.u32 	[%r523], %r521;
$L__BB5_45:
	add.s32 	%r998, %r998, %r3;
	add.s32 	%r997, %r997, %r45;
	setp.lt.u32 	%p46, %r998, 1024;
	@%p46 bra 	$L__BB5_42;
	bar.sync 	0;
	mov.u32 	%r999, %r1095;
	mov.u32 	%r1000, %r1097;
$L__BB5_47:
	xor.b32  	%r91, %r1000, 8;
	setp.le.u32 	%p47, %r91, %r1000;
	@%p47 bra 	$L__BB5_50;
	and.b32  	%r525, %r1000, 16;
	mov.u32 	%r526, _ZZ24topk_kernel_bitonic_tileILi1024EEvPKfiiPfPiE6s_vals;
	add.s32 	%r92, %r526, %r999;
	ld.shared.f32 	%f23, [%r92];
	shl.b32 	%r527, %r91, 2;
	add.s32 	%r93, %r526, %r527;
	ld.shared.f32 	%f24, [%r93];
	setp.gt.f32 	%p48, %f23, %f24;
	setp.eq.s32 	%p49, %r525, 0;
	xor.pred  	%p50, %p49, %p48;
	not.pred 	%p51, %p50;
	@%p51 bra 	$L__BB5_50;
	st.shared.f32 	[%r92], %f24;
	st.shared.f32 	[%r93], %f23;
	mov.u32 	%r528, _ZZ24topk_kernel_bitonic_tileILi1024EEvPKfiiPfPiE5s_idx;
	add.s32 	%r529, %r528, %r999;
	ld.shared.u32 	%r530, [%r529];
	add.s32 	%r532, %r528, %r527;
	ld.shared.u32 	%r533, [%r532];
	st.shared.u32 	[%r529], %r533;
	st.shared.u32 	[%r532], %r530;
$L__BB5_50:
	add.s32 	%r1000, %r1000, %r3;
	add.s32 	%r999, %r999, %r45;
	setp.lt.u32 	%p52, %r1000, 1024;
	@%p52 bra 	$L__BB5_47;
	bar.sync 	0;
	mov.u32 	%r1001, %r1095;
	mov.u32 	%r1002, %r1097;
$L__BB5_52:
	xor.b32  	%r98, %r1002, 4;
	setp.le.u32 	%p53, %r98, %r1002;
	@%p53 bra 	$L__BB5_55;
	and.b32  	%r534, %r1002, 16;
	mov.u32 	%r535, _ZZ24topk_kernel_bitonic_tileILi1024EEvPKfiiPfPiE6s_vals;
	add.s32 	%r99, %r535, %r1001;
	ld.shared.f32 	%f25, [%r99];
	shl.b32 	%r536, %r98, 2;
	add.s32 	%r100, %r535, %r536;
	ld.shared.f32 	%f26, [%r100];
	setp.gt.f32 	%p54, %f25, %f26;
	setp.eq.s32 	%p55, %r534, 0;
	xor.pred  	%p56, %p55, %p54;
	not.pred 	%p57, %p56;
	@%p57 bra 	$L__BB5_55;
	st.shared.f32 	[%r99], %f26;
	st.shared.f32 	[%r100], %f25;
	mov.u32 	%r537, _ZZ24topk_kernel_bitonic_tileILi1024EEvPKfiiPfPiE5s_idx;
	add.s32 	%r538, %r537, %r1001;
	ld.shared.u32 	%r539, [%r538];
	add.s32 	%r541, %r537, %r536;
	ld.shared.u32 	%r542, [%r541];
	st.shared.u32 	[%r538], %r542;
	st.shared.u32 	[%r541], %r539;
$L__BB5_55:
	add.s32 	%r1002, %r1002, %r3;
	add.s32 	%r1001, %r1001, %r45;
	setp.lt.u32 	%p58, %r1002, 1024;
	@%p58 bra 	$L__BB5_52;
	bar.sync 	0;
	mov.u32 	%r1003, %r1095;
	mov.u32 	%r1004, %r1097;
$L__BB5_57:
	xor.b32  	%r105, %r1004, 2;
	setp.le.u32 	%p59, %r105, %r1004;
	@%p59 bra 	$L__BB5_60;
	and.b32  	%r543, %r1004, 16;
	mov.u32 	%r544, _ZZ24topk_kernel_bitonic_tileILi1024EEvPKfiiPfPiE6s_vals;
	add.s32 	%r106, %r544, %r1003;
	ld.shared.f32 	%f27, [%r106];
	shl.b32 	%r545, %r105, 2;
	add.s32 	%r107, %r544, %r545;
	ld.shared.f32 	%f28, [%r107];
	setp.gt.f32 	%p60, %f27, %f28;
	setp.eq.s32 	%p61, %r543, 0;
	xor.pred  	%p62, %p61, %p60;
	not.pred 	%p63, %p62;
	@%p63 bra 	$L__BB5_60;
	st.shared.f32 	[%r106], %f28;
	st.shared.f32 	[%r107], %f27;
	mov.u32 	%r546, _ZZ24topk_kernel_bitonic_tileILi1024EEvPKfiiPfPiE5s_idx;
	add.s32 	%r547, %r546, %r1003;
	ld.shared.u32 	%r548, [%r547];
	add.s32 	%r550, %r546, %r545;
	ld.shared.u32 	%r551, [%r550];
	st.shared.u32 	[%r547], %r551;
	st.shared.u32 	[%r550], %r548;
$L__BB5_60:
	add.s32 	%r1004, %r1004, %r3;
	add.s32 	%r1003, %r1003, %r45;
	setp.lt.u32 	%p64, %r1004, 1024;
	@%p64 bra 	$L__BB5_57;
	bar.sync 	0;
	mov.u32 	%r1005, %r1095;
	mov.u32 	%r1006, %r1097;
$L__BB5_62:
	xor.b32  	%r112, %r1006, 1;
	setp.le.u32 	%p65, %r112, %r1006;
	@%p65 bra 	$L__BB5_65;
	and.b32  	%r552, %r1006, 16;
	mov.u32 	%r553, _ZZ24topk_kernel_bitonic_tileILi1024EEvPKfiiPfPiE6s_vals;
	add.s32 	%r113, %r553, %r1005;
	ld.shared.f32 	%f29, [%r113];
	shl.b32 	%r554, %r112, 2;
	add.s32 	%r114, %r553, %r554;
	ld.shared.f32 	%f30, [%r114];
	setp.gt.f32 	%p66, %f29, %f30;
	setp.eq.s32 	%p67, %r552, 0;
	xor.pred  	%p68, %p67, %p66;
	not.pred 	%p69, %p68;
	@%p69 bra 	$L__BB5_65;
	st.shared.f32 	[%r113], %f30;
	st.shared.f32 	[%r114], %f29;
	mov.u32 	%r555, _ZZ24topk_kernel_bitonic_tileILi1024EEvPKfiiPfPiE5s_idx;
	add.s32 	%r556, %r555, %r1005;
	ld.shared.u32 	%r557, [%r556];
	add.s32 	%r559, %r555, %r554;
	ld.shared.u32 	%r560, [%r559];
	st.shared.u32 	[%r556], %r560;
	st.shared.u32 	[%r559], %r557;
$L__BB5_65:
	add.s32 	%r1006, %r1006, %r3;
	add.s32 	%r1005, %r1005, %r45;
	setp.lt.u32 	%p70, %r1006, 1024;
	@%p70 bra 	$L__BB5_62;
	bar.sync 	0;
	mov.u32 	%r1007, %r1095;
	mov.u32 	%r1008, %r1097;
$L__BB5_67:
	xor.b32  	%r119, %r1008, 16;
	setp.le.u32 	%p71, %r119, %r1008;
	@%p71 bra 	$L__BB5_70;
	and.b32  	%r561, %r1008, 32;
	mov.u32 	%r562, _ZZ24topk_kernel_bitonic_tileILi1024EEvPKfiiPfPiE6s_vals;
	add.s32 	%r120, %r562, %r1007;
	ld.shared.f32 	%f31, [%r120];
	shl.b32 	%r563, %r119, 2;
	add.s32 	%r121, %r562, %r563;
	ld.shared.f32 	%f32, [%r121];
	setp.gt.f32 	%p72, %f31, %f32;
	setp.eq.s32 	%p73, %r561, 0;
	xor.pred  	%p74, %p73, %p72;
	not.pred 	%p75, %p74;
	@%p75 bra 	$L__BB5_70;
	st.shared.f32 	[%r120], %f32;
	st.shared.f32 	[%r121], %f31;
	mov.u32 	%r564, _ZZ24topk_kernel_bitonic_tileILi1024EEvPKfiiPfPiE5s_idx;
	add.s32 	%r565, %r564, %r1007;
	ld.shared.u32 	%r566, [%r565];
	add.s32 	%r568, %r564, %r563;
	ld.shared.u32 	%r569, [%r568];
	st.shared.u32 	[%r565], %r569;
	st.shared.u32 	[%r568], %r566;
$L__BB5_70:
	add.s32 	%r1008, %r1008, %r3;
	add.s32 	%r1007, %r1007, %r45;
	setp.lt.u32 	%p76, %r1008, 1024;
	@%p76 bra 	$L__BB5_67;
	bar.sync 	0;
	mov.u32 	%r1009, %r1095;
	mov.u32 	%r1010, %r1097;
$L__BB5_72:
	xor.b32  	%r126, %r1010, 8;
	setp.le.u32 	%p77, %r126, %r1010;
	@%p77 bra 	$L__BB5_75;
	and.b32  	%r570, %r1010, 32;
	mov.u32 	%r571, _ZZ24topk_kernel_bitonic_tileILi1024EEvPKfiiPfPiE6s_vals;
	add.s32 	%r127, %r571, %r1009;
	ld.shared.f32 	%f33, [%r127];
	shl.b32 	%r572, %r126, 2;
	add.s32 	%r128, %r571, %r572;
	ld.shared.f32 	%f34, [%r128];
	setp.gt.f32 	%p78, %f33, %f34;
	setp.eq.s32 	%p79, %r570, 0;
	xor.pred  	%p80, %p79, %p78;
	not.pred 	%p81, %p80;
	@%p81 bra 	$L__BB5_75;
	st.shared.f32 	[%r127], %f34;
	st.shared.f32 	[%r128], %f33;
	mov.u32 	%r573, _ZZ24topk_kernel_bitonic_tileILi1024EEvPKfiiPfPiE5s_idx;
	add.s32 	%r574, %r573, %r1009;
	ld.shared.u32 	%r575, [%r574];
	add.s32 	%r577, %r573, %r572;
	ld.shared.u32 	%r578, [%r577];
	st.shared.u32 	[%r574], %r578;
	st.shared.u32 	[%r577], %r575;
$L__BB5_75:
	add.s32 	%r1010, %r1010, %r3;
	add.s32 	%r1009, %r1009, %r45;
	setp.lt.u32 	%p82, %r1010, 1024;
	@%p82 bra 	$L__BB5_72;
	bar.sync 	0;
	mov.u32 	%r1011, %r1095;
	mov.u32 	%r1012, %r1097;
$L__BB5_77:
	xor.b32  	%r133, %r1012, 4;
	setp.le.u32 	%p83, %r133, %r1012;
	@%p83 bra 	$L__BB5_80;
	and.b32  	%r579, %r1012, 32;
	mov.u32 	%r580, _ZZ24topk_kernel_bitonic_tileILi1024EEvPKfiiPfPiE6s_vals;
	add.s32 	%r134, %r580, %r1011;
	ld.shared.f32 	%f35, [%r134];
	shl.b32 	%r581, %r133, 2;
	add.s32 	%r135, %r580, %r581;
	ld.shared.f32 	%f36, [%r135];
	setp.gt.f32 	%p84, %f35, %f36;
	setp.eq.s32 	%p85, %r579, 0;
	xor.pred  	%p86, %p85, %p84;
	not.pred 	%p87, %p86;
	@%p87 bra 	$L__BB5_80;
	st.shared.f32 	[%r134], %f36;
	st.shared.f32 	[%r135], %f35;
	mov.u32 	%r582, _ZZ24topk_kernel_bitonic_tileILi1024EEvPKfiiPfPiE5s_idx;
	add.s32 	%r583, %r582, %r1011;
	ld.shared.u32 	%r584, [%r583];
	add.s32 	%r586, %r582, %r581;
	ld.shared.u32 	%r587, [%r586];
	st.shared.u32 	[%r583], %r587;
	st.shared.u32 	[%r586], %r584;
$L__BB5_80:
	add.s32 	%r1012, %r1012, %r3;
	add.s32 	%r1011, %r1011, %r45;
	setp.lt.u32 	%p88, %r1012, 1024;
	@%p88 bra 	$L__BB5_77;
	bar.sync 	0;
	mov.u32 	%r1013, %r1095;
	mov.u32 	%r1014, %r1097;
$L__BB5_82:
	xor.b32  	%r140, %r1014, 2;
	setp.le.u32 	%p89, %r140, %r1014;
	@%p89 bra 	$L__BB5_85;
	and.b32  	%r588, %r1014, 32;
	mov.u32 	%r589, _ZZ24topk_kernel_bitonic_tileILi1024EEvPKfiiPfPiE6s_vals;
	add.s32 	%r141, %r589, %r1013;
	ld.shared.f32 	%f37, [%r141];
	shl.b32 	%r590, %r140, 2;
	add.s32 	%r142, %r589, %r590;
	ld.shared.f32 	%f38, [%r142];
	setp.gt.f32 	%p90, %f37, %f38;
	setp.eq.s32 	%p91, %r588, 0;
	xor.pred  	%p92, %p91, %p90;
	not.pred 	%p93, %p92;
	@%p93 bra 	$L__BB5_85;
	st.shared.f32 	[%r141], %f38;
	st.shared.f32 	[%r142], %f37;
	mov.u32 	%r591, _ZZ24topk_kernel_bitonic_tileILi1024EEvPKfiiPfPiE5s_idx;
	add.s32 	%r592, %r591, %r1013;
	ld.shared.u32 	%r593, [%r592];
	add.s32 	%r595, %r591, %r590;
	ld.shared.u32 	%r596, [%r595];
	st.shared.u32 	[%r592], %r596;
	st.shared.u32 	[%r595], %r593;
$L__BB5_85:
	add.s32 	%r1014, %r1014, %r3;
	add.s32 	%r1013, %r1013, %r45;
	setp.lt.u32 	%p94, %r1014, 1024;
	@%p94 bra 	$L__BB5_82;
	bar.sync 	0;
	mov.u32 	%r1015, %r1095;
	mov.u32 	%r1016, %r1097;
$L__BB5_87:
	xor.b32  	%r147, %r1016, 1;
	setp.le.u32 	%p95, %r147, %r1016;
	@%p95 bra 	$L__BB5_90;
	and.b32  	%r597, %r1016, 32;
	mov.u32 	%r598, _ZZ24topk_kernel_bitonic_tileILi1024EEvPKfiiPfPiE6s_vals;
	add.s32 	%r148, %r598, %r1015;
	ld.shared.f32 	%f39, [%r148];
	shl.b32 	%r599, %r147, 2;
	add.s32 	%r149, %r598, %r599;
	ld.shared.f32 	%f40, [%r149];
	setp.gt.f32 	%p96, %f39, %f40;
	setp.eq.s32 	%p97, %r597, 0;
	xor.pred  	%p98, %p97, %p96;
	not.pred 	%p99, %p98;
	@%p99 bra 	$L__BB5_90;
	st.shared.f32 	[%r148], %f40;
	st.shared.f32 	[%r149], %f39;
	mov.u32 	%r600, _ZZ24topk_kernel_bitonic_tileILi1024EEvPKfiiPfPiE5s_idx;
	add.s32 	%r601, %r600, %r1015;
	ld.shared.u32 	%r602, [%r601];
	add.s32 	%r604, %r600, %r599;
	ld.shared.u32 	%r605, [%r604];
	st.shared.u32 	[%r601], %r605;
	st.shared.u32 	[%r604], %r602;
$L__BB5_90:
	add.s32 	%r1016, %r1016, %r3;
	add.s32 	%r1015, %r1015, %r45;
	setp.lt.u32 	%p100, %r1016, 1024;
	@%p100 bra 	$L__BB5_87;
	bar.sync 	0;
	mov.u32 	%r1017, %r1095;
	mov.u32 	%r1018, %r1097;
$L__BB5_92:
	xor.b32  	%r154, %r1018, 32;
	setp.le.u32 	%p101, %r154, %r1018;
	@%p101 bra 	$L__BB5_95;
	and.b32  	%r606, %r1018, 64;
	mov.u32 	%r607, _ZZ24topk_kernel_bitonic_tileILi1024EEvPKfiiPfPiE6s_vals;
	add.s32 	%r155, %r607, %r1017;
	ld.shared.f32 	%f41, [%r155];
	shl.b32 	%r608, %r154, 2;
	add.s32 	%r156, %r607, %r608;
	ld.shared.f32 	%f42, [%r156];
	setp.gt.f32 	%p102, %f41, %f42;
	setp.eq.s32 	%p103, %r606, 0;
	xor.pred  	%p104, %p103, %p102;
	not.pred 	%p105, %p104;
	@%p105 bra 	$L__BB5_95;
	st.shared.f32 	[%r155], %f42;
	st.shared.f32 	[%r156], %f41;
	mov.u32 	%r609, _ZZ24topk_kernel_bitonic_tileILi1024EEvPKfiiPfPiE5s_idx;
	add.s32 	%r610, %r609, %r1017;
	ld.shared.u32 	%r611, [%r610];
	add.s32 	%r613, %r609, %r608;
	ld.shared.u32 	%r614, [%r613];
	st.shared.u32 	[%r610], %r614;
	st.shared.u32 	[%r613], %r611;
$L__BB5_95:
	add.s32 	%r1018, %r1018, %r3;
	add.s32 	%r1017, %r1017, %r45;
	setp.lt.u32 	%p106, %r1018, 1024;
	@%p106 bra 	$L__BB5_92;
	bar.sync 	0;
	mov.u32 	%r1019, %r1095;
	mov.u32 	%r1020, %r1097;
$L__BB5_97:
	xor.b32  	%r161, %r1020, 16;
	setp.le.u32 	%p107, %r161, %r1020;
	@%p107 bra 	$L__BB5_100;
	and.b32  	%r615, %r1020, 64;
	mov.u32 	%r616, _ZZ24topk_kernel_bitonic_tileILi1024EEvPKfiiPfPiE6s_vals;
	add.s32 	%r162, %r616, %r1019;
	ld.shared.f32 	%f43, [%r162];
	shl.b32 	%r617, %r161, 2;
	add.s32 	%r163, %r616, %r617;
	ld.shared.f32 	%f44, [%r163];
	setp.gt.f32 	%p108, %f43, %f44;
	setp.eq.s32 	%p109, %r615, 0;
	xor.pred  	%p110, %p109, %p108;
	not.pred 	%p111, %p110;
	@%p111 bra 	$L__BB5_100;
	st.shared.f32 	[%r162], %f44;
	st.shared.f32 	[%r163], %f43;
	mov.u32 	%r618, _ZZ24topk_kernel_bitonic_tileILi1024EEvPKfiiPfPiE5s_idx;
	add.s32 	%r619, %r618, %r1019;
	ld.shared.u32 	%r620, [%r619];
	add.s32 	%r622, %r618, %r617;
	ld.shared.u32 	%r623, [%r622];
	st.shared.u32 	[%r619], %r623;
	st.shared.u32 	[%r622], %r620;
$L__BB5_100:
	add.s32 	%r1020, %r1020, %r3;
	add.s32 	%r1019, %r1019, %r45;
	setp.lt.u32 	%p112, %r1020, 1024;
	@%p112 bra 	$L__BB5_97;
	bar.sync 	0;
	mov.u32 	%r1021, %r1095;
	mov.u32 	%r1022, %r1097;
$L__BB5_102:
	xor.b32  	%r168, %r1022, 8;
	setp.le.u32 	%p113, %r168, %r1022;
	@%p113 bra 	$L__BB5_105;
	and.b32  	%r624, %r1022, 64;
	mov.u32 	%r625, _ZZ24topk_kernel_bitonic_tileILi1024EEvPKfiiPfPiE6s_vals;
	add.s32 	%r169, %r625, %r1021;
	ld.shared.f32 	%f45, [%r169];
	shl.b32 	%r626, %r168, 2;
	add.s32 	%r170, %r625, %r626;
	ld.shared.f32 	%f46, [%r170];
	setp.gt.f32 	%p114, %f45, %f46;
	setp.eq.s32 	%p115, %r624, 0;
	xor.pred  	%p116, %p115, %p114;
	not.pred 	%p117, %p116;
	@%p117 bra 	$L__BB5_105;
	st.shared.f32 	[%r169], %f46;
	st.shared.f32 	[%r170], %f45;
	mov.u32 	%r627, _ZZ24topk_kernel_bitonic_tileILi1024EEvPKfiiPfPiE5s_idx;
	add.s32 	%r628, %r627, %r1021;
	ld.shared.u32 	%r629, [%r628];
	add.s32 	%r631, %r627, %r626;
	ld.shared.u32 	%r632, [%r631];
	st.shared.u32 	[%r628], %r632;
	st.shared.u32 	[%r631], %r629;
$L__BB5_105:
	add.s32 	%r1022, %r1022, %r3;
	add.s32 	%r1021, %r1021, %r45;
	setp.lt.u32 	%p118, %r1022, 1024;
	@%p118 bra 	$L__BB5_102;
	bar.sync 	0;
	mov.u32 	%r1023, %r1095;
	mov.u32 	%r1024, %r1097;
$L__BB5_107:
	xor.b32  	%r175, %r1024, 4;
	setp.le.u32 	%p119, %r175, %r1024;
	@%p119 bra 	$L__BB5_110;
	and.b32  	%r633, %r1024, 64;
	mov.u32 	%r634, _ZZ24topk_kernel_bitonic_tileILi1024EEvPKfiiPfPiE6s_vals;
	add.s32 	%r176, %r634, %r1023;
	ld.shared.f32 	%f47, [%r176];
	shl.b32 	%r635, %r175, 2;
	add.s32 	%r177, %r634, %r635;
	ld.shared.f32 	%f48, [%r177];
	setp.gt.f32 	%p120, %f47, %f48;
	setp.eq.s32 	%p121, %r633, 0;
	xor.pred  	%p122, %p121, %p120;
	not.pred 	%p123, %p122;
	@%p123 bra 	$L__BB5_110;
	st.shared.f32 	[%r176], %f48;
	st.shared.f32 	[%r177], %f47;
	mov.u32 	%r636, _ZZ24topk_kernel_bitonic_tileILi1024EEvPKfiiPfPiE5s_idx;
	add.s32 	%r637, %r636, %r1023;
	ld.shared.u32 	%r638, [%r637];
	add.s32 	%r640, %r636, %r635;
	ld.shared.u32 	%r641, [%r640];
	st.shared.u32 	[%r637], %r641;
	st.shared.u32 	[%r640], %r638;
$L__BB5_110:
	add.s32 	%r1024, %r1024, %r3;
	add.s32 	%r1023, %r1023, %r45;
	setp.lt.u32 	%p124, %r1024, 1024;
	@%p124 bra 	$L__BB5_107;
	bar.sync 	0;
	mov.u32 	%r1025, %r1095;
	mov.u32 	%r1026, %r1097;
$L__BB5_112:
	xor.b32  	%r182, %r1026, 2;
	setp.le.u32 	%p125, %r182, %r1026;
	@%p125 bra 	$L__BB5_115;
	and.b32  	%r642, %r1026, 64;
	mov.u32 	%r643, _ZZ24topk_kernel_bitonic_tileILi1024EEvPKfiiPfPiE6s_vals;
	add.s32 	%r183, %r643, %r1025;
	ld.shared.f32 	%f49, [%r183];
	shl.b32 	%r644, %r182, 2;
	add.s32 	%r184, %r643, %r644;
	ld.shared.f32 	%f50, [%r184];
	setp.gt.f32 	%p126, %f49, %f50;
	setp.eq.s32 	%p127, %r642, 0;
	xor.pred  	%p128, %p127, %p126;
	not.pred 	%p129, %p128;
	@%p129 bra 	$L__BB5_115;
	st.shared.f32 	[%r183], %f50;
	st.shared.f32 	[%r184], %f49;
	mov.u32 	%r645, _ZZ24topk_kernel_bitonic_tileILi1024EEvPKfiiPfPiE5s_idx;
	add.s32 	%r646, %r645, %r1025;
	ld.shared.u32 	%r647, [%r646];
	add.s32 	%r649, %r645, %r644;
	ld.shared.u32 	%r650, [%r649];
	st.shared.u32 	[%r646], %r650;
	st.shared.u32 	[%r649], %r647;
$L__BB5_115:
	add.s32 	%r1026, %r1026, %r3;
	add.s32 	%r1025, %r1025, %r45;
	setp.lt.u32 	%p130, %r1026, 1024;
	@%p130 bra 	$L__BB5_112;
	bar.sync 	0;
	mov.u32 	%r1027, %r1095;
	mov.u32 	%r1028, %r1097;
$L__BB5_117:
	xor.b32  	%r189, %r1028, 1;
	setp.le.u32 	%p131, %r189, %r1028;
	@%p131 bra 	$L__BB5_120;
	and.b32  	%r651, %r1028, 64;
	mov.u32 	%r652, _ZZ24topk_kernel_bitonic_tileILi1024EEvPKfiiPfPiE6s_vals;
	add.s32 	%r190, %r652, %r1027;
	ld.shared.f32 	%f51, [%r190];
	shl.b32 	%r653, %r189, 2;
	add.s32 	%r191, %r652, %r653;
	ld.shared.f32 	%f52, [%r191];
	setp.gt.f32 	%p132, %f51, %f52;
	setp.eq.s32 	%p133, %r651, 0;
	xor.pred  	%p134, %p133, %p132;
	not.pred 	%p135, %p134;
	@%p135 bra 	$L__BB5_120;
	st.shared.f32 	[%r190], %f52;
	st.shared.f32 	[%r191], %f51;
	mov.u32 	%r654, _ZZ24topk_kernel_bitonic_tileILi1024EEvPKfiiPfPiE5s_idx;
	add.s32 	%r655, %r654, %r1027;
	ld.shared.u32 	%r656, [%r655];
	add.s32 	%r658, %r654, %r653;
	ld.shared.u32 	%r659, [%r658];
	st.shared.u32 	[%r655], %r659;
	st.shared.u32 	[%r658], %r656;
$L__BB5_120:
	add.s32 	%r1028, %r1028, %r3;
	add.s32 	%r1027, %r1027, %r45;
	setp.lt.u32 	%p136, %r1028, 1024;
	@%p136 bra 	$L__BB5_117;
	bar.sync 	0;
	mov.u32 	%r1029, %r1095;
	mov.u32 	%r1030, %r1097;
$L__BB5_122:
	xor.b32  	%r196, %r1030, 64;
	setp.le.u32 	%p137, %r196, %r1030;
	@%p137 bra 	$L__BB5_125;
	and.b32  	%r660, %r1030, 128;
	mov.u32 	%r661, _ZZ24topk_kernel_bitonic_tileILi1024EEvPKfiiPfPiE6s_vals;
	add.s32 	%r197, %r661, %r1029;
	ld.shared.f32 	%f53, [%r197];
	shl.b32 	%r662, %r196, 2;
	add.s32 	%r198, %r661, %r662;
	ld.shared.f32 	%f54, [%r198];
	setp.gt.f32 	%p138, %f53, %f54;
	setp.eq.s32 	%p139, %r660, 0;
	xor.pred  	%p140, %p139, %p138;
	not.pred 	%p141, %p140;
	@%p141 bra 	$L__BB5_125;
	st.shared.f32 	[%r197], %f54;
	st.shared.f32 	[%r198], %f53;
	mov.u32 	%r663, _ZZ24topk_kernel_bitonic_tileILi1024EEvPKfiiPfPiE5s_idx;
	add.s32 	%r664, %r663, %r1029;
	ld.shared.u32 	%r665, [%r664];
	add.s32 	%r667, %r663, %r662;
	ld.shared.u32 	%r668, [%r667];
	st.shared.u32 	[%r664], %r668;
	st.shared.u32 	[%r667], %r665;
$L__BB5_125:
	add.s32 	%r1030, %r1030, %r3;
	add.s32 	%r1029, %r1029, %r45;
	setp.lt.u32 	%p142, %r1030, 1024;
	@%p142 bra 	$L__BB5_122;
	bar.sync 	0;
	mov.u32 	%r1031, %r1095;
	mov.u32 	%r1032, %r1097;
$L__BB5_127:
	xor.b32  	%r203, %r1032, 32;
	setp.le.u32 	%p143, %r203, %r1032;
	@%p143 bra 	$L__BB5_130;
	and.b32  	%r669, %r1032, 128;
	mov.u32 	%r670, _ZZ24topk_kernel_bitonic_tileILi1024EEvPKfiiPfPiE6s_vals;
	add.s32 	%r204, %r670, %r1031;
	ld.shared.f32 	%f55, [%r204];
	shl.b32 	%r671, %r203, 2;
	add.s32 	%r205, %r670, %r671;
	ld.shared.f32 	%f56, [%r205];
	setp.gt.f32 	%p144, %f55, %f56;
	setp.eq.s32 	%p145, %r669, 0;
	xor.pred  	%p146, %p145, %p144;
	not.pred 	%p147, %p146;
	@%p147 bra 	$L__BB5_130;
	st.shared.f32 	[%r204], %f56;
	st.shared.f32 	[%r205], %f55;
	mov.u32 	%r672, _ZZ24topk_kernel_bitonic_tileILi1024EEvPKfiiPfPiE5s_idx;
	add.s32 	%r673, %r672, %r1031;
	ld.shared.u32 	%r674, [%r673];
	add.s32 	%r676, %r672, %r671;
	ld.shared.u32 	%r677, [%r676];
	st.shared.u32 	[%r673], %r677;
	st.shared.u32 	[%r676], %r674;
$L__BB5_130:
	add.s32 	%r1032, %r1032, %r3;
	add.s32 	%r1031, %r1031, %r45;
	setp.lt.u32 	%p148, %r1032, 1024;
	@%p148 bra 	$L__BB5_127;
	bar.sync 	0;
	mov.u32 	%r1033, %r1095;
	mov.u32 	%r1034, %r1097;
$L__BB5_132:
	xor.b32  	%r210, %r1034, 16;
	setp.le.u32 	%p149, %r210, %r1034;
	@%p149 bra 	$L__BB5_135;
	and.b32  	%r678, %r1034, 128;
	mov.u32 	%r679, _ZZ24topk_kernel_bitonic_tileILi1024EEvPKfiiPfPiE6s_vals;
	add.s32 	%r211, %r679, %r1033;
	ld.shared.f32 	%f57, [%r211];
	shl.b32 	%r680, %r210, 2;
	add.s32 	%r212, %r679, %r680;
	ld.shared.f32 	%f58, [%r212];
	setp.gt.f32 	%p150, %f57, %f58;
	setp.eq.s32 	%p151, %r678, 0;
	xor.pred  	%p152, %p151, %p150;
	not.pred 	%p153, %p152;
	@%p153 bra 	$L__BB5_135;
	st.shared.f32 	[%r211], %f58;
	st.shared.f32 	[%r212], %f57;
	mov.u32 	%r681, _ZZ24topk_kernel_bitonic_tileILi1024EEvPKfiiPfPiE5s_idx;
	add.s32 	%r682, %r681, %r1033;
	ld.shared.u32 	%r683, [%r682];
	add.s32 	%r685, %r681, %r680;
	ld.shared.u32 	%r686, [%r685];
	st.shared.u32 	[%r682], %r686;
	st.shared.u32 	[%r685], %r683;
$L__BB5_135:
	add.s32 	%r1034, %r1034, %r3;
	add.s32 	%r1033, %r1033, %r45;
	setp.lt.u32 	%p154, %r1034, 1024;
	@%p154 bra 	$L__BB5_132;
	bar.sync 	0;
	mov.u32 	%r1035, %r1095;
	mov.u32 	%r1036, %r1097;
$L__BB5_137:
	xor.b32  	%r217, %r1036, 8;
	setp.le.u32 	%p155, %r217, %r1036;
	@%p155 bra 	$L__BB5_140;
	and.b32  	%r687, %r1036, 128;
	mov.u32 	%r688, _ZZ24topk_kernel_bitonic_tileILi1024EEvPKfiiPfPiE6s_vals;
	add.s32 	%r218, %r688, %r1035;
	ld.shared.f32 	%f59, [%r218];
	shl.b32 	%r689, %r217, 2;
	add.s32 	%r219, %r688, %r689;
	ld.shared.f32 	%f60, [%r219];
	setp.gt.f32 	%p156, %f59, %f60;
	setp.eq.s32 	%p157, %r687, 0;
	xor.pred  	%p158, %p157, %p156;
	not.pred 	%p159, %p158;
	@%p159 bra 	$L__BB5_140;
	st.shared.f32 	[%r218], %f60;
	st.shared.f32 	[%r219], %f59;
	mov.u32 	%r690, _ZZ24topk_kernel_bitonic_tileILi1024EEvPKfiiPfPiE5s_idx;
	add.s32 	%r691, %r690, %r1035;
	ld.shared.u32 	%r692, [%r691];
	add.s32 	%r694, %r690, %r689;
	ld.shared.u32 	%r695, [%r694];
	st.shared.u32 	[%r691], %r695;
	st.shared.u32 	[%r694], %r692;
$L__BB5_140:
	add.s32 	%r1036, %r1036, %r3;
	add.s32 	%r1035, %r1035, %r45;
	setp.lt.u32 	%p160, %r1036, 1024;
	@%p160 bra 	$L__BB5_137;
	bar.sync 	0;
	mov.u32 	%r1037, %r1095;
	mov.u32 	%r1038, %r1097;
$L__BB5_142:
	xor.b32  	%r224, %r1038, 4;
	setp.le.u32 	%p161, %r224, %r1038;
	@%p161 bra 	$L__BB5_145;
	and.b32  	%r696, %r1038, 128;
	mov.u32 	%r697, _ZZ24topk_kernel_bitonic_tileILi1024EEvPKfiiPfPiE6s_vals;
	add.s32 	%r225, %r697, %r1037;
	ld.shared.f32 	%f61, [%r225];
	shl.b32 	%r698, %r224, 2;
	add.s32 	%r226, %r697, %r698;
	ld.shared.f32 	%f62, [%r226];
	setp.gt.f32 	%p162, %f61, %f62;
	setp.eq.s32 	%p163, %r696, 0;
	xor.pred  	%p164, %p163, %p162;
	not.pred 	%p165, %p164;
	@%p165 bra 	$L__BB5_145;
	st.shared.f32 	[%r225], %f62;
	st.shared.f32 	[%r226], %f61;
	mov.u32 	%r699, _ZZ24topk_kernel_bitonic_tileILi1024EEvPKfiiPfPiE5s_idx;
	add.s32 	%r700, %r699, %r1037;
	ld.shared.u32 	%r701, [%r700];
	add.s32 	%r703, %r699, %r698;
	ld.shared.u32 	%r704, [%r703];
	st.shared.u32 	[%r700], %r704;
	st.shared.u32 	[%r703], %r701;
$L__BB5_145:
	add.s32 	%r1038, %r1038, %r3;
	add.s32 	%r1037, %r1037, %r45;
	setp.lt.u32 	%p166, %r1038, 1024;
	@%p166 bra 	$L__BB5_142;
	bar.sync 	0;
	mov.u32 	%r1039, %r1095;
	mov.u32 	%r1040, %r1097;
$L__BB5_147:
	xor.b32  	%r231, %r1040, 2;
	setp.le.u32 	%p167, %r231, %r1040;
	@%p167 bra 	$L__BB5_150;
	and.b32  	%r705, %r1040, 128;
	mov.u32 	%r706, _ZZ24topk_kernel_bitonic_tileILi1024EEvPKfiiPfPiE6s_vals;
	add.s32 	%r232, %r706, %r1039;
	ld.shared.f32 	%f63, [%r232];
	shl.b32 	%r707, %r231, 2;
	add.s32 	%r233, %r706, %r707;
	ld.shared.f32 	%f64, [%r233];
	setp.gt.f32 	%p168, %f63, %f64;
	setp.eq.s32 	%p169, %r705, 0;
	xor.pred  	%p170, %p169, %p168;
	not.pred 	%p171, %p170;
	@%p171 bra 	$L__BB5_150;
	st.shared.f32 	[%r232], %f64;
	st.shared.f32 	[%r233], %f63;
	mov.u32 	%r708, _ZZ24topk_kernel_bitonic_tileILi1024EEvPKfiiPfPiE5s_idx;
	add.s32 	%r709, %r708, %r1039;
	ld.shared.u32 	%r710, [%r709];
	add.s32 	%r712, %r708, %r707;
	ld.shared.u32 	%r713, [%r712];
	st.shared.u32 	[%r709], %r713;
	st.shared.u32 	[%r712], %r710;
$L__BB5_150:
	add.s32 	%r1040, %r1040, %r3;
	add.s32 	%r1039, %r1039, %r45;
	setp.lt.u32 	%p172, %r1040, 1024;
	@%p172 bra 	$L__BB5_147;
	bar.sync 	0;
	mov.u32 	%r1041, %r1095;
	mov.u32 	%r1042, %r1097;
$L__BB5_152:
	xor.b32  	%r238, %r1042, 1;
	setp.le.u32 	%p173, %r238, %r1042;
	@%p173 bra 	$L__BB5_155;
	and.b32  	%r714, %r1042, 128;
	mov.u32 	%r715, _ZZ24topk_kernel_bitonic_tileILi1024EEvPKfiiPfPiE6s_vals;
	add.s32 	%r239, %r715, %r1041;
	ld.shared.f32 	%f65, [%r239];
	shl.b32 	%r716, %r238, 2;
	add.s32 	%r240, %r715, %r716;
	ld.shared.f32 	%f66, [%r240];
	setp.gt.f32 	%p174, %f65, %f66;
	setp.eq.s32 	%p175, %r714, 0;
	xor.pred  	%p176, %p175, %p174;
	not.pred 	%p177, %p176;
	@%p177 bra 	$L__BB5_155;
	st.shared.f32 	[%r239], %f66;
	st.shared.f32 	[%r240], %f65;
	mov.u32 	%r717, _ZZ24topk_kernel_bitonic_tileILi1024EEvPKfiiPfPiE5s_idx;
	add.s32 	%r718, %r717, %r1041;
	ld.shared.u32 	%r719, [%r718];
	add.s32 	%r721, %r717, %r716;
	ld.shared.u32 	%r722, [%r721];
	st.shared.u32 	[%r718], %r722;
	st.shared.u32 	[%r721], %r719;
$L__BB5_155:
	add.s32 	%r1042, %r1042, %r3;
	add.s32 	%r1041, %r1041, %r45;
	setp.lt.u32 	%p178, %r1042, 1024;
	@%p178 bra 	$L__BB5_152;
	bar.sync 	0;
	mov.u32 	%r1043, %r1095;
	mov.u32 	%r1044, %r1097;
$L__BB5_157:
	xor.b32  	%r245, %r1044, 128;
	setp.le.u32 	%p179, %r245, %r1044;
	@%p179 bra 	$L__BB5_160;
	and.b32  	%r723, %r1044, 256;
	mov.u32 	%r724, _ZZ24topk_kernel_bitonic_tileILi1024EEvPKfiiPfPiE6s_vals;
	add.s32 	%r246, %r724, %r1043;
	ld.shared.f32 	%f67, [%r246];
	shl.b32 	%r725, %r245, 2;
	add.s32 	%r247, %r724, %r725;
	ld.shared.f32 	%f68, [%r247];
	setp.gt.f32 	%p180, %f67, %f68;
	setp.eq.s32 	%p181, %r723, 0;
	xor.pred  	%p182, %p181, %p180;
	not.pred 	%p183, %p182;
	@%p183 bra 	$L__BB5_160;
	st.shared.f32 	[%r246], %f68;
	st.shared.f32 	[%r247], %f67;
	mov.u32 	%r726, _ZZ24topk_kernel_bitonic_tileILi1024EEvPKfiiPfPiE5s_idx;
	add.s32 	%r727, %r726, %r1043;
	ld.shared.u32 	%r728, [%r727];
	add.s32 	%r730, %r726, %r725;
	ld.shared.u32 	%r731, [%r730];
	st.shared.u32 	[%r727], %r731;
	st.shared.u32 	[%r730], %r728;
$L__BB5_160:
	add.s32 	%r1044, %r1044, %r3;
	add.s32 	%r1043, %r1043, %r45;
	setp.lt.u32 	%p184, %r1044, 1024;
	@%p184 bra 	$L__BB5_157;
	bar.sync 	0;
	mov.u32 	%r1045, %r1095;
	mov.u32 	%r1046, %r1097;
$L__BB5_162:
	xor.b32  	%r252, %r1046, 64;
	setp.le.u32 	%p185, %r252, %r1046;
	@%p185 bra 	$L__BB5_165;
	and.b32  	%r732, %r1046, 256;
	mov.u32 	%r733, _ZZ24topk_kernel_bitonic_tileILi1024EEvPKfiiPfPiE6s_vals;
	add.s32 	%r253, %r733, %r1045;
	ld.shared.f32 	%f69, [%r253];
	shl.b32 	%r734, %r252, 2;
	add.s32 	%r254, %r733, %r734;
	ld.shared.f32 	%f70, [%r254];
	setp.gt.f32 	%p186, %f69, %f70;
	setp.eq.s32 	%p187, %r732, 0;
	xor.pred  	%p188, %p187, %p186;
	not.pred 	%p189, %p188;
	@%p189 bra 	$L__BB5_165;
	st.shared.f32 	[%r253], %f70;
	st.shared.f32 	[%r254], %f69;
	mov.u32 	%r735, _ZZ24topk_kernel_bitonic_tileILi1024EEvPKfiiPfPiE5s_idx;
	add.s32 	%r736, %r735, %r1045;
	ld.shared.u32 	%r737, [%r736];
	add.s32 	%r739, %r735, %r734;
	ld.shared.u32 	%r740, [%r739];
	st.shared.u32 	[%r736], %r740;
	st.shared.u32 	[%r739], %r737;
$L__BB5_165:
	add.s32 	%r1046, %r1046, %r3;
	add.s32 	%r1045, %r1045, %r45;
	setp.lt.u32 	%p190, %r1046, 1024;
	@%p190 bra 	$L__BB5_162;
	bar.sync 	0;
	mov.u32 	%r1047, %r1095;
	mov.u32 	%r1048, %r1097;
$L__BB5_167:
	xor.b32  	%r259, %r1048, 32;
	setp.le.u32 	%p191, %r259, %r1048;
	@%p191 bra 	$L__BB5_170;
	and.b32  	%r741, %r1048, 256;
	mov.u32 	%r742, _ZZ24topk_kernel_bitonic_tileILi1024EEvPKfiiPfPiE6s_vals;
	add.s32 	%r260, %r742, %r1047;
	ld.shared.f32 	%f71, [%r260];
	shl.b32 	%r743, %r259, 2;
	add.s32 	%r261, %r742, %r743;
	ld.shared.f32 	%f72, [%r261];
	setp.gt.f32 	%p192, %f71, %f72;
	setp.eq.s32 	%p193, %r741, 0;
	xor.pred  	%p194, %p193, %p192;
	not.pred 	%p195, %p194;
	@%p195 bra 	$L__BB5_170;
	st.shared.f32 	[%r260], %f72;
	st.shared.f32 	[%r261], %f71;
	mov.u32 	%r744, _ZZ24topk_kernel_bitonic_tileILi1024EEvPKfiiPfPiE5s_idx;
	add.s32 	%r745, %r744, %r1047;
	ld.shared.u32 	%r746, [%r745];
	add.s32 	%r748, %r744, %r743;
	ld.shared.u32 	%r749, [%r748];
	st.shared.u32 	[%r745], %r749;
	st.shared.u32 	[%r748], %r746;
$L__BB5_170:
	add.s32 	%r1048, %r1048, %r3;
	add.s32 	%r1047, %r1047, %r45;
	setp.lt.u32 	%p196, %r1048, 1024;
	@%p196 bra 	$L__BB5_167;
	bar.sync 	0;
	mov.u32 	%r1049, %r1095;
	mov.u32 	%r1050, %r1097;
$L__BB5_172:
	xor.b32  	%r266, %r1050, 16;
	setp.le.u32 	%p197, %r266, %r1050;
	@%p197 bra 	$L__BB5_175;
	and.b32  	%r750, %r1050, 256;
	mov.u32 	%r751, _ZZ24topk_kernel_bitonic_tileILi1024EEvPKfiiPfPiE6s_vals;
	add.s32 	%r267, %r751, %r1049;
	ld.shared.f32 	%f73, [%r267];
	shl.b32 	%r752, %r266, 2;
	add.s32 	%r268, %r751, %r752;
	ld.shared.f32 	%f74, [%r268];
	setp.gt.f32 	%p198, %f73, %f74;
	setp.eq.s32 	%p199, %r750, 0;
	xor.pred  	%p200, %p199, %p198;
	not.pred 	%p201, %p200;
	@%p201 bra 	$L__BB5_175;
	st.shared.f32 	[%r267], %f74;
	st.shared.f32 	[%r268], %f73;
	mov.u32 	%r753, _ZZ24topk_kernel_bitonic_tileILi1024EEvPKfiiPfPiE5s_idx;
	add.s32 	%r754, %r753, %r1049;
	ld.shared.u32 	%r755, [%r754];
	add.s32 	%r757, %r753, %r752;
	ld.shared.u32 	%r758, [%r757];
	st.shared.u32 	[%r754], %r758;
	st.shared.u32 	[%r757], %r755;
$L__BB5_175:
	add.s32 	%r1050, %r1050, %r3;
	add.s32 	%r1049, %r1049, %r45;
	setp.lt.u32 	%p202, %r1050, 1024;
	@%p202 bra 	$L__BB5_172;
	bar.sync 	0;
	mov.u32 	%r1051, %r1095;
	mov.u32 	%r1052, %r1097;
$L__BB5_177:
	xor.b32  	%r273, %r1052, 8;
	setp.le.u32 	%p203, %r273, %r1052;
	@%p203 bra 	$L__BB5_180;
	and.b32  	%r759, %r1052, 256;
	mov.u32 	%r760, _ZZ24topk_kernel_bitonic_tileILi1024EEvPKfiiPfPiE6s_vals;
	add.s32 	%r274, %r760, %r1051;
	ld.shared.f32 	%f75, [%r274];
	shl.b32 	%r761, %r273, 2;
	add.s32 	%r275, %r760, %r761;
	ld.shared.f32 	%f76, [%r275];
	setp.gt.f32 	%p204, %f75, %f76;
	setp.eq.s32 	%p205, %r759, 0;
	xor.pred  	%p206, %p205, %p204;
	not.pred 	%p207, %p206;
	@%p207 bra 	$L__BB5_180;
	st.shared.f32 	[%r274], %f76;
	st.shared.f32 	[%r275], %f75;
	mov.u32 	%r762, _ZZ24topk_kernel_bitonic_tileILi1024EEvPKfiiPfPiE5s_idx;
	add.s32 	%r763, %r762, %r1051;
	ld.shared.u32 	%r764, [%r763];
	add.s32 	%r766, %r762, %r761;
	ld.shared.u32 	%r767, [%r766];
	st.shared.u32 	[%r763], %r767;
	st.shared.u32 	[%r766], %r764;
$L__BB5_180:
	add.s32 	%r1052, %r1052, %r3;
	add.s32 	%r1051, %r1051, %r45;
	setp.lt.u32 	%p208, %r1052, 1024;
	@%p208 bra 	$L__BB5_177;
	bar.sync 	0;
	mov.u32 	%r1053, %r1095;
	mov.u32 	%r1054, %r1097;
$L__BB5_182:
	xor.b32  	%r280, %r1054, 4;
	setp.le.u32 	%p209, %r280, %r1054;
	@%p209 bra 	$L__BB5_185;
	and.b32  	%r768, %r1054, 256;
	mov.u32 	%r769, _ZZ24topk_kernel_bitonic_tileILi1024EEvPKfiiPfPiE6s_vals;
	add.s32 	%r281, %r769, %r1053;
	ld.shared.f32 	%f77, [%r281];
	shl.b32 	%r770, %r280, 2;
	add.s32 	%r282, %r769, %r770;
	ld.shared.f32 	%f78, [%r282];
	setp.gt.f32 	%p210, %f77, %f78;
	setp.eq.s32 	%p211, %r768, 0;
	xor.pred  	%p212, %p211, %p210;
	not.pred 	%p213, %p212;
	@%p213 bra 	$L__BB5_185;
	st.shared.f32 	[%r281], %f78;
	st.shared.f32 	[%r282], %f77;
	mov.u32 	%r771, _ZZ24topk_kernel_bitonic_tileILi1024EEvPKfiiPfPiE5s_idx;
	add.s32 	%r772, %r771, %r1053;
	ld.shared.u32 	%r773, [%r772];
	add.s32 	%r775, %r771, %r770;
	ld.shared.u32 	%r776, [%r775];
	st.shared.u32 	[%r772], %r776;
	st.shared.u32 	[%r775], %r773;
$L__BB5_185:
	add.s32 	%r1054, %r1054, %r3;
	add.s32 	%r1053, %r1053, %r45;
	setp.lt.u32 	%p214, %r1054, 1024;
	@%p214 bra 	$L__BB5_182;
	bar.sync 	0;
	mov.u32 	%r1055, %r1095;
	mov.u32 	%r1056, %r1097;
$L__BB5_187:
	xor.b32  	%r287, %r1056, 2;
	setp.le.u32 	%p215, %r287, %r1056;
	@%p215 bra 	$L__BB5_190;
	and.b32  	%r777, %r1056, 256;
	mov.u32 	%r778, _ZZ24topk_kernel_bitonic_tileILi1024EEvPKfiiPfPiE6s_vals;
	add.s32 	%r288, %r778, %r1055;
	ld.shared.f32 	%f79, [%r288];
	shl.b32 	%r779, %r287, 2;
	add.s32 	%r289, %r778, %r779;
	ld.shared.f32 	%f80, [%r289];
	setp.gt.f32 	%p216, %f79, %f80;
	setp.eq.s32 	%p217, %r777, 0;
	xor.pred  	%p218, %p217, %p216;
	not.pred 	%p219, %p218;
	@%p219 bra 	$L__BB5_190;
	st.shared.f32 	[%r288], %f80;
	st.shared.f32 	[%r289], %f79;
	mov.u32 	%r780, _ZZ24topk_kernel_bitonic_tileILi1024EEvPKfiiPfPiE5s_idx;
	add.s32 	%r781, %r780, %r1055;
	ld.shared.u32 	%r782, [%r781];
	add.s32 	%r784, %r780, %r779;
	ld.shared.u32 	%r785, [%r784];
	st.shared.u32 	[%r781], %r785;
	st.shared.u32 	[%r784], %r782;
$L__BB5_190:
	add.s32 	%r1056, %r1056, %r3;
	add.s32 	%r1055, %r1055, %r45;
	setp.lt.u32 	%p220, %r1056, 1024;
	@%p220 bra 	$L__BB5_187;
	bar.sync 	0;
	mov.u32 	%r1057, %r1095;
	mov.u32 	%r1058, %r1097;
$L__BB5_192:
	xor.b32  	%r294, %r1058, 1;
	setp.le.u32 	%p221, %r294, %r1058;
	@%p221 bra 	$L__BB5_195;
	and.b32  	%r786, %r1058, 256;
	mov.u32 	%r787, _ZZ24topk_kernel_bitonic_tileILi1024EEvPKfiiPfPiE6s_vals;
	add.s32 	%r295, %r787, %r1057;
	ld.shared.f32 	%f81, [%r295];
	shl.b32 	%r788, %r294, 2;
	add.s32 	%r296, %r787, %r788;
	ld.shared.f32 	%f82, [%r296];
	setp.gt.f32 	%p222, %f81, %f82;
	setp.eq.s32 	%p223, %r786, 0;
	xor.pred  	%p224, %p223, %p222;
	not.pred 	%p225, %p224;
	@%p225 bra 	$L__BB5_195;
	st.shared.f32 	[%r295], %f82;
	st.shared.f32 	[%r296], %f81;
	mov.u32 	%r789, _ZZ24topk_kernel_bitonic_tileILi1024EEvPKfiiPfPiE5s_idx;
	add.s32 	%r790, %r789, %r1057;
	ld.shared.u32 	%r791, [%r790];
	add.s32 	%r793, %r789, %r788;
	ld.shared.u32 	%r794, [%r793];
	st.shared.u32 	[%r790], %r794;
	st.shared.u32 	[%r793], %r791;
$L__BB5_195:
	add.s32 	%r1058, %r1058, %r3;
	add.s32 	%r1057, %r1057, %r45;
	setp.lt.u32 	%p226, %r1058, 1024;
	@%p226 bra 	$L__BB5_192;
	bar.sync 	0;
	mov.u32 	%r1059, %r1095;
	mov.u32 	%r1060, %r1097;
$L__BB5_197:
	xor.b32  	%r301, %r1060, 256;
	setp.le.u32 	%p227, %r301, %r1060;
	@%p227 bra 	$L__BB5_200;
	and.b32  	%r795, %r1060, 512;
	mov.u32 	%r796, _ZZ24topk_kernel_bitonic_tileILi1024EEvPKfiiPfPiE6s_vals;
	add.s32 	%r302, %r796, %r1059;
	ld.shared.f32 	%f83, [%r302];
	shl.b32 	%r797, %r301, 2;
	add.s32 	%r303, %r796, %r797;
	ld.shared.f32 	%f84, [%r303];
	setp.gt.f32 	%p228, %f83, %f84;
	setp.eq.s32 	%p229, %r795, 0;
	xor.pred  	%p230, %p229, %p228;
	not.pred 	%p231, %p230;
	@%p231 bra 	$L__BB5_200;
	st.shared.f32 	[%r302], %f84;
	st.shared.f32 	[%r303], %f83;
	mov.u32 	%r798, _ZZ24topk_kernel_bitonic_tileILi1024EEvPKfiiPfPiE5s_idx;
	add.s32 	%r799, %r798, %r1059;
	ld.shared.u32 	%r800, [%r799];
	add.s32 	%r802, %r798, %r797;
	ld.shared.u32 	%r803, [%r802];
	st.shared.u32 	[%r799], %r803;
	st.shared.u32 	[%r802], %r800;
$L__BB5_200:
	add.s32 	%r1060, %r1060, %r3;
	add.s32 	%r1059, %r1059, %r45;
	setp.lt.u32 	%p232, %r1060, 1024;
	@%p232 bra 	$L__BB5_197;
	bar.sync 	0;
	mov.u32 	%r1061, %r1095;
	mov.u32 	%r1062, %r1097;
$L__BB5_202:
	xor.b32  	%r308, %r1062, 128;
	setp.le.u32 	%p233, %r308, %r1062;
	@%p233 bra 	$L__BB5_205;
	and.b32  	%r804, %r1062, 512;
	mov.u32 	%r805, _ZZ24topk_kernel_bitonic_tileILi1024EEvPKfiiPfPiE6s_vals;
	add.s32 	%r309, %r805, %r1061;
	ld.shared.f32 	%f85, [%r309];
	shl.b32 	%r806, %r308, 2;
	add.s32 	%r310, %r805, %r806;
	ld.shared.f32 	%f86, [%r310];
	setp.gt.f32 	%p234, %f85, %f86;
	setp.eq.s32 	%p235, %r804, 0;
	xor.pred  	%p236, %p235, %p234;
	not.pred 	%p237, %p236;
	@%p237 bra 	$L__BB5_205;
	st.shared.f32 	[%r309], %f86;
	st.shared.f32 	[%r310], %f85;
	mov.u32 	%r807, _ZZ24topk_kernel_bitonic_tileILi1024EEvPKfiiPfPiE5s_idx;
	add.s32 	%r808, %r807, %r1061;
	ld.shared.u32 	%r809, [%r808];
	add.s32 	%r811, %r807, %r806;
	ld.shared.u32 	%r812, [%r811];
	st.shared.u32 	[%r808], %r812;
	st.shared.u32 	[%r811], %r809;
$L__BB5_205:
	add.s32 	%r1062, %r1062, %r3;
	add.s32 	%r1061, %r1061, %r45;
	setp.lt.u32 	%p238, %r1062, 1024;
	@%p238 bra 	$L__BB5_202;
	bar.sync 	0;
	mov.u32 	%r1063, %r1095;
	mov.u32 	%r1064, %r1097;
$L__BB5_207:
	xor.b32  	%r315, %r1064, 64;
	setp.le.u32 	%p239, %r315, %r1064;
	@%p239 bra 	$L__BB5_210;
	and.b32  	%r813, %r1064, 512;
	mov.u32 	%r814, _ZZ24topk_kernel_bitonic_tileILi1024EEvPKfiiPfPiE6s_vals;
	add.s32 	%r316, %r814, %r1063;
	ld.shared.f32 	%f87, [%r316];
	shl.b32 	%r815, %r315, 2;
	add.s32 	%r317, %r814, %r815;
	ld.shared.f32 	%f88, [%r317];
	setp.gt.f32 	%p240, %f87, %f88;
	setp.eq.s32 	%p241, %r813, 0;
	xor.pred  	%p242, %p241, %p240;
	not.pred 	%p243, %p242;
	@%p243 bra 	$L__BB5_210;
	st.shared.f32 	[%r316], %f88;
	st.shared.f32 	[%r317], %f87;
	mov.u32 	%r816, _ZZ24topk_kernel_bitonic_tileILi1024EEvPKfiiPfPiE5s_idx;
	add.s32 	%r817, %r816, %r1063;
	ld.shared.u32 	%r818, [%r817];
	add.s32 	%r820, %r816, %r815;
	ld.shared.u32 	%r821, [%r820];
	st.shared.u32 	[%r817], %r821;
	st.shared.u32 	[%r820], %r818;
$L__BB5_210:
	add.s32 	%r1064, %r1064, %r3;
	add.s32 	%r1063, %r1063, %r45;
	setp.lt.u32 	%p244, %r1064, 1024;
	@%p244 bra 	$L__BB5_207;
	bar.sync 	0;
	mov.u32 	%r1065, %r1095;
	mov.u32 	%r1066, %r1097;
$L__BB5_212:
	xor.b32  	%r322, %r1066, 32;
	setp.le.u32 	%p245, %r322, %r1066;
	@%p245 bra 	$L__BB5_215;
	and.b32  	%r822, %r1066, 512;
	mov.u32 	%r823, _ZZ24topk_kernel_bitonic_tileILi1024EEvPKfiiPfPiE6s_vals;
	add.s32 	%r323, %r823, %r1065;
	ld.shared.f32 	%f89, [%r323];
	shl.b32 	%r824, %r322, 2;
	add.s32 	%r324, %r823, %r824;
	ld.shared.f32 	%f90, [%r324];
	setp.gt.f32 	%p246, %f89, %f90;
	setp.eq.s32 	%p247, %r822, 0;
	xor.pred  	%p248, %p247, %p246;
	not.pred 	%p249, %p248;
	@%p249 bra 	$L__BB5_215;
	st.shared.f32 	[%r323], %f90;
	st.shared.f32 	[%r324], %f89;
	mov.u32 	%r825, _ZZ24topk_kernel_bitonic_tileILi1024EEvPKfiiPfPiE5s_idx;
	add.s32 	%r826, %r825, %r1065;
	ld.shared.u32 	%r827, [%r826];
	add.s32 	%r829, %r825, %r824;
	ld.shared.u32 	%r830, [%r829];
	st.shared.u32 	[%r826], %r830;
	st.shared.u32 	[%r829], %r827;
$L__BB5_215:
	add.s32 	%r1066, %r1066, %r3;
	add.s32 	%r1065, %r1065, %r45;
	setp.lt.u32 	%p250, %r1066, 1024;
	@%p250 bra 	$L__BB5_212;
	bar.sync 	0;
	mov.u32 	%r1067, %r1095;
	mov.u32 	%r1068, %r1097;
$L__BB5_217:
	xor.b32  	%r329, %r1068, 16;
	setp.le.u32 	%p251, %r329, %r1068;
	@%p251 bra 	$L__BB5_220;
	and.b32  	%r831, %r1068, 512;
	mov.u32 	%r832, _ZZ24topk_kernel_bitonic_tileILi1024EEvPKfiiPfPiE6s_vals;
	add.s32 	%r330, %r832, %r1067;
	ld.shared.f32 	%f91, [%r330];
	shl.b32 	%r833, %r329, 2;
	add.s32 	%r331, %r832, %r833;
	ld.shared.f32 	%f92, [%r331];
	setp.gt.f32 	%p252, %f91, %f92;
	setp.eq.s32 	%p253, %r831, 0;
	xor.pred  	%p254, %p253, %p252;
	not.pred 	%p255, %p254;
	@%p255 bra 	$L__BB5_220;
	st.shared.f32 	[%r330], %f92;
	st.shared.f32 	[%r331], %f91;
	mov.u32 	%r834, _ZZ24topk_kernel_bitonic_tileILi1024EEvPKfiiPfPiE5s_idx;
	add.s32 	%r835, %r834, %r1067;
	ld.shared.u32 	%r836, [%r835];
	add.s32 	%r838, %r834, %r833;
	ld.shared.u32 	%r839, [%r838];
	st.shared.u32 	[%r835], %r839;
	st.shared.u32 	[%r838], %r836;
$L__BB5_220:
	add.s32 	%r1068, %r1068, %r3;
	add.s32 	%r1067, %r1067, %r45;
	setp.lt.u32 	%p256, %r1068, 1024;
	@%p256 bra 	$L__BB5_217;
	bar.sync 	0;
	mov.u32 	%r1069, %r1095;
	mov.u32 	%r1070, %r1097;
$L__BB5_222:
	xor.b32  	%r336, %r1070, 8;
	setp.le.u32 	%p257, %r336, %r1070;
	@%p257 bra 	$L__BB5_225;
	and.b32  	%r840, %r1070, 512;
	mov.u32 	%r841, _ZZ24topk_kernel_bitonic_tileILi1024EEvPKfiiPfPiE6s_vals;
	add.s32 	%r337, %r841, %r1069;
	ld.shared.f32 	%f93, [%r337];
	shl.b32 	%r842, %r336, 2;
	add.s32 	%r338, %r841, %r842;
	ld.shared.f32 	%f94, [%r338];
	setp.gt.f32 	%p258, %f93, %f94;
	setp.eq.s32 	%p259, %r840, 0;
	xor.pred  	%p260, %p259, %p258;
	not.pred 	%p261, %p260;
	@%p261 bra 	$L__BB5_225;
	st.shared.f32 	[%r337], %f94;
	st.shared.f32 	[%r338], %f93;
	mov.u32 	%r843, _ZZ24topk_kernel_bitonic_tileILi1024EEvPKfiiPfPiE5s_idx;
	add.s32 	%r844, %r843, %r1069;
	ld.shared.u32 	%r845, [%r844];
	add.s32 	%r847, %r843, %r842;
	ld.shared.u32 	%r848, [%r847];
	st.shared.u32 	[%r844], %r848;
	st.shared.u32 	[%r847], %r845;
$L__BB5_225:
	add.s32 	%r1070, %r1070, %r3;
	add.s32 	%r1069, %r1069, %r45;
	setp.lt.u32 	%p262, %r1070, 1024;
	@%p262 bra 	$L__BB5_222;
	bar.sync 	0;
	mov.u32 	%r1071, %r1095;
	mov.u32 	%r1072, %r1097;
$L__BB5_227:
	xor.b32  	%r343, %r1072, 4;
	setp.le.u32 	%p263, %r343, %r1072;
	@%p263 bra 	$L__BB5_230;
	and.b32  	%r849, %r1072, 512;
	mov.u32 	%r850, _ZZ24topk_kernel_bitonic_tileILi1024EEvPKfiiPfPiE6s_vals;
	add.s32 	%r344, %r850, %r1071;
	ld.shared.f32 	%f95, [%r344];
	shl.b32 	%r851, %r343, 2;
	add.s32 	%r345, %r850, %r851;
	ld.shared.f32 	%f96, [%r345];
	setp.gt.f32 	%p264, %f95, %f96;
	setp.eq.s32 	%p265, %r849, 0;
	xor.pred  	%p266, %p265, %p264;
	not.pred 	%p267, %p266;
	@%p267 bra 	$L__BB5_230;
	st.shared.f32 	[%r344], %f96;
	st.shared.f32 	[%r345], %f95;
	mov.u32 	%r852, _ZZ24topk_kernel_bitonic_tileILi1024EEvPKfiiPfPiE5s_idx;
	add.s32 	%r853, %r852, %r1071;
	ld.shared.u32 	%r854, [%r853];
	add.s32 	%r856, %r852, %r851;
	ld.shared.u32 	%r857, [%r856];
	st.shared.u32 	[%r853], %r857;
	st.shared.u32 	[%r856], %r854;
$L__BB5_230:
	add.s32 	%r1072, %r1072, %r3;
	add.s32 	%r1071, %r1071, %r45;
	setp.lt.u32 	%p268, %r1072, 1024;
	@%p268 bra 	$L__BB5_227;
	bar.sync 	0;
	mov.u32 	%r1073, %r1095;
	mov.u32 	%r1074, %r1097;
$L__BB5_232:
	xor.b32  	%r350, %r1074, 2;
	setp.le.u32 	%p269, %r350, %r1074;
	@%p269 bra 	$L__BB5_235;
	and.b32  	%r858, %r1074, 512;
	mov.u32 	%r859, _ZZ24topk_kernel_bitonic_tileILi1024EEvPKfiiPfPiE6s_vals;
	add.s32 	%r351, %r859, %r1073;
	ld.shared.f32 	%f97, [%r351];
	shl.b32 	%r860, %r350, 2;
	add.s32 	%r352, %r859, %r860;
	ld.shared.f32 	%f98, [%r352];
	setp.gt.f32 	%p270, %f97, %f98;
	setp.eq.s32 	%p271, %r858, 0;
	xor.pred  	%p272, %p271, %p270;
	not.pred 	%p273, %p272;
	@%p273 bra 	$L__BB5_235;
	st.shared.f32 	[%r351], %f98;
	st.shared.f32 	[%r352], %f97;
	mov.u32 	%r861, _ZZ24topk_kernel_bitonic_tileILi1024EEvPKfiiPfPiE5s_idx;
	add.s32 	%r862, %r861, %r1073;
	ld.shared.u32 	%r863, [%r862];
	add.s32 	%r865, %r861, %r860;
	ld.shared.u32 	%r866, [%r865];
	st.shared.u32 	[%r862], %r866;
	st.shared.u32 	[%r865], %r863;
$L__BB5_235:
	add.s32 	%r1074, %r1074, %r3;
	add.s32 	%r1073, %r1073, %r45;
	setp.lt.u32 	%p274, %r1074, 1024;
	@%p274 bra 	$L__BB5_232;
	bar.sync 	0;
	mov.u32 	%r1075, %r1095;
	mov.u32 	%r1076, %r1097;
$L__BB5_237:
	xor.b32  	%r357, %r1076, 1;
	setp.le.u32 	%p275, %r357, %r1076;
	@%p275 bra 	$L__BB5_240;
	and.b32  	%r867, %r1076, 512;
	mov.u32 	%r868, _ZZ24topk_kernel_bitonic_tileILi1024EEvPKfiiPfPiE6s_vals;
	add.s32 	%r358, %r868, %r1075;
	ld.shared.f32 	%f99, [%r358];
	shl.b32 	%r869, %r357, 2;
	add.s32 	%r359, %r868, %r869;
	ld.shared.f32 	%f100, [%r359];
	setp.gt.f32 	%p276, %f99, %f100;
	setp.eq.s32 	%p277, %r867, 0;
	xor.pred  	%p278, %p277, %p276;
	not.pred 	%p279, %p278;
	@%p279 bra 	$L__BB5_240;
	st.shared.f32 	[%r358], %f100;
	st.shared.f32 	[%r359], %f99;
	mov.u32 	%r870, _ZZ24topk_kernel_bitonic_tileILi1024EEvPKfiiPfPiE5s_idx;
	add.s32 	%r871, %r870, %r1075;
	ld.shared.u32 	%r872, [%r871];
	add.s32 	%r874, %r870, %r869;
	ld.shared.u32 	%r875, [%r874];
	st.shared.u32 	[%r871], %r875;
	st.shared.u32 	[%r874], %r872;
$L__BB5_240:
	add.s32 	%r1076, %r1076, %r3;
	add.s32 	%r1075, %r1075, %r45;
	setp.lt.u32 	%p280, %r1076, 1024;
	@%p280 bra 	$L__BB5_237;
	bar.sync 	0;
	mov.u32 	%r1077, %r1095;
	mov.u32 	%r1078, %r1097;
$L__BB5_242:
	xor.b32  	%r364, %r1078, 512;
	setp.le.u32 	%p281, %r364, %r1078;
	@%p281 bra 	$L__BB5_245;
	and.b32  	%r876, %r1078, 1024;
	mov.u32 	%r877, _ZZ24topk_kernel_bitonic_tileILi1024EEvPKfiiPfPiE6s_vals;
	add.s32 	%r365, %r877, %r1077;
	ld.shared.f32 	%f101, [%r365];
	shl.b32 	%r878, %r364, 2;
	add.s32 	%r366, %r877, %r878;
	ld.shared.f32 	%f102, [%r366];
	setp.gt.f32 	%p282, %f101, %f102;
	setp.eq.s32 	%p283, %r876, 0;
	xor.pred  	%p284, %p283, %p282;
	not.pred 	%p285, %p284;
	@%p285 bra 	$L__BB5_245;
	st.shared.f32 	[%r365], %f102;
	st.shared.f32 	[%r366], %f101;
	mov.u32 	%r879, _ZZ24topk_kernel_bitonic_tileILi1024EEvPKfiiPfPiE5s_idx;
	add.s32 	%r880, %r879, %r1077;
	ld.shared.u32 	%r881, [%r880];
	add.s32 	%r883, %r879, %r878;
	ld.shared.u32 	%r884, [%r883];
	st.shared.u32 	[%r880], %r884;
	st.shared.u32 	[%r883], %r881;
$L__BB5_245:
	add.s32 	%r1078, %r1078, %r3;
	add.s32 	%r1077, %r1077, %r45;
	setp.lt.u32 	%p286, %r1078, 1024;
	@%p286 bra 	$L__BB5_242;
	bar.sync 	0;
	mov.u32 	%r1079, %r1095;
	mov.u32 	%r1080, %r1097;
$L__BB5_247:
	xor.b32  	%r371, %r1080, 256;
	setp.le.u32 	%p287, %r371, %r1080;
	@%p287 bra 	$L__BB5_250;
	and.b32  	%r885, %r1080, 1024;
	mov.u32 	%r886, _ZZ24topk_kernel_bitonic_tileILi1024EEvPKfiiPfPiE6s_vals;
	add.s32 	%r372, %r886, %r1079;
	ld.shared.f32 	%f103, [%r372];
	shl.b32 	%r887, %r371, 2;
	add.s32 	%r373, %r886, %r887;
	ld.shared.f32 	%f104, [%r373];
	setp.gt.f32 	%p288, %f103, %f104;
	setp.eq.s32 	%p289, %r885, 0;
	xor.pred  	%p290, %p289, %p288;
	not.pred 	%p291, %p290;
	@%p291 bra 	$L__BB5_250;
	st.shared.f32 	[%r372], %f104;
	st.shared.f32 	[%r373], %f103;
	mov.u32 	%r888, _ZZ24topk_kernel_bitonic_tileILi1024EEvPKfiiPfPiE5s_idx;
	add.s32 	%r889, %r888, %r1079;
	ld.shared.u32 	%r890, [%r889];
	add.s32 	%r892, %r888, %r887;
	ld.shared.u32 	%r893, [%r892];
	st.shared.u32 	[%r889], %r893;
	st.shared.u32 	[%r892], %r890;
$L__BB5_250:
	add.s32 	%r1080, %r1080, %r3;
	add.s32 	%r1079, %r1079, %r45;
	setp.lt.u32 	%p292, %r1080, 1024;
	@%p292 bra 	$L__BB5_247;
	bar.sync 	0;
	mov.u32 	%r1081, %r1095;
	mov.u32 	%r1082, %r1097;
$L__BB5_252:
	xor.b32  	%r378, %r1082, 128;
	setp.le.u32 	%p293, %r378, %r1082;
	@%p293 bra 	$L__BB5_255;
	and.b32  	%r894, %r1082, 1024;
	mov.u32 	%r895, _ZZ24topk_kernel_bitonic_tileILi1024EEvPKfiiPfPiE6s_vals;
	add.s32 	%r379, %r895, %r1081;
	ld.shared.f32 	%f105, [%r379];
	shl.b32 	%r896, %r378, 2;
	add.s32 	%r380, %r895, %r896;
	ld.shared.f32 	%f106, [%r380];
	setp.gt.f32 	%p294, %f105, %f106;
	setp.eq.s32 	%p295, %r894, 0;
	xor.pred  	%p296, %p295, %p294;
	not.pred 	%p297, %p296;
	@%p297 bra 	$L__BB5_255;
	st.shared.f32 	[%r379], %f106;
	st.shared.f32 	[%r380], %f105;
	mov.u32 	%r897, _ZZ24topk_kernel_bitonic_tileILi1024EEvPKfiiPfPiE5s_idx;
	add.s32 	%r898, %r897, %r1081;
	ld.shared.u32 	%r899, [%r898];
	add.s32 	%r901, %r897, %r896;
	ld.shared.u32 	%r902, [%r901];
	st.shared.u32 	[%r898], %r902;
	st.shared.u32 	[%r901], %r899;
$L__BB5_255:
	add.s32 	%r1082, %r1082, %r3;
	add.s32 	%r1081, %r1081, %r45;
	setp.lt.u32 	%p298, %r1082, 1024;
	@%p298 bra 	$L__BB5_252;
	bar.sync 	0;
	mov.u32 	%r1083, %r1095;
	mov.u32 	%r1084, %r1097;
$L__BB5_257:
	xor.b32  	%r385, %r1084, 64;
	setp.le.u32 	%p299, %r385, %r1084;
	@%p299 bra 	$L__BB5_260;
	and.b32  	%r903, %r1084, 1024;
	mov.u32 	%r904, _ZZ24topk_kernel_bitonic_tileILi1024EEvPKfiiPfPiE6s_vals;
	add.s32 	%r386, %r904, %r1083;
	ld.shared.f32 	%f107, [%r386];
	shl.b32 	%r905, %r385, 2;
	add.s32 	%r387, %r904, %r905;
	ld.shared.f32 	%f108, [%r387];
	setp.gt.f32 	%p300, %f107, %f108;
	setp.eq.s32 	%p301, %r903, 0;
	xor.pred  	%p302, %p301, %p300;
	not.pred 	%p303, %p302;
	@%p303 bra 	$L__BB5_260;
	st.shared.f32 	[%r386], %f108;
	st.shared.f32 	[%r387], %f107;
	mov.u32 	%r906, _ZZ24topk_kernel_bitonic_tileILi1024EEvPKfiiPfPiE5s_idx;
	add.s32 	%r907, %r906, %r1083;
	ld.shared.u32 	%r908, [%r907];
	add.s32 	%r910, %r906, %r905;
	ld.shared.u32 	%r911, [%r910];
	st.shared.u32 	[%r907], %r911;
	st.shared.u32 	[%r910], %r908;
$L__BB5_260:
	add.s32 	%r1084, %r1084, %r3;
	add.s32 	%r1083, %r1083, %r45;
	setp.lt.u32 	%p304, %r1084, 1024;
	@%p304 bra 	$L__BB5_257;
	bar.sync 	0;
	mov.u32 	%r1085, %r1095;
	mov.u32 	%r1086, %r1097;
$L__BB5_262:
	xor.b32  	%r392, %r1086, 32;
	setp.le.u32 	%p305, %r392, %r1086;
	@%p305 bra 	$L__BB5_265;
	and.b32  	%r912, %r1086, 1024;
	mov.u32 	%r913, _ZZ24topk_kernel_bitonic_tileILi1024EEvPKfiiPfPiE6s_vals;
	add.s32 	%r393, %r913, %r1085;
	ld.shared.f32 	%f109, [%r393];
	shl.b32 	%r914, %r392, 2;
	add.s32 	%r394, %r913, %r914;
	ld.shared.f32 	%f110, [%r394];
	setp.gt.f32 	%p306, %f109, %f110;
	setp.eq.s32 	%p307, %r912, 0;
	xor.pred  	%p308, %p307, %p306;
	not.pred 	%p309, %p308;
	@%p309 bra 	$L__BB5_265;
	st.shared.f32 	[%r393], %f110;
	st.shared.f32 	[%r394], %f109;
	mov.u32 	%r915, _ZZ24topk_kernel_bitonic_tileILi1024EEvPKfiiPfPiE5s_idx;
	add.s32 	%r916, %r915, %r1085;
	ld.shared.u32 	%r917, [%r916];
	add.s32 	%r919, %r915, %r914;
	ld.shared.u32 	%r920, [%r919];
	st.shared.u32 	[%r916], %r920;
	st.shared.u32 	[%r919], %r917;
$L__BB5_265:
	add.s32 	%r1086, %r1086, %r3;
	add.s32 	%r1085, %r1085, %r45;
	setp.lt.u32 	%p310, %r1086, 1024;
	@%p310 bra 	$L__BB5_262;
	bar.sync 	0;
	mov.u32 	%r1087, %r1095;
	mov.u32 	%r1088, %r1097;
$L__BB5_267:
	xor.b32  	%r399, %r1088, 16;
	setp.le.u32 	%p311, %r399, %r1088;
	@%p311 bra 	$L__BB5_270;
	and.b32  	%r921, %r1088, 1024;
	mov.u32 	%r922, _ZZ24topk_kernel_bitonic_tileILi1024EEvPKfiiPfPiE6s_vals;
	add.s32 	%r400, %r922, %r1087;
	ld.shared.f32 	%f111, [%r400];
	shl.b32 	%r923, %r399, 2;
	add.s32 	%r401, %r922, %r923;
	ld.shared.f32 	%f112, [%r401];
	setp.gt.f32 	%p312, %f111, %f112;
	setp.eq.s32 	%p313, %r921, 0;
	xor.pred  	%p314, %p313, %p312;
	not.pred 	%p315, %p314;
	@%p315 bra 	$L__BB5_270;
	st.shared.f32 	[%r400], %f112;
	st.shared.f32 	[%r401], %f111;
	mov.u32 	%r924, _ZZ24topk_kernel_bitonic_tileILi1024EEvPKfiiPfPiE5s_idx;
	add.s32 	%r925, %r924, %r1087;
	ld.shared.u32 	%r926, [%r925];
	add.s32 	%r928, %r924, %r923;
	ld.shared.u32 	%r929, [%r928];
	st.shared.u32 	[%r925], %r929;
	st.shared.u32 	[%r928], %r926;
$L__BB5_270:
	add.s32 	%r1088, %r1088, %r3;
	add.s32 	%r1087, %r1087, %r45;
	setp.lt.u32 	%p316, %r1088, 1024;
	@%p316 bra 	$L__BB5_267;
	bar.sync 	0;
	mov.u32 	%r1089, %r1095;
	mov.u32 	%r1090, %r1097;
$L__BB5_272:
	xor.b32  	%r406, %r1090, 8;
	setp.le.u32 	%p317, %r406, %r1090;
	@%p317 bra 	$L__BB5_275;
	and.b32  	%r930, %r1090, 1024;
	mov.u32 	%r931, _ZZ24topk_kernel_bitonic_tileILi1024EEvPKfiiPfPiE6s_vals;
	add.s32 	%r407, %r931, %r1089;
	ld.shared.f32 	%f113, [%r407];
	shl.b32 	%r932, %r406, 2;
	add.s32 	%r408, %r931, %r932;
	ld.shared.f32 	%f114, [%r408];
	setp.gt.f32 	%p318, %f113, %f114;
	setp.eq.s32 	%p319, %r930, 0;
	xor.pred  	%p320, %p319, %p318;
	not.pred 	%p321, %p320;
	@%p321 bra 	$L__BB5_275;
	st.shared.f32 	[%r407], %f114;
	st.shared.f32 	[%r408], %f113;
	mov.u32 	%r933, _ZZ24topk_kernel_bitonic_tileILi1024EEvPKfiiPfPiE5s_idx;
	add.s32 	%r934, %r933, %r1089;
	ld.shared.u32 	%r935, [%r934];
	add.s32 	%r937, %r933, %r932;
	ld.shared.u32 	%r938, [%r937];
	st.shared.u32 	[%r934], %r938;
	st.shared.u32 	[%r937], %r935;
$L__BB5_275:
	add.s32 	%r1090, %r1090, %r3;
	add.s32 	%r1089, %r1089, %r45;
	setp.lt.u32 	%p322, %r1090, 1024;
	@%p322 bra 	$L__BB5_272;
	bar.sync 	0;
	mov.u32 	%r1091, %r1095;
	mov.u32 	%r1092, %r1097;
$L__BB5_277:
	xor.b32  	%r413, %r1092, 4;
	setp.le.u32 	%p323, %r413, %r1092;
	@%p323 bra 	$L__BB5_280;
	and.b32  	%r939, %r1092, 1024;
	mov.u32 	%r940, _ZZ24topk_kernel_bitonic_tileILi1024EEvPKfiiPfPiE6s_vals;
	add.s32 	%r414, %r940, %r1091;
	ld.shared.f32 	%f115, [%r414];
	shl.b32 	%r941, %r413, 2;
	add.s32 	%r415, %r940, %r941;
	ld.shared.f32 	%f116, [%r415];
	setp.gt.f32 	%p324, %f115, %f116;
	setp.eq.s32 	%p325, %r939, 0;
	xor.pred  	%p326, %p325, %p324;
	not.pred 	%p327, %p326;
	@%p327 bra 	$L__BB5_280;
	st.shared.f32 	[%r414], %f116;
	st.shared.f32 	[%r415], %f115;
	mov.u32 	%r942, _ZZ24topk_kernel_bitonic_tileILi1024EEvPKfiiPfPiE5s_idx;
	add.s32 	%r943, %r942, %r1091;
	ld.shared.u32 	%r944, [%r943];
	add.s32 	%r946, %r942, %r941;
	ld.shared.u32 	%r947, [%r946];
	st.shared.u32 	[%r943], %r947;
	st.shared.u32 	[%r946], %r944;
$L__BB5_280:
	add.s32 	%r1092, %r1092, %r3;
	add.s32 	%r1091, %r1091, %r45;
	setp.lt.u32 	%p328, %r1092, 1024;
	@%p328 bra 	$L__BB5_277;
	bar.sync 	0;
	mov.u32 	%r1093, %r1095;
	mov.u32 	%r1094, %r1097;
$L__BB5_282:
	xor.b32  	%r420, %r1094, 2;
	setp.le.u32 	%p329, %r420, %r1094;
	@%p329 bra 	$L__BB5_285;
	and.b32  	%r948, %r1094, 1024;
	mov.u32 	%r949, _ZZ24topk_kernel_bitonic_tileILi1024EEvPKfiiPfPiE6s_vals;
	add.s32 	%r421, %r949, %r1093;
	ld.shared.f32 	%f117, [%r421];
	shl.b32 	%r950, %r420, 2;
	add.s32 	%r422, %r949, %r950;
	ld.shared.f32 	%f118, [%r422];
	setp.gt.f32 	%p330, %f117, %f118;
	setp.eq.s32 	%p331, %r948, 0;
	xor.pred  	%p332, %p331, %p330;
	not.pred 	%p333, %p332;
	@%p333 bra 	$L__BB5_285;
	st.shared.f32 	[%r421], %f118;
	st.shared.f32 	[%r422], %f117;
	mov.u32 	%r951, _ZZ24topk_kernel_bitonic_tileILi1024EEvPKfiiPfPiE5s_idx;
	add.s32 	%r952, %r951, %r1093;
	ld.shared.u32 	%r953, [%r952];
	add.s32 	%r955, %r951, %r950;
	ld.shared.u32 	%r956, [%r955];
	st.shared.u32 	[%r952], %r956;
	st.shared.u32 	[%r955], %r953;
$L__BB5_285:
	add.s32 	%r1094, %r1094, %r3;
	add.s32 	%r1093, %r1093, %r45;
	setp.lt.u32 	%p334, %r1094, 1024;
	@%p334 bra 	$L__BB5_282;
	bar.sync 	0;
	mov.u32 	%r1096, %r1097;
$L__BB5_287:
	xor.b32  	%r427, %r1096, 1;
	setp.le.u32 	%p335, %r427, %r1096;
	@%p335 bra 	$L__BB5_290;
	and.b32  	%r957, %r1096, 1024;
	mov.u32 	%r958, _ZZ24topk_kernel_bitonic_tileILi1024EEvPKfiiPfPiE6s_vals;
	add.s32 	%r428, %r958, %r1095;
	ld.shared.f32 	%f119, [%r428];
	shl.b32 	%r959, %r427, 2;
	add.s32 	%r429, %r958, %r959;
	ld.shared.f32 	%f120, [%r429];
	setp.gt.f32 	%p336, %f119, %f120;
	setp.eq.s32 	%p337, %r957, 0;
	xor.pred  	%p338, %p337, %p336;
	not.pred 	%p339, %p338;
	@%p339 bra 	$L__BB5_290;
	st.shared.f32 	[%r428], %f120;
	st.shared.f32 	[%r429], %f119;
	mov.u32 	%r960, _ZZ24topk_kernel_bitonic_tileILi1024EEvPKfiiPfPiE5s_idx;
	add.s32 	%r961, %r960, %r1095;
	ld.shared.u32 	%r962, [%r961];
	add.s32 	%r964, %r960, %r959;
	ld.shared.u32 	%r965, [%r964];
	st.shared.u32 	[%r961], %r965;
	st.shared.u32 	[%r964], %r962;
$L__BB5_290:
	add.s32 	%r1096, %r1096, %r3;
	add.s32 	%r1095, %r1095, %r45;
	setp.lt.u32 	%p340, %r1096, 1024;
	@%p340 bra 	$L__BB5_287;
	bar.sync 	0;
	setp.lt.s32 	%p341, %r1097, %r435;
	@%p341 bra 	$L__BB5_292;
	bra.uni 	$L__BB5_294;
$L__BB5_292:
	mul.lo.s32 	%r46, %r435, %r2;
	cvta.to.global.u64 	%rd7, %rd9;
	cvta.to.global.u64 	%rd8, %rd10;
	mov.u32 	%r967, _ZZ24topk_kernel_bitonic_tileILi1024EEvPKfiiPfPiE6s_vals;
	mov.u32 	%r970, _ZZ24topk_kernel_bitonic_tileILi1024EEvPKfiiPfPiE5s_idx;
$L__BB5_293:
	shl.b32 	%r966, %r1097, 2;
	add.s32 	%r968, %r967, %r966;
	ld.shared.f32 	%f126, [%r968];
	add.s32 	%r969, %r1097, %r46;
	mul.wide.s32 	%rd31, %r969, 4;
	add.s64 	%rd32, %rd7, %rd31;
	st.global.f32 	[%rd32], %f126;
	add.s32 	%r971, %r970, %r966;
	ld.shared.u32 	%r972, [%r971];
	add.s64 	%rd33, %rd8, %rd31;
	st.global.u32 	[%rd33], %r972;
	add.s32 	%r1097, %r1097, %r3;
	setp.lt.s32 	%p342, %r1097, %r435;
	@%p342 bra 	$L__BB5_293;
$L__BB5_294:
	ret;

}
	// .globl	_Z24topk_kernel_bitonic_tileILi2048EEvPKfiiPfPi
.visible .entry _Z24topk_kernel_bitonic_tileILi2048EEvPKfiiPfPi(
	.param .u64 .ptr .align 1 _Z24topk_kernel_bitonic_tileILi2048EEvPKfiiPfPi_param_0,
	.param .u32 _Z24topk_kernel_bitonic_tileILi2048EEvPKfiiPfPi_param_1,
	.param .u32 _Z24topk_kernel_bitonic_tileILi2048EEvPKfiiPfPi_param_2,
	.param .u64 .ptr .align 1 _Z24topk_kernel_bitonic_tileILi2048EEvPKfiiPfPi_param_3,
	.param .u64 .ptr .align 1 _Z24topk_kernel_bitonic_tileILi2048EEvPKfiiPfPi_param_4
)
{
	.reg .pred 	%p<408>;
	.reg .b16 	%rs<6>;
	.reg .b32 	%r<1285>;
	.reg .b32 	%f<154>;
	.reg .b64 	%rd<31>;
	// demoted variable
	.shared .align 4 .b8 _ZZ24topk_kernel_bitonic_tileILi2048EEvPKfiiPfPiE6s_vals[8192];
	// demoted variable
	.shared .align 4 .b8 _ZZ24topk_kernel_bitonic_tileILi2048EEvPKfiiPfPiE5s_idx[8192];
	ld.param.u64 	%rd7, [_Z24topk_kernel_bitonic_tileILi2048EEvPKfiiPfPi_param_0];
	ld.param.u32 	%r506, [_Z24topk_kernel_bitonic_tileILi2048EEvPKfiiPfPi_param_1];
	ld.param.u32 	%r507, [_Z24topk_kernel_bitonic_tileILi2048EEvPKfiiPfPi_param_2];
	ld.param.u64 	%rd5, [_Z24topk_kernel_bitonic_tileILi2048EEvPKfiiPfPi_param_3];
	ld.param.u64 	%rd6, [_Z24topk_kernel_bitonic_tileILi2048EEvPKfiiPfPi_param_4];
	cvta.to.global.u64 	%rd1, %rd7;
	mov.u32 	%r1284, %tid.x;
	mov.u32 	%r2, %ctaid.x;
	mul.lo.s32 	%r508, %r506, %r2;
	cvt.s64.s32 	%rd2, %r508;
	mov.u32 	%r3, %ntid.x;
	add.s32 	%r509, %r1284, %r3;
	cvt.u16.u32 	%rs3, %r509;
	sub.s16 	%rs4, 2047, %rs3;
	cvt.u16.u32 	%rs5, %r3;
	div.u16 	%rs1, %rs4, %rs5;
	and.b16  	%rs2, %rs1, 3;
	setp.eq.s16 	%p1, %rs2, 2;
	mov.u32 	%r1142, %r1284;
	@%p1 bra 	$L__BB6_5;
	cvt.u32.u16 	%r4, %rs2;
	mov.b32 	%r1140, 0;
	mov.u32 	%r1142, %r1284;
$L__BB6_2:
	.pragma "nounroll";
	setp.ge.s32 	%p2, %r1142, %r506;
	mov.f32 	%f149, 0fFF800000;
	mov.b32 	%r1141, -1;
	@%p2 bra 	$L__BB6_4;
	cvt.u64.u32 	%rd8, %r1142;
	add.s64 	%rd9, %rd8, %rd2;
	shl.b64 	%rd10, %rd9, 2;
	add.s64 	%rd11, %rd1, %rd10;
	ld.global.nc.f32 	%f149, [%rd11];
	mov.u32 	%r1141, %r1142;
$L__BB6_4:
	shl.b32 	%r512, %r1142, 2;
	mov.u32 	%r513, _ZZ24topk_kernel_bitonic_tileILi2048EEvPKfiiPfPiE6s_vals;
	add.s32 	%r514, %r513, %r512;
	st.shared.f32 	[%r514], %f149;
	mov.u32 	%r515, _ZZ24topk_kernel_bitonic_tileILi2048EEvPKfiiPfPiE5s_idx;
	add.s32 	%r516, %r515, %r512;
	st.shared.u32 	[%r516], %r1141;
	add.s32 	%r1142, %r1142, %r3;
	add.s32 	%r1140, %r1140, 1;
	xor.b32  	%r517, %r1140, %r4;
	setp.ne.s32 	%p3, %r517, 2;
	@%p3 bra 	$L__BB6_2;
$L__BB6_5:
	setp.lt.u16 	%p4, %rs1, 2;
	@%p4 bra 	$L__BB6_16;
	shl.b32 	%r518, %r3, 1;
	add.s32 	%r1146, %r1142, %r518;
	shl.b32 	%r12, %r3, 2;
	mad.lo.s32 	%r1145, %r3, 3, %r1142;
	add.s32 	%r1144, %r3, %r1142;
	mov.u32 	%r519, _ZZ24topk_kernel_bitonic_tileILi2048EEvPKfiiPfPiE5s_idx;
	add.s32 	%r15, %r519, %r12;
	shl.b32 	%r1143, %r1142, 2;
	shl.b32 	%r17, %r3, 4;
	shl.b32 	%r520, %r3, 3;
	add.s32 	%r18, %r519, %r520;
	mul.lo.s32 	%r521, %r3, 12;
	add.s32 	%r19, %r519, %r521;
	mov.u32 	%r522, _ZZ24topk_kernel_bitonic_tileILi2048EEvPKfiiPfPiE6s_vals;
	add.s32 	%r20, %r522, %r12;
	add.s32 	%r21, %r522, %r520;
	add.s32 	%r22, %r522, %r521;
$L__BB6_7:
	setp.ge.s32 	%p5, %r1142, %r506;
	mov.f32 	%f150, 0fFF800000;
	mov.b32 	%r1148, -1;
	@%p5 bra 	$L__BB6_9;
	cvt.u64.u32 	%rd12, %r1142;
	add.s64 	%rd13, %rd12, %rd2;
	shl.b64 	%rd14, %rd13, 2;
	add.s64 	%rd15, %rd1, %rd14;
	ld.global.nc.f32 	%f150, [%rd15];
	mov.u32 	%r1148, %r1142;
$L__BB6_9:
	add.s32 	%r526, %r522, %r1143;
	st.shared.f32 	[%r526], %f150;
	add.s32 	%r528, %r519, %r1143;
	st.shared.u32 	[%r528], %r1148;
	setp.ge.s32 	%p6, %r1144, %r506;
	mov.f32 	%f151, 0fFF800000;
	mov.b32 	%r1149, -1;
	@%p6 bra 	$L__BB6_11;
	cvt.u64.u32 	%rd16, %r1144;
	add.s64 	%rd17, %rd16, %rd2;
	shl.b64 	%rd18, %rd17, 2;
	add.s64 	%rd19, %rd1, %rd18;
	ld.global.nc.f32 	%f151, [%rd19];
	mov.u32 	%r1149, %r1144;
$L__BB6_11:
	add.s32 	%r530, %r20, %r1143;
	st.shared.f32 	[%r530], %f151;
	add.s32 	%r531, %r15, %r1143;
	st.shared.u32 	[%r531], %r1149;
	add.s32 	%r30, %r1142, %r3;
	setp.ge.s32 	%p7, %r1146, %r506;
	mov.f32 	%f152, 0fFF800000;
	mov.b32 	%r1150, -1;
	@%p7 bra 	$L__BB6_13;
	cvt.u64.u32 	%rd20, %r1146;
	add.s64 	%rd21, %rd20, %rd2;
	shl.b64 	%rd22, %rd21, 2;
	add.s64 	%rd23, %rd1, %rd22;
	ld.global.nc.f32 	%f152, [%rd23];
	mov.u32 	%r1150, %r1146;
$L__BB6_13:
	add.s32 	%r533, %r21, %r1143;
	st.shared.f32 	[%r533], %f152;
	add.s32 	%r534, %r18, %r1143;
	st.shared.u32 	[%r534], %r1150;
	add.s32 	%r32, %r30, %r3;
	setp.ge.s32 	%p8, %r1145, %r506;
	mov.f32 	%f153, 0fFF800000;
	mov.b32 	%r1151, -1;
	@%p8 bra 	$L__BB6_15;
	cvt.u64.u32 	%rd24, %r1145;
	add.s64 	%rd25, %rd24, %rd2;
	shl.b64 	%rd26, %rd25, 2;
	add.s64 	%rd27, %rd1, %rd26;
	ld.global.nc.f32 	%f153, [%rd27];
	mov.u32 	%r1151, %r1145;
$L__BB6_15:
	add.s32 	%r535, %r22, %r1143;
	st.shared.f32 	[%r535], %f153;
	add.s32 	%r536, %r19, %r1143;
	st.shared.u32 	[%r536], %r1151;
	add.s32 	%r537, %r32, %r3;
	add.s32 	%r1142, %r537, %r3;
	add.s32 	%r1146, %r1146, %r12;
	add.s32 	%r1145, %r1145, %r12;
	add.s32 	%r1144, %r1144, %r12;
	add.s32 	%r1143, %r1143, %r17;
	setp.lt.u32 	%p9, %r1142, 2048;
	@%p9 bra 	$L__BB6_7;
$L__BB6_16:
	bar.sync 	0;
	shl.b32 	%r1282, %r1284, 2;
	shl.b32 	%r40, %r3, 2;
	mov.u32 	%r1152, %r1282;
	mov.u32 	%r1153, %r1284;
$L__BB6_17:
	xor.b32  	%r44, %r1153, 1;
	setp.le.u32 	%p10, %r44, %r1153;
	@%p10 bra 	$L__BB6_20;
	and.b32  	%r538, %r1153, 2;
	mov.u32 	%r539, _ZZ24topk_kernel_bitonic_tileILi2048EEvPKfiiPfPiE6s_vals;
	add.s32 	%r45, %r539, %r1152;
	ld.shared.f32 	%f11, [%r45];
	shl.b32 	%r540, %r44, 2;
	add.s32 	%r46, %r539, %r540;
	ld.shared.f32 	%f12, [%r46];
	setp.gt.f32 	%p11, %f11, %f12;
	setp.eq.s32 	%p12, %r538, 0;
	xor.pred  	%p13, %p12, %p11;
	not.pred 	%p14, %p13;
	@%p14 bra 	$L__BB6_20;
	st.shared.f32 	[%r45], %f12;
	st.shared.f32 	[%r46], %f11;
	mov.u32 	%r541, _ZZ24topk_kernel_bitonic_tileILi2048EEvPKfiiPfPiE5s_idx;
	add.s32 	%r542, %r541, %r1152;
	ld.shared.u32 	%r543, [%r542];
	add.s32 	%r545, %r541, %r540;
	ld.shared.u32 	%r546, [%r545];
	st.shared.u32 	[%r542], %r546;
	st.shared.u32 	[%r545], %r543;
$L__BB6_20:
	add.s32 	%r1153, %r1153, %r3;
	add.s32 	%r1152, %r1152, %r40;
	setp.lt.u32 	%p15, %r1153, 2048;
	@%p15 bra 	$L__BB6_17;
	bar.sync 	0;
	mov.u32 	%r1154, %r1282;
	mov.u32 	%r1155, %r1284;
$L__BB6_22:
	xor.b32  	%r51, %r1155, 2;
	setp.le.u32 	%p16, %r51, %r1155;
	@%p16 bra 	$L__BB6_25;
	and.b32  	%r547, %r1155, 4;
	mov.u32 	%r548, _ZZ24topk_kernel_bitonic_tileILi2048EEvPKfiiPfPiE6s_vals;
	add.s32 	%r52, %r548, %r1154;
	ld.shared.f32 	%f13, [%r52];
	shl.b32 	%r549, %r51, 2;
	add.s32 	%r53, %r548, %r549;
	ld.shared.f32 	%f14, [%r53];
	setp.gt.f32 	%p17, %f13, %f14;
	setp.eq.s32 	%p18, %r547, 0;
	xor.pred  	%p19, %p18, %p17;
	not.pred 	%p20, %p19;
	@%p20 bra 	$L__BB6_25;
	st.shared.f32 	[%r52], %f14;
	st.shared.f32 	[%r53], %f13;
	mov.u32 	%r550, _ZZ24topk_kernel_bitonic_tileILi2048EEvPKfiiPfPiE5s_idx;
	add.s32 	%r551, %r550, %r1154;
	ld.shared.u32 	%r552, [%r551];
	add.s32 	%r554, %r550, %r549;
	ld.shared.u32 	%r555, [%r554];
	st.shared.u32 	[%r551], %r555;
	st.shared.u32 	[%r554], %r552;
$L__BB6_25:
	add.s32 	%r1155, %r1155, %r3;
	add.s32 	%r1154, %r1154, %r40;
	setp.lt.u32 	%p21, %r1155, 2048;
	@%p21 bra 	$L__BB6_22;
	bar.sync 	0;
	mov.u32 	%r1156, %r1282;
	mov.u32 	%r1157, %r1284;
$L__BB6_27:
	xor.b32  	%r58, %r1157, 1;
	setp.le.u32 	%p22, %r58, %r1157;
	@%p22 bra 	$L__BB6_30;
	and.b32  	%r556, %r1157, 4;
	mov.u32 	%r557, _ZZ24topk_kernel_bitonic_tileILi2048EEvPKfiiPfPiE6s_vals;
	add.s32 	%r59, %r557, %r1156;
	ld.shared.f32 	%f15, [%r59];
	shl.b32 	%r558, %r58, 2;
	add.s32 	%r60, %r557, %r558;
	ld.shared.f32 	%f16, [%r60];
	setp.gt.f32 	%p23, %f15, %f16;
	setp.eq.s32 	%p24, %r556, 0;
	xor.pred  	%p25, %p24, %p23;
	not.pred 	%p26, %p25;
	@%p26 bra 	$L__BB6_30;
	st.shared.f32 	[%r59], %f16;
	st.shared.f32 	[%r60], %f15;
	mov.u32 	%r559, _ZZ24topk_kernel_bitonic_tileILi2048EEvPKfiiPfPiE5s_idx;
	add.s32 	%r560, %r559, %r1156;
	ld.shared.u32 	%r561, [%r560];
	add.s32 	%r563, %r559, %r558;
	ld.shared.u32 	%r564, [%r563];
	st.shared.u32 	[%r560], %r564;
	st.shared.u32 	[%r563], %r561;
$L__BB6_30:
	add.s32 	%r1157, %r1157, %r3;
	add.s32 	%r1156, %r1156, %r40;
	setp.lt.u32 	%p27, %r1157, 2048;
	@%p27 bra 	$L__BB6_27;
	bar.sync 	0;
	mov.u32 	%r1158, %r1282;
	mov.u32 	%r1159, %r1284;
$L__BB6_32:
	xor.b32  	%r65, %r1159, 4;
	setp.le.u32 	%p28, %r65, %r1159;
	@%p28 bra 	$L__BB6_35;
	and.b32  	%r565, %r1159, 8;
	mov.u32 	%r566, _ZZ24topk_kernel_bitonic_tileILi2048EEvPKfiiPfPiE6s_vals;
	add.s32 	%r66, %r566, %r1158;
	ld.shared.f32 	%f17, [%r66];
	shl.b32 	%r567, %r65, 2;
	add.s32 	%r67, %r566, %r567;
	ld.shared.f32 	%f18, [%r67];
	setp.gt.f32 	%p29, %f17, %f18;
	setp.eq.s32 	%p30, %r565, 0;
	xor.pred  	%p31, %p30, %p29;
	not.pred 	%p32, %p31;
	@%p32 bra 	$L__BB6_35;
	st.shared.f32 	[%r66], %f18;
	st.shared.f32 	[%r67], %f17;
	mov.u32 	%r568, _ZZ24topk_kernel_bitonic_tileILi2048EEvPKfiiPfPiE5s_idx;
	add.s32 	%r569, %r568, %r1158;
	ld.shared.u32 	%r570, [%r569];
	add.s32 	%r572, %r568, %r567;
	ld.shared.u32 	%r573, [%r572];
	st.shared.u32 	[%r569], %r573;
	st.shared.u32 	[%r572], %r570;
$L__BB6_35:
	add.s32 	%r1159, %r1159, %r3;
	add.s32 	%r1158, %r1158, %r40;
	setp.lt.u32 	%p33, %r1159, 2048;
	@%p33 bra 	$L__BB6_32;
	bar.sync 	0;
	mov.u32 	%r1160, %r1282;
	mov.u32 	%r1161, %r1284;
$L__BB6_37:
	xor.b32  	%r72, %r1161, 2;
	setp.le.u32 	%p34, %r72, %r1161;
	@%p34 bra 	$L__BB6_40;
	and.b32  	%r574, %r1161, 8;
	mov.u32 	%r575, _ZZ24topk_kernel_bitonic_tileILi2048EEvPKfiiPfPiE6s_vals;
	add.s32 	%r73, %r575, %r1160;
	ld.shared.f32 	%f19, [%r73];
	shl.b32 	%r576, %r72, 2;
	add.s32 	%r74, %r575, %r576;
	ld.shared.f32 	%f20, [%r74];
	setp.gt.f32 	%p35, %f19, %f20;
	setp.eq.s32 	%p36, %r574, 0;
	xor.pred  	%p37, %p36, %p35;
	not.pred 	%p38, %p37;
	@%p38 bra 	$L__BB6_40;
	st.shared.f32 	[%r73], %f20;
	st.shared.f32 	[%r74], %f19;
	mov.u32 	%r577, _ZZ24topk_kernel_bitonic_tileILi2048EEvPKfiiPfPiE5s_idx;
	add.s32 	%r578, %r577, %r1160;
	ld.shared.u32 	%r579, [%r578];
	add.s32 	%r581, %r577, %r576;
	ld.shared.u32 	%r582, [%r581];
	st.shared.u32 	[%r578], %r582;
	st.shared.u32 	[%r581], %r579;
$L__BB6_40:
	add.s32 	%r1161, %r1161, %r3;
	add.s32 	%r1160, %r1160, %r40;
	setp.lt.u32 	%p39, %r1161, 2048;
	@%p39 bra 	$L__BB6_37;
	bar.sync 	0;
	mov.u32 	%r1162, %r1282;
	mov.u32 	%r1163, %r1284;
$L__BB6_42:
	xor.b32  	%r79, %r1163, 1;
	setp.le.u32 	%p40, %r79, %r1163;
	@%p40 bra 	$L__BB6_45;
	and.b32  	%r583, %r1163, 8;
	mov.u32 	%r584, _ZZ24topk_kernel_bitonic_tileILi2048EEvPKfiiPfPiE6s_vals;
	add.s32 	%r80, %r584, %r1162;
	ld.shared.f32 	%f21, [%r80];
	shl.b32 	%r585, %r79, 2;
	add.s32 	%r81, %r584, %r585;
	ld.shared.f32 	%f22, [%r81];
	setp.gt.f32 	%p41, %f21, %f22;
	setp.eq.s32 	%p42, %r583, 0;
	xor.pred  	%p43, %p42, %p41;
	not.pred 	%p44, %p43;
	@%p44 bra 	$L__BB6_45;
	st.shared.f32 	[%r80], %f22;
	st.shared.f32 	[%r81], %f21;
	mov.u32 	%r586, _ZZ24topk_kernel_bitonic_tileILi2048EEvPKfiiPfPiE5s_idx;
	add.s32 	%r587, %r586, %r1162;
	ld.shared.u32 	%r588, [%r587];
	add.s32 	%r590, %r586, %r585;
	ld.shared.u32 	%r591, [%r590];
	st.shared.u32 	[%r587], %r591;
	st.shared.u32 	[%r590], %r588;
$L__BB6_45:
	add.s32 	%r1163, %r1163, %r3;
	add.s32 	%r1162, %r1162, %r40;
	setp.lt.u32 	%p45, %r1163, 2048;
	@%p45 bra 	$L__BB6_42;
	bar.sync 	0;
	mov.u32 	%r1164, %r1282;
	mov.u32 	%r1165, %r1284;
$L__BB6_47:
	xor.b32  	%r86, %r1165, 8;
	setp.le.u32 	%p46, %r86, %r1165;
	@%p46 bra 	$L__BB6_50;
	and.b32  	%r592, %r1165, 16;
	mov.u32 	%r593, _ZZ24topk_kernel_bitonic_tileILi2048EEvPKfiiPfPiE6s_vals;
	add.s32 	%r87, %r593, %r1164;
	ld.shared.f32 	%f23, [%r87];
	shl.b32 	%r594, %r86, 2;
	add.s32 	%r88, %r593, %r594;
	ld.shared.f32 	%f24, [%r88];
	setp.gt.f32 	%p47, %f23, %f24;
	setp.eq.s32 	%p48, %r592, 0;
	xor.pred  	%p49, %p48, %p47;
	not.pred 	%p50, %p49;
	@%p50 bra 	$L__BB6_50;
	st.shared.f32 	[%r87], %f24;
	st.shared.f32 	[%r88], %f23;
	mov.u32 	%r595, _ZZ24topk_kernel_bitonic_tileILi2048EEvPKfiiPfPiE5s_idx;
	add.s32 	%r596, %r595, %r1164;
	ld.shared.u32 	%r597, [%r596];
	add.s32 	%r599, %r595, %r594;
	ld.shared.u32 	%r600, [%r599];
	st.shared.u32 	[%r596], %r600;
	st.shared.u32 	[%r599], %r597;
$L__BB6_50:
	add.s32 	%r1165, %r1165, %r3;
	add.s32 	%r1164, %r1164, %r40;
	setp.lt.u32 	%p51, %r1165, 2048;
	@%p51 bra 	$L__BB6_47;
	bar.sync 	0;
	mov.u32 	%r1166, %r1282;
	mov.u32 	%r1167, %r1284;
$L__BB6_52:
	xor.b32  	%r93, %r1167, 4;
	setp.le.u32 	%p52, %r93, %r1167;
	@%p52 bra 	$L__BB6_55;
	and.b32  	%r601, %r1167, 16;
	mov.u32 	%r602, _ZZ24topk_kernel_bitonic_tileILi2048EEvPKfiiPfPiE6s_vals;
	add.s32 	%r94, %r602, %r1166;
	ld.shared.f32 	%f25, [%r94];
	shl.b32 	%r603, %r93, 2;
	add.s32 	%r95, %r602, %r603;
	ld.shared.f32 	%f26, [%r95];
	setp.gt.f32 	%p53, %f25, %f26;
	setp.eq.s32 	%p54, %r601, 0;
	xor.pred  	%p55, %p54, %p53;
	not.pred 	%p56, %p55;
	@%p56 bra 	$L__BB6_55;
	st.shared.f32 	[%r94], %f26;
	st.shared.f32 	[%r95], %f25;
	mov.u32 	%r604, _ZZ24topk_kernel_bitonic_tileILi2048EEvPKfiiPfPiE5s_idx;
	add.s32 	%r605, %r604, %r1166;
	ld.shared.u32 	%r606, [%r605];
	add.s32 	%r608, %r604, %r603;
	ld.shared.u32 	%r609, [%r608];
	st.shared.u32 	[%r605], %r609;
	st.shared.u32 	[%r608], %r606;
$L__BB6_55:
	add.s32 	%r1167, %r1167, %r3;
	add.s32 	%r1166, %r1166, %r40;
	setp.lt.u32 	%p57, %r1167, 2048;
	@%p57 bra 	$L__BB6_52;
	bar.sync 	0;
	mov.u32 	%r1168, %r1282;
	mov.u32 	%r1169, %r1284;
$L__BB6_57:
	xor.b32  	%r100, %r1169, 2;
	setp.le.u32 	%p58, %r100, %r1169;
	@%p58 bra 	$L__BB6_60;
	and.b32  	%r610, %r1169, 16;
	mov.u32 	%r611, _ZZ24topk_kernel_bitonic_tileILi2048EEvPKfiiPfPiE6s_vals;
	add.s32 	%r101, %r611, %r1168;
	ld.shared.f32 	%f27, [%r101];
	shl.b32 	%r612, %r100, 2;
	add.s32 	%r102, %r611, %r612;
	ld.shared.f32 	%f28, [%r102];
	setp.gt.f32 	%p59, %f27, %f28;
	setp.eq.s32 	%p60, %r610, 0;
	xor.pred  	%p61, %p60, %p59;
	not.pred 	%p62, %p61;
	@%p62 bra 	$L__BB6_60;
	st.shared.f32 	[%r101], %f28;
	st.shared.f32 	[%r102], %f27;
	mov.u32 	%r613, _ZZ24topk_kernel_bitonic_tileILi2048EEvPKfiiPfPiE5s_idx;
	add.s32 	%r614, %r613, %r1168;
	ld.shared.u32 	%r615, [%r614];
	add.s32 	%r617, %r613, %r612;
	ld.shared.u32 	%r618, [%r617];
	st.shared.u32 	[%r614], %r618;
	st.shared.u32 	[%r617], %r615;
$L__BB6_60:
	add.s32 	%r1169, %r1169, %r3;
	add.s32 	%r1168, %r1168, %r40;
	setp.lt.u32 	%p63, %r1169, 2048;
	@%p63 bra 	$L__BB6_57;
	bar.sync 	0;
	mov.u32 	%r1170, %r1282;
	mov.u32 	%r1171, %r1284;
$L__BB6_62:
	xor.b32  	%r107, %r1171, 1;
	setp.le.u32 	%p64, %r107, %r1171;
	@%p64 bra 	$L__BB6_65;
	and.b32  	%r619, %r1171, 16;
	mov.u32 	%r620, _ZZ24topk_kernel_bitonic_tileILi2048EEvPKfiiPfPiE6s_vals;
	add.s32 	%r108, %r620, %r1170;
	ld.shared.f32 	%f29, [%r108];
	shl.b32 	%r621, %r107, 2;
	add.s32 	%r109, %r620, %r621;
	ld.shared.f32 	%f30, [%r109];
	setp.gt.f32 	%p65, %f29, %f30;
	setp.eq.s32 	%p66, %r619, 0;
	xor.pred  	%p67, %p66, %p65;
	not.pred 	%p68, %p67;
	@%p68 bra 	$L__BB6_65;
	st.shared.f32 	[%r108], %f30;
	st.shared.f32 	[%r109], %f29;
	mov.u32 	%r622, _ZZ24topk_kernel_bitonic_tileILi2048EEvPKfiiPfPiE5s_idx;
	add.s32 	%r623, %r622, %r1170;
	ld.shared.u32 	%r624, [%r623];
	add.s32 	%r626, %r622, %r621;
	ld.shared.u32 	%r627, [%r626];
	st.shared.u32 	[%r623], %r627;
	st.shared.u32 	[%r626], %r624;
$L__BB6_65:
	add.s32 	%r1171, %r1171, %r3;
	add.s32 	%r1170, %r1170, %r40;
	setp.lt.u32 	%p69, %r1171, 2048;
	@%p69 bra 	$L__BB6_62;
	bar.sync 	0;
	mov.u32 	%r1172, %r1282;
	mov.u32 	%r1173, %r1284;
$L__BB6_67:
	xor.b32  	%r114, %r1173, 16;
	setp.le.u32 	%p70, %r114, %r1173;
	@%p70 bra 	$L__BB6_70;
	and.b32  	%r628, %r1173, 32;
	mov.u32 	%r629, _ZZ24topk_kernel_bitonic_tileILi2048EEvPKfiiPfPiE6s_vals;
	add.s32 	%r115, %r629, %r1172;
	ld.shared.f32 	%f31, [%r115];
	shl.b32 	%r630, %r114, 2;
	add.s32 	%r116, %r629, %r630;
	ld.shared.f32 	%f32, [%r116];
	setp.gt.f32 	%p71, %f31, %f32;
	setp.eq.s32 	%p72, %r628, 0;
	xor.pred  	%p73, %p72, %p71;
	not.pred 	%p74, %p73;
	@%p74 bra 	$L__BB6_70;
	st.shared.f32 	[%r115], %f32;
	st.shared.f32 	[%r116], %f31;
	mov.u32 	%r631, _ZZ24topk_kernel_bitonic_tileILi2048EEvPKfiiPfPiE5s_idx;
	add.s32 	%r632, %r631, %r1172;
	ld.shared.u32 	%r633, [%r632];
	add.s32 	%r635, %r631, %r630;
	ld.shared.u32 	%r636, [%r635];
	st.shared.u32 	[%r632], %r636;
	st.shared.u32 	[%r635], %r633;
$L__BB6_70:
	add.s32 	%r1173, %r1173, %r3;
	add.s32 	%r1172, %r1172, %r40;
	setp.lt.u32 	%p75, %r1173, 2048;
	@%p75 bra 	$L__BB6_67;
	bar.sync 	0;
	mov.u32 	%r1174, %r1282;
	mov.u32 	%r1175, %r1284;
$L__BB6_72:
	xor.b32  	%r121, %r1175, 8;
	setp.le.u32 	%p76, %r121, %r1175;
	@%p76 bra 	$L__BB6_75;
	and.b32  	%r637, %r1175, 32;
	mov.u32 	%r638, _ZZ24topk_kernel_bitonic_tileILi2048EEvPKfiiPfPiE6s_vals;
	add.s32 	%r122, %r638, %r1174;
	ld.shared.f32 	%f33, [%r122];
	shl.b32 	%r639, %r121, 2;
	add.s32 	%r123, %r638, %r639;
	ld.shared.f32 	%f34, [%r123];
	setp.gt.f32 	%p77, %f33, %f34;
	setp.eq.s32 	%p78, %r637, 0;
	xor.pred  	%p79, %p78, %p77;
	not.pred 	%p80, %p79;
	@%p80 bra 	$L__BB6_75;
	st.shared.f32 	[%r122], %f34;
	st.shared.f32 	[%r123], %f33;
	mov.u32 	%r640, _ZZ24topk_kernel_bitonic_tileILi2048EEvPKfiiPfPiE5s_idx;
	add.s32 	%r641, %r640, %r1174;
	ld.shared.u32 	%r642, [%r641];
	add.s32 	%r644, %r640, %r639;
	ld.shared.u32 	%r645, [%r644];
	st.shared.u32 	[%r641], %r645;
	st.shared.u32 	[%r644], %r642;
$L__BB6_75:
	add.s32 	%r1175, %r1175, %r3;
	add.s32 	%r1174, %r1174, %r40;
	setp.lt.u32 	%p81, %r1175, 2048;
	@%p81 bra 	$L__BB6_72;
	bar.sync 	0;
	mov.u32 	%r1176, %r1282;
	mov.u32 	%r1177, %r1284;
$L__BB6_77:
	xor.b32  	%r128, %r1177, 4;
	setp.le.u32 	%p82, %r128, %r1177;
	@%p82 bra 	$L__BB6_80;
	and.b32  	%r646, %r1177, 32;
	mov.u32 	%r647, _ZZ24topk_kernel_bitonic_tileILi2048EEvPKfiiPfPiE6s_vals;
	add.s32 	%r129, %r647, %r1176;
	ld.shared.f32 	%f35, [%r129];
	shl.b32 	%r648, %r128, 2;
	add.s32 	%r130, %r647, %r648;
	ld.shared.f32 	%f36, [%r130];
	setp.gt.f32 	%p83, %f35, %f36;
	setp.eq.s32 	%p84, %r646, 0;
	xor.pred  	%p85, %p84, %p83;
	not.pred 	%p86, %p85;
	@%p86 bra 	$L__BB6_80;
	st.shared.f32 	[%r129], %f36;
	st.shared.f32 	[%r130], %f35;
	mov.u32 	%r649, _ZZ24topk_kernel_bitonic_tileILi2048EEvPKfiiPfPiE5s_idx;
	add.s32 	%r650, %r649, %r1176;
	ld.shared.u32 	%r651, [%r650];
	add.s32 	%r653, %r649, %r648;
	ld.shared.u32 	%r654, [%r653];
	st.shared.u32 	[%r650], %r654;
	st.shared.u32 	[%r653], %r651;
$L__BB6_80:
	add.s32 	%r1177, %r1177, %r3;
	add.s32 	%r1176, %r1176, %r40;
	setp.lt.u32 	%p87, %r1177, 2048;
	@%p87 bra 	$L__BB6_77;
	bar.sync 	0;
	mov.u32 	%r1178, %r1282;
	mov.u32 	%r1179, %r1284;
$L__BB6_82:
	xor.b32  	%r135, %r1179, 2;
	setp.le.u32 	%p88, %r135, %r1179;
	@%p88 bra 	$L__BB6_85;
	and.b32  	%r655, %r1179, 32;
	mov.u32 	%r656, _ZZ24topk_kernel_bitonic_tileILi2048EEvPKfiiPfPiE6s_vals;
	add.s32 	%r136, %r656, %r1178;
	ld.shared.f32 	%f37, [%r136];
	shl.b32 	%r657, %r135, 2;
	add.s32 	%r137, %r656, %r657;
	ld.shared.f32 	%f38, [%r137];
	setp.gt.f32 	%p89, %f37, %f38;
	setp.eq.s32 	%p90, %r655, 0;
	xor.pred  	%p91, %p90, %p89;
	not.pred 	%p92, %p91;
	@%p92 bra 	$L__BB6_85;
	st.shared.f32 	[%r136], %f38;
	st.shared.f32 	[%r137], %f37;
	mov.u32 	%r658, _ZZ24topk_kernel_bitonic_tileILi2048EEvPKfiiPfPiE5s_idx;
	add.s32 	%r659, %r658, %r1178;
	ld.shared.u32 	%r660, [%r659];
	add.s32 	%r662, %r658, %r657;
	ld.shared.u32 	%r663, [%r662];
	st.shared.u32 	[%r659], %r663;
	st.shared.u32 	[%r662], %r660;
$L__BB6_85:
	add.s32 	%r1179, %r1179, %r3;
	add.s32 	%r1178, %r1178, %r40;
	setp.lt.u32 	%p93, %r1179, 2048;
	@%p93 bra 	$L__BB6_82;
	bar.sync 	0;
	mov.u32 	%r1180, %r1282;
	mov.u32 	%r1181, %r1284;
$L__BB6_87:
	xor.b32  	%r142, %r1181, 1;
	setp.le.u32 	%p94, %r142, %r1181;
	@%p94 bra 	$L__BB6_90;
	and.b32  	%r664, %r1181, 32;
	mov.u32 	%r665, _ZZ24topk_kernel_bitonic_tileILi2048EEvPKfiiPfPiE6s_vals;
	add.s32 	%r143, %r665, %r1180;
	ld.shared.f32 	%f39, [%r143];
	shl.b32 	%r666, %r142, 2;
	add.s32 	%r144, %r665, %r666;
	ld.shared.f32 	%f40, [%r144];
	setp.gt.f32 	%p95, %f39, %f40;
	setp.eq.s32 	%p96, %r664, 0;
	xor.pred  	%p97, %p96, %p95;
	not.pred 	%p98, %p97;
	@%p98 bra 	$L__BB6_90;
	st.shared.f32 	[%r143], %f40;
	st.shared.f32 	[%r144], %f39;
	mov.u32 	%r667, _ZZ24topk_kernel_bitonic_tileILi2048EEvPKfiiPfPiE5s_idx;
	add.s32 	%r668, %r667, %r1180;
	ld.shared.u32 	%r669, [%r668];
	add.s32 	%r671, %r667, %r666;
	ld.shared.u32 	%r672, [%r671];
	st.shared.u32 	[%r668], %r672;
	st.shared.u32 	[%r671], %r669;
$L__BB6_90:
	add.s32 	%r1181, %r1181, %r3;
	add.s32 	%r1180, %r1180, %r40;
	setp.lt.u32 	%p99, %r1181, 2048;
	@%p99 bra 	$L__BB6_87;
	bar.sync 	0;
	mov.u32 	%r1182, %r1282;
	mov.u32 	%r1183, %r1284;
$L__BB6_92:
	xor.b32  	%r149, %r1183, 32;
	setp.le.u32 	%p100, %r149, %r1183;
	@%p100 bra 	$L__BB6_95;
	and.b32  	%r673, %r1183, 64;
	mov.u32 	%r674, _ZZ24topk_kernel_bitonic_tileILi2048EEvPKfiiPfPiE6s_vals;
	add.s32 	%r150, %r674, %r1182;
	ld.shared.f32 	%f41, [%r150];
	shl.b32 	%r675, %r149, 2;
	add.s32 	%r151, %r674, %r675;
	ld.shared.f32 	%f42, [%r151];
	setp.gt.f32 	%p101, %f41, %f42;
	setp.eq.s32 	%p102, %r673, 0;
	xor.pred  	%p103, %p102, %p101;
	not.pred 	%p104, %p103;
	@%p104 bra 	$L__BB6_95;
	st.shared.f32 	[%r150], %f42;
	st.shared.f32 	[%r151], %f41;
	mov.u32 	%r676, _ZZ24topk_kernel_bitonic_tileILi2048EEvPKfiiPfPiE5s_idx;
	add.s32 	%r677, %r676, %r1182;
	ld.shared.u32 	%r678, [%r677];
	add.s32 	%r680, %r676, %r675;
	ld.shared.u32 	%r681, [%r680];
	st.shared.u32 	[%r677], %r681;
	st.shared.u32 	[%r680], %r678;
$L__BB6_95:
	add.s32 	%r1183, %r1183, %r3;
	add.s32 	%r1182, %r1182, %r40;
	setp.lt.u32 	%p105, %r1183, 2048;
	@%p105 bra 	$L__BB6_92;
	bar.sync 	0;
	mov.u32 	%r1184, %r1282;
	mov.u32 	%r1185, %r1284;
$L__BB6_97:
	xor.b32  	%r156, %r1185, 16;
	setp.le.u32 	%p106, %r156, %r1185;
	@%p106 bra 	$L__BB6_100;
	and.b32  	%r682, %r1185, 64;
	mov.u32 	%r683, _ZZ24topk_kernel_bitonic_tileILi2048EEvPKfiiPfPiE6s_vals;
	add.s32 	%r157, %r683, %r1184;
	ld.shared.f32 	%f43, [%r157];
	shl.b32 	%r684, %r156, 2;
	add.s32 	%r158, %r683, %r684;
	ld.shared.f32 	%f44, [%r158];
	setp.gt.f32 	%p107, %f43, %f44;
	setp.eq.s32 	%p108, %r682, 0;
	xor.pred  	%p109, %p108, %p107;
	not.pred 	%p110, %p109;
	@%p110 bra 	$L__BB6_100;
	st.shared.f32 	[%r157], %f44;
	st.shared.f32 	[%r158], %f43;
	mov.u32 	%r685, _ZZ24topk_kernel_bitonic_tileILi2048EEvPKfiiPfPiE5s_idx;
	add.s32 	%r686, %r685, %r1184;
	ld.shared.u32 	%r687, [%r686];
	add.s32 	%r689, %r685, %r684;
	ld.shared.u32 	%r690, [%r689];
	st.shared.u32 	[%r686], %r690;
	st.shared.u32 	[%r689], %r687;
$L__BB6_100:
	add.s32 	%r1185, %r1185, %r3;
	add.s32 	%r1184, %r1184, %r40;
	setp.lt.u32 	%p111, %r1185, 2048;
	@%p111 bra 	$L__BB6_97;
	bar.sync 	0;
	mov.u32 	%r1186, %r1282;
	mov.u32 	%r1187, %r1284;
$L__BB6_102:
	xor.b32  	%r163, %r1187, 8;
	setp.le.u32 	%p112, %r163, %r1187;
	@%p112 bra 	$L__BB6_105;
	and.b32  	%r691, %r1187, 64;
	mov.u32 	%r692, _ZZ24topk_kernel_bitonic_tileILi2048EEvPKfiiPfPiE6s_vals;
	add.s32 	%r164, %r692, %r1186;
	ld.shared.f32 	%f45, [%r164];
	shl.b32 	%r693, %r163, 2;
	add.s32 	%r165, %r692, %r693;
	ld.shared.f32 	%f46, [%r165];
	setp.gt.f32 	%p113, %f45, %f46;
	setp.eq.s32 	%p114, %r691, 0;
	xor.pred  	%p115, %p114, %p113;
	not.pred 	%p116, %p115;
	@%p116 bra 	$L__BB6_105;
	st.shared.f32 	[%r164], %f46;
	st.shared.f32 	[%r165], %f45;
	mov.u32 	%r694, _ZZ24topk_kernel_bitonic_tileILi2048EEvPKfiiPfPiE5s_idx;
	add.s32 	%r695, %r694, %r1186;
	ld.shared.u32 	%r696, [%r695];
	add.s32 	%r698, %r694, %r693;
	ld.shared.u32 	%r699, [%r698];
	st.shared.u32 	[%r695], %r699;
	st.shared.u32 	[%r698], %r696;
$L__BB6_105:
	add.s32 	%r1187, %r1187, %r3;
	add.s32 	%r1186, %r1186, %r40;
	setp.lt.u32 	%p117, %r1187, 2048;
	@%p117 bra 	$L__BB6_102;
	bar.sync 	0;
	mov.u32 	%r1188, %r1282;
	mov.u32 	%r1189, %r1284;
$L__BB6_107:
	xor.b32  	%r170, %r1189, 4;
	setp.le.u32 	%p118, %r170, %r1189;
	@%p118 bra 	$L__BB6_110;
	and.b32  	%r700, %r1189, 64;
	mov.u32 	%r701, _ZZ24topk_kernel_bitonic_tileILi2048EEvPKfiiPfPiE6s_vals;
	add.s32 	%r171, %r701, %r1188;
	ld.shared.f32 	%f47, [%r171];
	shl.b32 	%r702, %r170, 2;
	add.s32 	%r172, %r701, %r702;
	ld.shared.f32 	%f48, [%r172];
	setp.gt.f32 	%p119, %f47, %f48;
	setp.eq.s32 	%p120, %r700, 0;
	xor.pred  	%p121, %p120, %p119;
	not.pred 	%p122, %p121;
	@%p122 bra 	$L__BB6_110;
	st.shared.f32 	[%r171], %f48;
	st.shared.f32 	[%r172], %f47;
	mov.u32 	%r703, _ZZ24topk_kernel_bitonic_tileILi2048EEvPKfiiPfPiE5s_idx;
	add.s32 	%r704, %r703, %r1188;
	ld.shared.u32 	%r705, [%r704];
	add.s32 	%r707, %r703, %r702;
	ld.shared.u32 	%r708, [%r707];
	st.shared.u32 	[%r704], %r708;
	st.shared.u32 	[%r707], %r705;
$L__BB6_110:
	add.s32 	%r1189, %r1189, %r3;
	add.s32 	%r1188, %r1188, %r40;
	setp.lt.u32 	%p123, %r1189, 2048;
	@%p123 bra 	$L__BB6_107;
	bar.sync 	0;
	mov.u32 	%r1190, %r1282;
	mov.u32 	%r1191, %r1284;
$L__BB6_112:
	xor.b32  	%r177, %r1191, 2;
	setp.le.u32 	%p124, %r177, %r1191;
	@%p124 bra 	$L__BB6_115;
	and.b32  	%r709, %r1191, 64;
	mov.u32 	%r710, _ZZ24topk_kernel_bitonic_tileILi2048EEvPKfiiPfPiE6s_vals;
	add.s32 	%r178, %r710, %r1190;
	ld.shared.f32 	%f49, [%r178];
	shl.b32 	%r711, %r177, 2;
	add.s32 	%r179, %r710, %r711;
	ld.shared.f32 	%f50, [%r179];
	setp.gt.f32 	%p125, %f49, %f50;
	setp.eq.s32 	%p126, %r709, 0;
	xor.pred  	%p127, %p126, %p125;
	not.pred 	%p128, %p127;
	@%p128 bra 	$L__BB6_115;
	st.shared.f32 	[%r178], %f50;
	st.shared.f32 	[%r179], %f49;
	mov.u32 	%r712, _ZZ24topk_kernel_bitonic_tileILi2048EEvPKfiiPfPiE5s_idx;
	add.s32 	%r713, %r712, %r1190;
	ld.shared.u32 	%r714, [%r713];
	add.s32 	%r716, %r712, %r711;
	ld.shared.u32 	%r717, [%r716];
	st.shared.u32 	[%r713], %r717;
	st.shared.u32 	[%r716], %r714;
$L__BB6_115:
	add.s32 	%r1191, %r1191, %r3;
	add.s32 	%r1190, %r1190, %r40;
	setp.lt.u32 	%p129, %r1191, 2048;
	@%p129 bra 	$L__BB6_112;
	bar.sync 	0;
	mov.u32 	%r1192, %r1282;
	mov.u32 	%r1193, %r1284;
$L__BB6_117:
	xor.b32  	%r184, %r1193, 1;
	setp.le.u32 	%p130, %r184, %r1193;
	@%p130 bra 	$L__BB6_120;
	and.b32  	%r718, %r1193, 64;
	mov.u32 	%r719, _ZZ24topk_kernel_bitonic_tileILi2048EEvPKfiiPfPiE6s_vals;
	add.s32 	%r185, %r719, %r1192;
	ld.shared.f32 	%f51, [%r185];
	shl.b32 	%r720, %r184, 2;
	add.s32 	%r186, %r719, %r720;
	ld.shared.f32 	%f52, [%r186];
	setp.gt.f32 	%p131, %f51, %f52;
	setp.eq.s32 	%p132, %r718, 0;
	xor.pred  	%p133, %p132, %p131;
	not.pred 	%p134, %p133;
	@%p134 bra 	$L__BB6_120;
	st.shared.f32 	[%r185], %f52;
	st.shared.f32 	[%r186], %f51;
	mov.u32 	%r721, _ZZ24topk_kernel_bitonic_tileILi2048EEvPKfiiPfPiE5s_idx;
	add.s32 	%r722, %r721, %r1192;
	ld.shared.u32 	%r723, [%r722];
	add.s32 	%r725, %r721, %r720;
	ld.shared.u32 	%r726, [%r725];
	st.shared.u32 	[%r722], %r726;
	st.shared.u32 	[%r725], %r723;
$L__BB6_120:
	add.s32 	%r1193, %r1193, %r3;
	add.s32 	%r1192, %r1192, %r40;
	setp.lt.u32 	%p135, %r1193, 2048;
	@%p135 bra 	$L__BB6_117;
	bar.sync 	0;
	mov.u32 	%r1194, %r1282;
	mov.u32 	%r1195, %r1284;
$L__BB6_122:
	xor.b32  	%r191, %r1195, 64;
	setp.le.u32 	%p136, %r191, %r1195;
	@%p136 bra 	$L__BB6_125;
	and.b32  	%r727, %r1195, 128;
	mov.u32 	%r728, _ZZ24topk_kernel_bitonic_tileILi2048EEvPKfiiPfPiE6s_vals;
	add.s32 	%r192, %r728, %r1194;
	ld.shared.f32 	%f53, [%r192];
	shl.b32 	%r729, %r191, 2;
	add.s32 	%r193, %r728, %r729;
	ld.shared.f32 	%f54, [%r193];
	setp.gt.f32 	%p137, %f53, %f54;
	setp.eq.s32 	%p138, %r727, 0;
	xor.pred  	%p139, %p138, %p137;
	not.pred 	%p140, %p139;
	@%p140 bra 	$L__BB6_125;
	st.shared.f32 	[%r192], %f54;
	st.shared.f32 	[%r193], %f53;
	mov.u32 	%r730, _ZZ24topk_kernel_bitonic_tileILi2048EEvPKfiiPfPiE5s_idx;
	add.s32 	%r731, %r730, %r1194;
	ld.shared.u32 	%r732, [%r731];
	add.s32 	%r734, %r730, %r729;
	ld.shared.u32 	%r735, [%r734];
	st.shared.u32 	[%r731], %r735;
	st.shared.u32 	[%r734], %r732;
$L__BB6_125:
	add.s32 	%r1195, %r1195, %r3;
	add.s32 	%r1194, %r1194, %r40;
	setp.lt.u32 	%p141, %r1195, 2048;
	@%p141 bra 	$L__BB6_122;
	bar.sync 	0;
	mov.u32 	%r1196, %r1282;
	mov.u32 	%r1197, %r1284;
$L__BB6_127:
	xor.b32  	%r198, %r1197, 32;
	setp.le.u32 	%p142, %r198, %r1197;
	@%p142 bra 	$L__BB6_130;
	and.b32  	%r736, %r1197, 128;
	mov.u32 	%r737, _ZZ24topk_kernel_bitonic_tileILi2048EEvPKfiiPfPiE6s_vals;
	add.s32 	%r199, %r737, %r1196;
	ld.shared.f32 	%f55, [%r199];
	shl.b32 	%r738, %r198, 2;
	add.s32 	%r200, %r737, %r738;
	ld.shared.f32 	%f56, [%r200];
	setp.gt.f32 	%p143, %f55, %f56;
	setp.eq.s32 	%p144, %r736, 0;
	xor.pred  	%p145, %p144, %p143;
	not.pred 	%p146, %p145;
	@%p146 bra 	$L__BB6_130;
	st.shared.f32 	[%r199], %f56;
	st.shared.f32 	[%r200], %f55;
	mov.u32 	%r739, _ZZ24topk_kernel_bitonic_tileILi2048EEvPKfiiPfPiE5s_idx;
	add.s32 	%r740, %r739, %r1196;
	ld.shared.u32 	%r741, [%r740];
	add.s32 	%r743, %r739, %r738;
	ld.shared.u32 	%r744, [%r743];
	st.shared.u32 	[%r740], %r744;
	st.shared.u32 	[%r743], %r741;
$L__BB6_130:
	add.s32 	%r1197, %r1197, %r3;
	add.s32 	%r1196, %r1196, %r40;
	setp.lt.u32 	%p147, %r1197, 2048;
	@%p147 bra 	$L__BB6_127;
	bar.sync 	0;
	mov.u32 	%r1198, %r1282;
	mov.u32 	%r1199, %r1284;
$L__BB6_132:
	xor.b32  	%r205, %r1199, 16;
	setp.le.u32 	%p148, %r205, %r1199;
	@%p148 bra 	$L__BB6_135;
	and.b32  	%r745, %r1199, 128;
	mov.u32 	%r746, _ZZ24topk_kernel_bitonic_tileILi2048EEvPKfiiPfPiE6s_vals;
	add.s32 	%r206, %r746, %r1198;
	ld.shared.f32 	%f57, [%r206];
	shl.b32 	%r747, %r205, 2;
	add.s32 	%r207, %r746, %r747;
	ld.shared.f32 	%f58, [%r207];
	setp.gt.f32 	%p149, %f57, %f58;
	setp.eq.s32 	%p150, %r745, 0;
	xor.pred  	%p151, %p150, %p149;
	not.pred 	%p152, %p151;
	@%p152 bra 	$L__BB6_135;
	st.shared.f32 	[%r206], %f58;
	st.shared.f32 	[%r207], %f57;
	mov.u32 	%r748, _ZZ24topk_kernel_bitonic_tileILi2048EEvPKfiiPfPiE5s_idx;
	add.s32 	%r749, %r748, %r1198;
	ld.shared.u32 	%r750, [%r749];
	add.s32 	%r752, %r748, %r747;
	ld.shared.u32 	%r753, [%r752];
	st.shared.u32 	[%r749], %r753;
	st.shared.u32 	[%r752], %r750;
$L__BB6_135:
	add.s32 	%r1199, %r1199, %r3;
	add.s32 	%r1198, %r1198, %r40;
	setp.lt.u32 	%p153, %r1199, 2048;
	@%p153 bra 	$L__BB6_132;
	bar.sync 	0;
	mov.u32 	%r1200, %r1282;
	mov.u32 	%r1201, %r1284;
$L__BB6_137:
	xor.b32  	%r212, %r1201, 8;
	setp.le.u32 	%p154, %r212, %r1201;
	@%p154 bra 	$L__BB6_140;
	and.b32  	%r754, %r1201, 128;
	mov.u32 	%r755, _ZZ24topk_kernel_bitonic_tileILi2048EEvPKfiiPfPiE6s_vals;
	add.s32 	%r213, %r755, %r1200;
	ld.shared.f32 	%f59, [%r213];
	shl.b32 	%r756, %r212, 2;
	add.s32 	%r214, %r755, %r756;
	ld.shared.f32 	%f60, [%r214];
	setp.gt.f32 	%p155, %f59, %f60;
	setp.eq.s32 	%p156, %r754, 0;
	xor.pred  	%p157, %p156, %p155;
	not.pred 	%p158, %p157;
	@%p158 bra 	$L__BB6_140;
	st.shared.f32 	[%r213], %f60;
	st.shared.f32 	[%r214], %f59;
	mov.u32 	%r757, _ZZ24topk_kernel_bitonic_tileILi2048EEvPKfiiPfPiE5s_idx;
	add.s32 	%r758, %r757, %r1200;
	ld.shared.u32 	%r759, [%r758];
	add.s32 	%r761, %r757, %r756;
	ld.shared.u32 	%r762, [%r761];
	st.shared.u32 	[%r758], %r762;
	st.shared.u32 	[%r761], %r759;
$L__BB6_140:
	add.s32 	%r1201, %r1201, %r3;
	add.s32 	%r1200, %r1200, %r40;
	setp.lt.u32 	%p159, %r1201, 2048;
	@%p159 bra 	$L__BB6_137;
	bar.sync 	0;
	mov.u32 	%r1202, %r1282;
	mov.u32 	%r1203, %r1284;
$L__BB6_142:
	xor.b32  	%r219, %r1203, 4;
	setp.le.u32 	%p160, %r219, %r1203;
	@%p160 bra 	$L__BB6_145;
	and.b32  	%r763, %r1203, 128;
	mov.u32 	%r764, _ZZ24topk_kernel_bitonic_tileILi2048EEvPKfiiPfPiE6s_vals;
	add.s32 	%r220, %r764, %r1202;
	ld.shared.f32 	%f61, [%r220];
	shl.b32 	%r765, %r219, 2;
	add.s32 	%r221, %r764, %r765;
	ld.shared.f32 	%f62, [%r221];
	setp.gt.f32 	%p161, %f61, %f62;
	setp.eq.s32 	%p162, %r763, 0;
	xor.pred  	%p163, %p162, %p161;
	not.pred 	%p164, %p163;
	@%p164 bra 	$L__BB6_145;
	st.shared.f32 	[%r220], %f62;
	st.shared.f32 	[%r221], %f61;
	mov.u32 	%r766, _ZZ24topk_kernel_bitonic_tileILi2048EEvPKfiiPfPiE5s_idx;
	add.s32 	%r767, %r766, %r1202;
	ld.shared.u32 	%r768, [%r767];
	add.s32 	%r770, %r766, %r765;
	ld.shared.u32 	%r771, [%r770];
	st.shared.u32 	[%r767], %r771;
	st.shared.u32 	[%r770], %r768;
$L__BB6_145:
	add.s32 	%r1203, %r1203, %r3;
	add.s32 	%r1202, %r1202, %r40;
	setp.lt.u32 	%p165, %r1203, 2048;
	@%p165 bra 	$L__BB6_142;
	bar.sync 	0;
	mov.u32 	%r1204, %r1282;
	mov.u32 	%r1205, %r1284;
$L__BB6_147:
	xor.b32  	%r226, %r1205, 2;
	setp.le.u32 	%p166, %r226, %r1205;
	@%p166 bra 	$L__BB6_150;
	and.b32  	%r772, %r1205, 128;
	mov.u32 	%r773, _ZZ24topk_kernel_bitonic_tileILi2048EEvPKfiiPfPiE6s_vals;
	add.s32 	%r227, %r773, %r1204;
	ld.shared.f32 	%f63, [%r227];
	shl.b32 	%r774, %r226, 2;
	add.s32 	%r228, %r773, %r774;
	ld.shared.f32 	%f64, [%r228];
	setp.gt.f32 	%p167, %f63, %f64;
	setp.eq.s32 	%p168, %r772, 0;
	xor.pred  	%p169, %p168, %p167;
	not.pred 	%p170, %p169;
	@%p170 bra 	$L__BB6_150;
	st.shared.f32 	[%r227], %f64;
	st.shared.f32 	[%r228], %f63;
	mov.u32 	%r775, _ZZ24topk_kernel_bitonic_tileILi2048EEvPKfiiPfPiE5s_idx;
	add.s32 	%r776, %r775, %r1204;
	ld.shared.u32 	%r777, [%r776];
	add.s32 	%r779, %r775, %r774;
	ld.shared.u32 	%r780, [%r779];
	st.shared.u32 	[%r776], %r780;
	st.shared.u32 	[%r779], %r777;
$L__BB6_150:
	add.s32 	%r1205, %r1205, %r3;
	add.s32 	%r1204, %r1204, %r40;
	setp.lt.u32 	%p171, %r1205, 2048;
	@%p171 bra 	$L__BB6_147;
	bar.sync 	0;
	mov.u32 	%r1206, %r1282;
	mov.u32 	%r1207, %r1284;
$L__BB6_152:
	xor.b32  	%r233, %r1207, 1;
	setp.le.u32 	%p172, %r233, %r1207;
	@%p172 bra 	$L__BB6_155;
	and.b32  	%r781, %r1207, 128;
	mov.u32 	%r782, _ZZ24topk_kernel_bitonic_tileILi2048EEvPKfiiPfPiE6s_vals;
	add.s32 	%r234, %r782, %r1206;
	ld.shared.f32 	%f65, [%r234];
	shl.b32 	%r783, %r233, 2;
	add.s32 	%r235, %r782, %r783;
	ld.shared.f32 	%f66, [%r235];
	setp.gt.f32 	%p173, %f65, %f66;
	setp.eq.s32 	%p174, %r781, 0;
	xor.pred  	%p175, %p174, %p173;
	not.pred 	%p176, %p175;
	@%p176 bra 	$L__BB6_155;
	st.shared.f32 	[%r234], %f66;
	st.shared.f32 	[%r235], %f65;
	mov.u32 	%r784, _ZZ24topk_kernel_bitonic_tileILi2048EEvPKfiiPfPiE5s_idx;
	add.s32 	%r785, %r784, %r1206;
	ld.shared.u32 	%r786, [%r785];
	add.s32 	%r788, %r784, %r783;
	ld.shared.u32 	%r789, [%r788];
	st.shared.u32 	[%r785], %r789;
	st.shared.u32 	[%r788], %r786;
$L__BB6_155:
	add.s32 	%r1207, %r1207, %r3;
	add.s32 	%r1206, %r1206, %r40;
	setp.lt.u32 	%p177, %r1207, 2048;
	@%p177 bra 	$L__BB6_152;
	bar.sync 	0;
	mov.u32 	%r1208, %r1282;
	mov.u32 	%r1209, %r1284;
$L__BB6_157:
	xor.b32  	%r240, %r1209, 128;
	setp.le.u32 	%p178, %r240, %r1209;
	@%p178 bra 	$L__BB6_160;
	and.b32  	%r790, %r1209, 256;
	mov.u32 	%r791, _ZZ24topk_kernel_bitonic_tileILi2048EEvPKfiiPfPiE6s_vals;
	add.s32 	%r241, %r791, %r1208;
	ld.shared.f32 	%f67, [%r241];
	shl.b32 	%r792, %r240, 2;
	add.s32 	%r242, %r791, %r792;
	ld.shared.f32 	%f68, [%r242];
	setp.gt.f32 	%p179, %f67, %f68;
	setp.eq.s32 	%p180, %r790, 0;
	xor.pred  	%p181, %p180, %p179;
	not.pred 	%p182, %p181;
	@%p182 bra 	$L__BB6_160;
	st.shared.f32 	[%r241], %f68;
	st.shared.f32 	[%r242], %f67;
	mov.u32 	%r793, _ZZ24topk_kernel_bitonic_tileILi2048EEvPKfiiPfPiE5s_idx;
	add.s32 	%r794, %r793, %r1208;
	ld.shared.u32 	%r795, [%r794];
	add.s32 	%r797, %r793, %r792;
	ld.shared.u32 	%r798, [%r797];
	st.shared.u32 	[%r794], %r798;
	st.shared.u32 	[%r797], %r795;
$L__BB6_160:
	add.s32 	%r1209, %r1209, %r3;
	add.s32 	%r1208, %r1208, %r40;
	setp.lt.u32 	%p183, %r1209, 2048;
	@%p183 bra 	$L__BB6_157;
	bar.sync 	0;
	mov.u32 	%r1210, %r1282;
	mov.u32 	%r1211, %r1284;
$L__BB6_162:
	xor.b32  	%r247, %r1211, 64;
	setp.le.u32 	%p184, %r247, %r1211;
	@%p184 bra 	$L__BB6_165;
	and.b32  	%r799, %r1211, 256;
	mov.u32 	%r800, _ZZ24topk_kernel_bitonic_tileILi2048EEvPKfiiPfPiE6s_vals;
	add.s32 	%r248, %r800, %r1210;
	ld.shared.f32 	%f69, [%r248];
	shl.b32 	%r801, %r247, 2;
	add.s32 	%r249, %r800, %r801;
	ld.shared.f32 	%f70, [%r249];
	setp.gt.f32 	%p185, %f69, %f70;
	setp.eq.s32 	%p186, %r799, 0;
	xor.pred  	%p187, %p186, %p185;
	not.pred 	%p188, %p187;
	@%p188 bra 	$L__BB6_165;
	st.shared.f32 	[%r248], %f70;
	st.shared.f32 	[%r249], %f69;
	mov.u32 	%r802, _ZZ24topk_kernel_bitonic_tileILi2048EEvPKfiiPfPiE5s_idx;
	add.s32 	%r803, %r802, %r1210;
	ld.shared.u32 	%r804, [%r803];
	add.s32 	%r806, %r802, %r801;
	ld.shared.u32 	%r807, [%r806];
	st.shared.u32 	[%r803], %r807;
	st.shared.u32 	[%r806], %r804;
$L__BB6_165:
	add.s32 	%r1211, %r1211, %r3;
	add.s32 	%r1210, %r1210, %r40;
	setp.lt.u32 	%p189, %r1211, 2048;
	@%p189 bra 	$L__BB6_162;
	bar.sync 	0;
	mov.u32 	%r1212, %r1282;
	mov.u32 	%r1213, %r1284;
$L__BB6_167:
	xor.b32  	%r254, %r1213, 32;
	setp.le.u32 	%p190, %r254, %r1213;
	@%p190 bra 	$L__BB6_170;
	and.b32  	%r808, %r1213, 256;
	mov.u32 	%r809, _ZZ24topk_kernel_bitonic_tileILi2048EEvPKfiiPfPiE6s_vals;
	add.s32 	%r255, %r809, %r1212;
	ld.shared.f32 	%f71, [%r255];
	shl.b32 	%r810, %r254, 2;
	add.s32 	%r256, %r809, %r810;
	ld.shared.f32 	%f72, [%r256];
	setp.gt.f32 	%p191, %f71, %f72;
	setp.eq.s32 	%p192, %r808, 0;
	xor.pred  	%p193, %p192, %p191;
	not.pred 	%p194, %p193;
	@%p194 bra 	$L__BB6_170;
	st.shared.f32 	[%r255], %f72;
	st.shared.f32 	[%r256], %f71;
	mov.u32 	%r811, _ZZ24topk_kernel_bitonic_tileILi2048EEvPKfiiPfPiE5s_idx;
	add.s32 	%r812, %r811, %r1212;
	ld.shared.u32 	%r813, [%r812];
	add.s32 	%r815, %r811, %r810;
	ld.shared.u32 	%r816, [%r815];
	st.shared.u32 	[%r812], %r816;
	st.shared.u32 	[%r815], %r813;
$L__BB6_170:
	add.s32 	%r1213, %r1213, %r3;
	add.s32 	%r1212, %r1212, %r40;
	setp.lt.u32 	%p195, %r1213, 2048;
	@%p195 bra 	$L__BB6_167;
	bar.sync 	0;
	mov.u32 	%r1214, %r1282;
	mov.u32 	%r1215, %r1284;
$L__BB6_172:
	xor.b32  	%r261, %r1215, 16;
	setp.le.u32 	%p196, %r261, %r1215;
	@%p196 bra 	$L__BB6_175;
	and.b32  	%r817, %r1215, 256;
	mov.u32 	%r818, _ZZ24topk_kernel_bitonic_tileILi2048EEvPKfiiPfPiE6s_vals;
	add.s32 	%r262, %r818, %r1214;
	ld.shared.f32 	%f73, [%r262];
	shl.b32 	%r819, %r261, 2;
	add.s32 	%r263, %r818, %r819;
	ld.shared.f32 	%f74, [%r263];
	setp.gt.f32 	%p197, %f73, %f74;
	setp.eq.s32 	%p198, %r817, 0;
	xor.pred  	%p199, %p198, %p197;
	not.pred 	%p200, %p199;
	@%p200 bra 	$L__BB6_175;
	st.shared.f32 	[%r262], %f74;
	st.shared.f32 	[%r263], %f73;
	mov.u32 	%r820, _ZZ24topk_kernel_bitonic_tileILi2048EEvPKfiiPfPiE5s_idx;
	add.s32 	%r821, %r820, %r1214;
	ld.shared.u32 	%r822, [%r821];
	add.s32 	%r824, %r820, %r819;
	ld.shared.u32 	%r825, [%r824];
	st.shared.u32 	[%r821], %r825;
	st.shared.u32 	[%r824], %r822;
$L__BB6_175:
	add.s32 	%r1215, %r1215, %r3;
	add.s32 	%r1214, %r1214, %r40;
	setp.lt.u32 	%p201, %r1215, 2048;
	@%p201 bra 	$L__BB6_172;
	bar.sync 	0;
	mov.u32 	%r1216, %r1282;
	mov.u32 	%r1217, %r1284;
$L__BB6_177:
	xor.b32  	%r268, %r1217, 8;
	setp.le.u32 	%p202, %r268, %r1217;
	@%p202 bra 	$L__BB6_180;
	and.b32  	%r826, %r1217, 256;
	mov.u32 	%r827, _ZZ24topk_kernel_bitonic_tileILi2048EEvPKfiiPfPiE6s_vals;
	add.s32 	%r269, %r827, %r1216;
	ld.shared.f32 	%f75, [%r269];
	shl.b32 	%r828, %r268, 2;
	add.s32 	%r270, %r827, %r828;
	ld.shared.f32 	%f76, [%r270];
	setp.gt.f32 	%p203, %f75, %f76;
	setp.eq.s32 	%p204, %r826, 0;
	xor.pred  	%p205, %p204, %p203;
	not.pred 	%p206, %p205;
	@%p206 bra 	$L__BB6_180;
	st.shared.f32 	[%r269], %f76;
	st.shared.f32 	[%r270], %f75;
	mov.u32 	%r829, _ZZ24topk_kernel_bitonic_tileILi2048EEvPKfiiPfPiE5s_idx;
	add.s32 	%r830, %r829, %r1216;
	ld.shared.u32 	%r831, [%r830];
	add.s32 	%r833, %r829, %r828;
	ld.shared.u32 	%r834, [%r833];
	st.shared.u32 	[%r830], %r834;
	st.shared.u32 	[%r833], %r831;
$L__BB6_180:
	add.s32 	%r1217, %r1217, %r3;
	add.s32 	%r1216, %r1216, %r40;
	setp.lt.u32 	%p207, %r1217, 2048;
	@%p207 bra 	$L__BB6_177;
	bar.sync 	0;
	mov.u32 	%r1218, %r1282;
	mov.u32 	%r1219, %r1284;
$L__BB6_182:
	xor.b32  	%r275, %r1219, 4;
	setp.le.u32 	%p208, %r275, %r1219;
	@%p208 bra 	$L__BB6_185;
	and.b32  	%r835, %r1219, 256;
	mov.u32 	%r836, _ZZ24topk_kernel_bitonic_tileILi2048EEvPKfiiPfPiE6s_vals;
	add.s32 	%r276, %r836, %r1218;
	ld.shared.f32 	%f77, [%r276];
	shl.b32 	%r837, %r275, 2;
	add.s32 	%r277, %r836, %r837;
	ld.shared.f32 	%f78, [%r277];
	setp.gt.f32 	%p209, %f77, %f78;
	setp.eq.s32 	%p210, %r835, 0;
	xor.pred  	%p211, %p210, %p209;
	not.pred 	%p212, %p211;
	@%p212 bra 	$L__BB6_185;
	st.shared.f32 	[%r276], %f78;
	st.shared.f32 	[%r277], %f77;
	mov.u32 	%r838, _ZZ24topk_kernel_bitonic_tileILi2048EEvPKfiiPfPiE5s_idx;
	add.s32 	%r839, %r838, %r1218;
	ld.shared.u32 	%r840, [%r839];
	add.s32 	%r842, %r838, %r837;
	ld.shared.u32 	%r843, [%r842];
	st.shared.u32 	[%r839], %r843;
	st.shared.u32 	[%r842], %r840;
$L__BB6_185:
	add.s32 	%r1219, %r1219, %r3;
	add.s32 	%r1218, %r1218, %r40;
	setp.lt.u32 	%p213, %r1219, 2048;
	@%p213 bra 	$L__BB6_182;
	bar.sync 	0;
	mov.u32 	%r1220, %r1282;
	mov.u32 	%r1221, %r1284;
$L__BB6_187:
	xor.b32  	%r282, %r1221, 2;
	setp.le.u32 	%p214, %r282, %r1221;
	@%p214 bra 	$L__BB6_190;
	and.b32  	%r844, %r1221, 256;
	mov.u32 	%r845, _ZZ24topk_kernel_bitonic_tileILi2048EEvPKfiiPfPiE6s_vals;
	add.s32 	%r283, %r845, %r1220;
	ld.shared.f32 	%f79, [%r283];
	shl.b32 	%r846, %r282, 2;
	add.s32 	%r284, %r845, %r846;
	ld.shared.f32 	%f80, [%r284];
	setp.gt.f32 	%p215, %f79, %f80;
	setp.eq.s32 	%p216, %r844, 0;
	xor.pred  	%p217, %p216, %p215;
	not.pred 	%p218, %p217;
	@%p218 bra 	$L__BB6_190;
	st.shared.f32 	[%r283], %f80;
	st.shared.f32 	[%r284], %f79;
	mov.u32 	%r847, _ZZ24topk_kernel_bitonic_tileILi2048EEvPKfiiPfPiE5s_idx;
	add.s32 	%r848, %r847, %r1220;
	ld.shared.u32 	%r849, [%r848];
	add.s32 	%r851, %r847, %r846;
	ld.shared.u32 	%r852, [%r851];
	st.shared.u32 	[%r848], %r852;
	st.shared.u32 	[%r851], %r849;
$L__BB6_190:
	add.s32 	%r1221, %r1221, %r3;
	add.s32 	%r1220, %r1220, %r40;
	setp.lt.u32 	%p219, %r1221, 2048;
	@%p219 bra 	$L__BB6_187;
	bar.sync 	0;
	mov.u32 	%r1222, %r1282;
	mov.u32 	%r1223, %r1284;
$L__BB6_192:
	xor.b32  	%r289, %r1223, 1;
	setp.le.u32 	%p220, %r289, %r1223;
	@%p220 bra 	$L__BB6_195;
	and.b32  	%r853, %r1223, 256;
	mov.u32 	%r854, _ZZ24topk_kernel_bitonic_tileILi2048EEvPKfiiPfPiE6s_vals;
	add.s32 	%r290, %r854, %r1222;
	ld.shared.f32 	%f81, [%r290];
	shl.b32 	%r855, %r289, 2;
	add.s32 	%r291, %r854, %r855;
	ld.shared.f32 	%f82, [%r291];
	setp.gt.f32 	%p221, %f81, %f82;
	setp.eq.s32 	%p222, %r853, 0;
	xor.pred  	%p223, %p222, %p221;
	not.pred 	%p224, %p223;
	@%p224 bra 	$L__BB6_195;
	st.shared.f32 	[%r290], %f82;
	st.shared.f32 	[%r291], %f81;
	mov.u32 	%r856, _ZZ24topk_kernel_bitonic_tileILi2048EEvPKfiiPfPiE5s_idx;
	add.s32 	%r857, %r856, %r1222;
	ld.shared.u32 	%r858, [%r857];
	add.s32 	%r860, %r856, %r855;
	ld.shared.u32 	%r861, [%r860];
	st.shared.u32 	[%r857], %r861;
	st.shared.u32 	[%r860], %r858;
$L__BB6_195:
	add.s32 	%r1223, %r1223, %r3;
	add.s32 	%r1222, %r1222, %r40;
	setp.lt.u32 	%p225, %r1223, 2048;
	@%p225 bra 	$L__BB6_192;
	bar.sync 	0;
	mov.u32 	%r1224, %r1282;
	mov.u32 	%r1225, %r1284;
$L__BB6_197:
	xor.b32  	%r296, %r1225, 256;
	setp.le.u32 	%p226, %r296, %r1225;
	@%p226 bra 	$L__BB6_200;
	and.b32  	%r862, %r1225, 512;
	mov.u32 	%r863, _ZZ24topk_kernel_bitonic_tileILi2048EEvPKfiiPfPiE6s_vals;
	add.s32 	%r297, %r863, %r1224;
	ld.shared.f32 	%f83, [%r297];
	shl.b32 	%r864, %r296, 2;
	add.s32 	%r298, %r863, %r864;
	ld.shared.f32 	%f84, [%r298];
	setp.gt.f32 	%p227, %f83, %f84;
	setp.eq.s32 	%p228, %r862, 0;
	xor.pred  	%p229, %p228, %p227;
	not.pred 	%p230, %p229;
	@%p230 bra 	$L__BB6_200;
	st.shared.f32 	[%r297], %f84;
	st.shared.f32 	[%r298], %f83;
	mov.u32 	%r865, _ZZ24topk_kernel_bitonic_tileILi2048EEvPKfiiPfPiE5s_idx;
	add.s32 	%r866, %r865, %r1224;
	ld.shared.u32 	%r867, [%r866];
	add.s32 	%r869, %r865, %r864;
	ld.shared.u32 	%r870, [%r869];
	st.shared.u32 	[%r866], %r870;
	st.shared.u32 	[%r869], %r867;
$L__BB6_200:
	add.s32 	%r1225, %r1225, %r3;
	add.s32 	%r1224, %r1224, %r40;
	setp.lt.u32 	%p231, %r1225, 2048;
	@%p231 bra 	$L__BB6_197;
	bar.sync 	0;
	mov.u32 	%r1226, %r1282;
	mov.u32 	%r1227, %r1284;
$L__BB6_202:
	xor.b32  	%r303, %r1227, 128;
	setp.le.u32 	%p232, %r303, %r1227;
	@%p232 bra 	$L__BB6_205;
	and.b32  	%r871, %r1227, 512;
	mov.u32 	%r872, _ZZ24topk_kernel_bitonic_tileILi2048EEvPKfiiPfPiE6s_vals;
	add.s32 	%r304, %r872, %r1226;
	ld.shared.f32 	%f85, [%r304];
	shl.b32 	%r873, %r303, 2;
	add.s32 	%r305, %r872, %r873;
	ld.shared.f32 	%f86, [%r305];
	setp.gt.f32 	%p233, %f85, %f86;
	setp.eq.s32 	%p234, %r871, 0;
	xor.pred  	%p235, %p234, %p233;
	not.pred 	%p236, %p235;
	@%p236 bra 	$L__BB6_205;
	st.shared.f32 	[%r304], %f86;
	st.shared.f32 	[%r305], %f85;
	mov.u32 	%r874, _ZZ24topk_kernel_bitonic_tileILi2048EEvPKfiiPfPiE5s_idx;
	add.s32 	%r875, %r874, %r1226;
	ld.shared.u32 	%r876, [%r875];
	add.s32 	%r878, %r874, %r873;
	ld.shared.u32 	%r879, [%r878];
	st.shared.u32 	[%r875], %r879;
	st.shared.u32 	[%r878], %r876;
$L__BB6_205:
	add.s32 	%r1227, %r1227, %r3;
	add.s32 	%r1226, %r1226, %r40;
	setp.lt.u32 	%p237, %r1227, 2048;
	@%p237 bra 	$L__BB6_202;
	bar.sync 	0;
	mov.u32 	%r1228, %r1282;
	mov.u32 	%r1229, %r1284;
$L__BB6_207:
	xor.b32  	%r310, %r1229, 64;
	setp.le.u32 	%p238, %r310, %r1229;
	@%p238 bra 	$L__BB6_210;
	and.b32  	%r880, %r1229, 512;
	mov.u32 	%r881, _ZZ24topk_kernel_bitonic_tileILi2048EEvPKfiiPfPiE6s_vals;
	add.s32 	%r311, %r881, %r1228;
	ld.shared.f32 	%f87, [%r311];
	shl.b32 	%r882, %r310, 2;
	add.s32 	%r312, %r881, %r882;
	ld.shared.f32 	%f88, [%r312];
	setp.gt.f32 	%p239, %f87, %f88;
	setp.eq.s32 	%p240, %r880, 0;
	xor.pred  	%p241, %p240, %p239;
	not.pred 	%p242, %p241;
	@%p242 bra 	$L__BB6_210;
	st.shared.f32 	[%r311], %f88;
	st.shared.f32 	[%r312], %f87;
	mov.u32 	%r883, _ZZ24topk_kernel_bitonic_tileILi2048EEvPKfiiPfPiE5s_idx;
	add.s32 	%r884, %r883, %r1228;
	ld.shared.u32 	%r885, [%r884];
	add.s32 	%r887, %r883, %r882;
	ld.shared.u32 	%r888, [%r887];
	st.shared.u32 	[%r884], %r888;
	st.shared.u32 	[%r887], %r885;
$L__BB6_210:
	add.s32 	%r1229, %r1229, %r3;
	add.s32 	%r1228, %r1228, %r40;
	setp.lt.u32 	%p243, %r1229, 2048;
	@%p243 bra 	$L__BB6_207;
	bar.sync 	0;
	mov.u32 	%r1230, %r1282;
	mov.u32 	%r1231, %r1284;
$L__BB6_212:
	xor.b32  	%r317, %r1231, 32;
	setp.le.u32 	%p244, %r317, %r1231;
	@%p244 bra 	$L__BB6_215;
	and.b32  	%r889, %r1231, 512;
	mov.u32 	%r890, _ZZ24topk_kernel_bitonic_tileILi2048EEvPKfiiPfPiE6s_vals;
	add.s32 	%r318, %r890, %r1230;
	ld.shared.f32 	%f89, [%r318];
	shl.b32 	%r891, %r317, 2;
	add.s32 	%r319, %r890, %r891;
	ld.shared.f32 	%f90, [%r319];
	setp.gt.f32 	%p245, %f89, %f90;
	setp.eq.s32 	%p246, %r889, 0;
	xor.pred  	%p247, %p246, %p245;
	not.pred 	%p248, %p247;
	@%p248 bra 	$L__BB6_215;
	st.shared.f32 	[%r318], %f90;
	st.shared.f32 	[%r319], %f89;
	mov.u32 	%r892, _ZZ24topk_kernel_bitonic_tileILi2048EEvPKfiiPfPiE5s_idx;
	add.s32 	%r893, %r892, %r1230;
	ld.shared.u32 	%r894, [%r893];
	add.s32 	%r896, %r892, %r891;
	ld.shared.u32 	%r897, [%r896];
	st.shared.u32 	[%r893], %r897;
	st.shared.u32 	[%r896], %r894;
$L__BB6_215:
	add.s32 	%r1231, %r1231, %r3;
	add.s32 	%r1230, %r1230, %r40;
	setp.lt.u32 	%p249, %r1231, 2048;
	@%p249 bra 	$L__BB6_212;
	bar.sync 	0;
	mov.u32 	%r1232, %r1282;
	mov.u32 	%r1233, %r1284;
$L__BB6_217:
	xor.b32  	%r324, %r1233, 16;
	setp.le.u32 	%p250, %r324, %r1233;
	@%p250 bra 	$L__BB6_220;
	and.b32  	%r898, %r1233, 512;
	mov.u32 	%r899, _ZZ24topk_kernel_bitonic_tileILi2048EEvPKfiiPfPiE6s_vals;
	add.s32 	%r325, %r899, %r1232;
	ld.shared.f32 	%f91, [%r325];
	shl.b32 	%r900, %r324, 2;
	add.s32 	%r326, %r899, %r900;
	ld.shared.f32 	%f92, [%r326];
	setp.gt.f32 	%p251, %f91, %f92;
	setp.eq.s32 	%p252, %r898, 0;
	xor.pred  	%p253, %p252, %p251;
	not.pred 	%p254, %p253;
	@%p254 bra 	$L__BB6_220;
	st.shared.f32 	[%r325], %f92;
	st.shared.f32 	[%r326], %f91;
	mov.u32 	%r901, _ZZ24topk_kernel_bitonic_tileILi2048EEvPKfiiPfPiE5s_idx;
	add.s32 	%r902, %r901, %r1232;
	ld.shared.u32 	%r903, [%r902];
	add.s32 	%r905, %r901, %r900;
	ld.shared.u32 	%r906, [%r905];
	st.shared.u32 	[%r902], %r906;
	st.shared.u32 	[%r905], %r903;
$L__BB6_220:
	add.s32 	%r1233, %r1233, %r3;
	add.s32 	%r1232, %r1232, %r40;
	setp.lt.u32 	%p255, %r1233, 2048;
	@%p255 bra 	$L__BB6_217;
	bar.sync 	0;
	mov.u32 	%r1234, %r1282;
	mov.u32 	%r1235, %r1284;
$L__BB6_222:
	xor.b32  	%r331, %r1235, 8;
	setp.le.u32 	%p256, %r331, %r1235;
	@%p256 bra 	$L__BB6_225;
	and.b32  	%r907, %r1235, 512;
	mov.u32 	%r908, _ZZ24topk_kernel_bitonic_tileILi2048EEvPKfiiPfPiE6s_vals;
	add.s32 	%r332, %r908, %r1234;
	ld.shared.f32 	%f93, [%r332];
	shl.b32 	%r909, %r331, 2;
	add.s32 	%r333, %r908, %r909;
	ld.shared.f32 	%f94, [%r333];
	setp.gt.f32 	%p257, %f93, %f94;
	setp.eq.s32 	%p258, %r907, 0;
	xor.pred  	%p259, %p258, %p257;
	not.pred 	%p260, %p259;
	@%p260 bra 	$L__BB6_225;
	st.shared.f32 	[%r332], %f94;
	st.shared.f32 	[%r333], %f93;
	mov.u32 	%r910, _ZZ24topk_kernel_bitonic_tileILi2048EEvPKfiiPfPiE5s_idx;
	add.s32 	%r911, %r910, %r1234;
	ld.shared.u32 	%r912, [%r911];
	add.s32 	%r914, %r910, %r909;
	ld.shared.u32 	%r915, [%r914];
	st.shared.u32 	[%r911], %r915;
	st.shared.u32 	[%r914], %r912;
$L__BB6_225:
	add.s32 	%r1235, %r1235, %r3;
	add.s32 	%r1234, %r1234, %r40;
	setp.lt.u32 	%p261, %r1235, 2048;
	@%p261 bra 	$L__BB6_222;
	bar.sync 	0;
	mov.u32 	%r1236, %r1282;
	mov.u32 	%r1237, %r1284;
$L__BB6_227:
	xor.b32  	%r338, %r1237, 4;
	setp.le.u32 	%p262, %r338, %r1237;
	@%p262 bra 	$L__BB6_230;
	and.b32  	%r916, %r1237, 512;
	mov.u32 	%r917, _ZZ24topk_kernel_bitonic_tileILi2048EEvPKfiiPfPiE6s_vals;
	add.s32 	%r339, %r917, %r1236;
	ld.shared.f32 	%f95, [%r339];
	shl.b32 	%r918, %r338, 2;
	add.s32 	%r340, %r917, %r918;
	ld.shared.f32 	%f96, [%r340];
	setp.gt.f32 	%p263, %f95, %f96;
	setp.eq.s32 	%p264, %r916, 0;
	xor.pred  	%p265, %p264, %p263;
	not.pred 	%p266, %p265;
	@%p266 bra 	$L__BB6_230;
	st.shared.f32 	[%r339], %f96;
	st.shared.f32 	[%r340], %f95;
	mov.u32 	%r919, _ZZ24topk_kernel_bitonic_tileILi2048EEvPKfiiPfPiE5s_idx;
	add.s32 	%r920, %r919, %r1236;
	ld.shared.u32 	%r921, [%r920];
	add.s32 	%r923, %r919, %r918;
	ld.shared.u32 	%r924, [%r923];
	st.shared.u32 	[%r920], %r924;
	st.shared.u32 	[%r923], %r921;
$L__BB6_230:
	add.s32 	%r1237, %r1237, %r3;
	add.s32 	%r1236, %r1236, %r40;
	setp.lt.u32 	%p267, %r1237, 2048;
	@%p267 bra 	$L__BB6_227;
	bar.sync 	0;
	mov.u32 	%r1238, %r1282;
	mov.u32 	%r1239, %r1284;
$L__BB6_232:
	xor.b32  	%r345, %r1239, 2;
	setp.le.u32 	%p268, %r345, %r1239;
	@%p268 bra 	$L__BB6_235;
	and.b32  	%r925, %r1239, 512;
	mov.u32 	%r926, _ZZ24topk_kernel_bitonic_tileILi2048EEvPKfiiPfPiE6s_vals;
	add.s32 	%r346, %r926, %r1238;
	ld.shared.f32 	%f97, [%r346];
	shl.b32 	%r927, %r345, 2;
	add.s32 	%r347, %r926, %r927;
	ld.shared.f32 	%f98, [%r347];
	setp.gt.f32 	%p269, %f97, %f98;
	setp.eq.s32 	%p270, %r925, 0;
	xor.pred  	%p271, %p270, %p269;
	not.pred 	%p272, %p271;
	@%p272 bra 	$L__BB6_235;
	st.shared.f32 	[%r346], %f98;
	st.shared.f32 	[%r347], %f97;
	mov.u32 	%r928, _ZZ24topk_kernel_bitonic_tileILi2048EEvPKfiiPfPiE5s_idx;
	add.s32 	%r929, %r928, %r1238;
	ld.shared.u32 	%r930, [%r929];
	add.s32 	%r932, %r928, %r927;
	ld.shared.u32 	%r933, [%r932];
	st.shared.u32 	[%r929], %r933;
	st.shared.u32 	[%r932], %r930;
$L__BB6_235:
	add.s32 	%r1239, %r1239, %r3;
	add.s32 	%r1238, %r1238, %r40;
	setp.lt.u32 	%p273, %r1239, 2048;
	@%p273 bra 	$L__BB6_232;
	bar.sync 	0;
	mov.u32 	%r1240, %r1282;
	mov.u32 	%r1241, %r1284;
$L__BB6_237:
	xor.b32  	%r352, %r1241, 1;
	setp.le.u32 	%p274, %r352, %r1241;
	@%p274 bra 	$L__BB6_240;
	and.b32  	%r934, %r1241, 512;
	mov.u32 	%r935, _ZZ24topk_kernel_bitonic_tileILi2048EEvPKfiiPfPiE6s_vals;
	add.s32 	%r353, %r935, %r1240;
	ld.shared.f32 	%f99, [%r353];
	shl.b32 	%r936, %r352, 2;
	add.s32 	%r354, %r935, %r936;
	ld.shared.f32 	%f100, [%r354];
	setp.gt.f32 	%p275, %f99, %f100;
	setp.eq.s32 	%p276, %r934, 0;
	xor.pred  	%p277, %p276, %p275;
	not.pred 	%p278, %p277;
	@%p278 bra 	$L__BB6_240;
	st.shared.f32 	[%r353], %f100;
	st.shared.f32 	[%r354], %f99;
	mov.u32 	%r937, _ZZ24topk_kernel_bitonic_tileILi2048EEvPKfiiPfPiE5s_idx;
	add.s32 	%r938, %r937, %r1240;
	ld.shared.u32 	%r939, [%r938];
	add.s32 	%r941, %r937, %r936;
	ld.shared.u32 	%r942, [%r941];
	st.shared.u32 	[%r938], %r942;
	st.shared.u32 	[%r941], %r939;
$L__BB6_240:
	add.s32 	%r1241, %r1241, %r3;
	add.s32 	%r1240, %r1240, %r40;
	setp.lt.u32 	%p279, %r1241, 2048;
	@%p279 bra 	$L__BB6_237;
	bar.sync 	0;
	mov.u32 	%r1242, %r1282;
	mov.u32 	%r1243, %r1284;
$L__BB6_242:
	xor.b32  	%r359, %r1243, 512;
	setp.le.u32 	%p280, %r359, %r1243;
	@%p280 bra 	$L__BB6_245;
	and.b32  	%r943, %r1243, 1024;
	mov.u32 	%r944, _ZZ24topk_kernel_bitonic_tileILi2048EEvPKfiiPfPiE6s_vals;
	add.s32 	%r360, %r944, %r1242;
	ld.shared.f32 	%f101, [%r360];
	shl.b32 	%r945, %r359, 2;
	add.s32 	%r361, %r944, %r945;
	ld.shared.f32 	%f102, [%r361];
	setp.gt.f32 	%p281, %f101, %f102;
	setp.eq.s32 	%p282, %r943, 0;
	xor.pred  	%p283, %p282, %p281;
	not.pred 	%p284, %p283;
	@%p284 bra 	$L__BB6_245;
	st.shared.f32 	[%r360], %f102;
	st.shared.f32 	[%r361], %f101;
	mov.u32 	%r946, _ZZ24topk_kernel_bitonic_tileILi2048EEvPKfiiPfPiE5s_idx;
	add.s32 	%r947, %r946, %r1242;
	ld.shared.u32 	%r948, [%r947];
	add.s32 	%r950, %r946, %r945;
	ld.shared.u32 	%r951, [%r950];
	st.shared.u32 	[%r947], %r951;
	st.shared.u32 	[%r950], %r948;
$L__BB6_245:
	add.s32 	%r1243, %r1243, %r3;
	add.s32 	%r1242, %r1242, %r40;
	setp.lt.u32 	%p285, %r1243, 2048;
	@%p285 bra 	$L__BB6_242;
	bar.sync 	0;
	mov.u32 	%r1244, %r1282;
	mov.u32 	%r1245, %r1284;
$L__BB6_247:
	xor.b32  	%r366, %r1245, 256;
	setp.le.u32 	%p286, %r366, %r1245;
	@%p286 bra 	$L__BB6_250;
	and.b32  	%r952, %r1245, 1024;
	mov.u32 	%r953, _ZZ24topk_kernel_bitonic_tileILi2048EEvPKfiiPfPiE6s_vals;
	add.s32 	%r367, %r953, %r1244;
	ld.shared.f32 	%f103, [%r367];
	shl.b32 	%r954, %r366, 2;
	add.s32 	%r368, %r953, %r954;
	ld.shared.f32 	%f104, [%r368];
	setp.gt.f32 	%p287, %f103, %f104;
	setp.eq.s32 	%p288, %r952, 0;
	xor.pred  	%p289, %p288, %p287;
	not.pred 	%p290, %p289;
	@%p290 bra 	$L__BB6_250;
	st.shared.f32 	[%r367], %f104;
	st.shared.f32 	[%r368], %f103;
	mov.u32 	%r955, _ZZ24topk_kernel_bitonic_tileILi2048EEvPKfiiPfPiE5s_idx;
	add.s32 	%r956, %r955, %r1244;
	ld.shared.u32 	%r957, [%r956];
	add.s32 	%r959, %r955, %r954;
	ld.shared.u32 	%r960, [%r959];
	st.shared.u32 	[%r956], %r960;
	st.shared.u32 	[%r959], %r957;
$L__BB6_250:
	add.s32 	%r1245, %r1245, %r3;
	add.s32 	%r1244, %r1244, %r40;
	setp.lt.u32 	%p291, %r1245, 2048;
	@%p291 bra 	$L__BB6_247;
	bar.sync 	0;
	mov.u32 	%r1246, %r1282;
	mov.u32 	%r1247, %r1284;
$L__BB6_252:
	xor.b32  	%r373, %r1247, 128;
	setp.le.u32 	%p292, %r373, %r1247;
	@%p292 bra 	$L__BB6_255;
	and.b32  	%r961, %r1247, 1024;
	mov.u32 	%r962, _ZZ24topk_kernel_bitonic_tileILi2048EEvPKfiiPfPiE6s_vals;
	add.s32 	%r374, %r962, %r1246;
	ld.shared.f32 	%f105, [%r374];
	shl.b32 	%r963, %r373, 2;
	add.s32 	%r375, %r962, %r963;
	ld.shared.f32 	%f106, [%r375];
	setp.gt.f32 	%p293, %f105, %f106;
	setp.eq.s32 	%p294, %r961, 0;
	xor.pred  	%p295, %p294, %p293;
	not.pred 	%p296, %p295;
	@%p296 bra 	$L__BB6_255;
	st.shared.f32 	[%r374], %f106;
	st.shared.f32 	[%r375], %f105;
	mov.u32 	%r964, _ZZ24topk_kernel_bitonic_tileILi2048EEvPKfiiPfPiE5s_idx;
	add.s32 	%r965, %r964, %r1246;
	ld.shared.u32 	%r966, [%r965];
	add.s32 	%r968, %r964, %r963;
	ld.shared.u32 	%r969, [%r968];
	st.shared.u32 	[%r965], %r969;
	st.shared.u32 	[%r968], %r966;
$L__BB6_255:
	add.s32 	%r1247, %r1247, %r3;
	add.s32 	%r1246, %r1246, %r40;
	setp.lt.u32 	%p297, %r1247, 2048;
	@%p297 bra 	$L__BB6_252;
	bar.sync 	0;
	mov.u32 	%r1248, %r1282;
	mov.u32 	%r1249, %r1284;
$L__BB6_257:
	xor.b32  	%r380, %r1249, 64;
	setp.le.u32 	%p298, %r380, %r1249;
	@%p298 bra 	$L__BB6_260;
	and.b32  	%r970, %r1249, 1024;
	mov.u32 	%r971, _ZZ24topk_kernel_bitonic_tileILi2048EEvPKfiiPfPiE6s_vals;
	add.s32 	%r381, %r971, %r1248;
	ld.shared.f32 	%f107, [%r381];
	shl.b32 	%r972, %r380, 2;
	add.s32 	%r382, %r971, %r972;
	ld.shared.f32 	%f108, [%r382];
	setp.gt.f32 	%p299, %f107, %f108;
	setp.eq.s32 	%p300, %r970, 0;
	xor.pred  	%p301, %p300, %p299;
	not.pred 	%p302, %p301;
	@%p302 bra 	$L__BB6_260;
	st.shared.f32 	[%r381], %f108;
	st.shared.f32 	[%r382], %f107;
	mov.u32 	%r973, _ZZ24topk_kernel_bitonic_tileILi2048EEvPKfiiPfPiE5s_idx;
	add.s32 	%r974, %r973, %r1248;
	ld.shared.u32 	%r975, [%r974];
	add.s32 	%r977, %r973, %r972;
	ld.shared.u32 	%r978, [%r977];
	st.shared.u32 	[%r974], %r978;
	st.shared.u32 	[%r977], %r975;
$L__BB6_260:
	add.s32 	%r1249, %r1249, %r3;
	add.s32 	%r1248, %r1248, %r40;
	setp.lt.u32 	%p303, %r1249, 2048;
	@%p303 bra 	$L__BB6_257;
	bar.sync 	0;
	mov.u32 	%r1250, %r1282;
	mov.u32 	%r1251, %r1284;
$L__BB6_262:
	xor.b32  	%r387, %r1251, 32;
	setp.le.u32 	%p304, %r387, %r1251;
	@%p304 bra 	$L__BB6_265;
	and.b32  	%r979, %r1251, 1024;
	mov.u32 	%r980, _ZZ24topk_kernel_bitonic_tileILi2048EEvPKfiiPfPiE6s_vals;
	add.s32 	%r388, %r980, %r1250;
	ld.shared.f32 	%f109, [%r388];
	shl.b32 	%r981, %r387, 2;
	add.s32 	%r389, %r980, %r981;
	ld.shared.f32 	%f110, [%r389];
	setp.gt.f32 	%p305, %f109, %f110;
	setp.eq.s32 	%p306, %r979, 0;
	xor.pred  	%p307, %p306, %p305;
	not.pred 	%p308, %p307;
	@%p308 bra 	$L__BB6_265;
	st.shared.f32 	[%r388], %f110;
	st.shared.f32 	[%r389], %f109;
	mov.u32 	%r982, _ZZ24topk_kernel_bitonic_tileILi2048EEvPKfiiPfPiE5s_idx;
	add.s32 	%r983, %r982, %r1250;
	ld.shared.u32 	%r984, [%r983];
	add.s32 	%r986, %r982, %r981;
	ld.shared.u32 	%r987, [%r986];
	st.shared.u32 	[%r983], %r987;
	st.shared.u32 	[%r986], %r984;
$L__BB6_265:
	add.s32 	%r1251, %r1251, %r3;
	add.s32 	%r1250, %r1250, %r40;
	setp.lt.u32 	%p309, %r1251, 2048;
	@%p309 bra 	$L__BB6_262;
	bar.sync 	0;
	mov.u32 	%r1252, %r1282;
	mov.u32 	%r1253, %r1284;
$L__BB6_267:
	xor.b32  	%r394, %r1253, 16;
	setp.le.u32 	%p310, %r394, %r1253;
	@%p310 bra 	$L__BB6_270;
	and.b32  	%r988, %r1253, 1024;
	mov.u32 	%r989, _ZZ24topk_kernel_bitonic_tileILi2048EEvPKfiiPfPiE6s_vals;
	add.s32 	%r395, %r989, %r1252;
	ld.shared.f32 	%f111, [%r395];
	shl.b32 	%r990, %r394, 2;
	add.s32 	%r396, %r989, %r990;
	ld.shared.f32 	%f112, [%r396];
	setp.gt.f32 	%p311, %f111, %f112;
	setp.eq.s32 	%p312, %r988, 0;
	xor.pred  	%p313, %p312, %p311;
	not.pred 	%p314, %p313;
	@%p314 bra 	$L__BB6_270;
	st.shared.f32 	[%r395], %f112;
	st.shared.f32 	[%r396], %f111;
	mov.u32 	%r991, _ZZ24topk_kernel_bitonic_tileILi2048EEvPKfiiPfPiE5s_idx;
	add.s32 	%r992, %r991, %r1252;
	ld.shared.u32 	%r993, [%r992];
	add.s32 	%r995, %r991, %r990;
	ld.shared.u32 	%r996, [%r995];
	st.shared.u32 	[%r992], %r996;
	st.shared.u32 	[%r995], %r993;
$L__BB6_270:
	add.s32 	%r1253, %r1253, %r3;
	add.s32 	%r1252, %r1252, %r40;
	setp.lt.u32 	%p315, %r1253, 2048;
	@%p315 bra 	$L__BB6_267;
	bar.sync 	0;
	mov.u32 	%r1254, %r1282;
	mov.u32 	%r1255, %r1284;
$L__BB6_272:
	xor.b32  	%r401, %r1255, 8;
	setp.le.u32 	%p316, %r401, %r1255;
	@%p316 bra 	$L__BB6_275;
	and.b32  	%r997, %r1255, 1024;
	mov.u32 	%r998, _ZZ24topk_kernel_bitonic_tileILi2048EEvPKfiiPfPiE6s_vals;
	add.s32 	%r402, %r998, %r1254;
	ld.shared.f32 	%f113, [%r402];
	shl.b32 	%r999, %r401, 2;
	add.s32 	%r403, %r998, %r999;
	ld.shared.f32 	%f114, [%r403];
	setp.gt.f32 	%p317, %f113, %f114;
	setp.eq.s32 	%p318, %r997, 0;
	xor.pred  	%p319, %p318, %p317;
	not.pred 	%p320, %p319;
	@%p320 bra 	$L__BB6_275;
	st.shared.f32 	[%r402], %f114;
	st.shared.f32 	[%r403], %f113;
	mov.u32 	%r1000, _ZZ24topk_kernel_bitonic_tileILi2048EEvPKfiiPfPiE5s_idx;
	add.s32 	%r1001, %r1000, %r1254;
	ld.shared.u32 	%r1002, [%r1001];
	add.s32 	%r1004, %r1000, %r999;
	ld.shared.u32 	%r1005, [%r1004];
	st.shared.u32 	[%r1001], %r1005;
	st.shared.u32 	[%r1004], %r1002;
$L__BB6_275:
	add.s32 	%r1255, %r1255, %r3;
	add.s32 	%r1254, %r1254, %r40;
	setp.lt.u32 	%p321, %r1255, 2048;
	@%p321 bra 	$L__BB6_272;
	bar.sync 	0;
	mov.u32 	%r1256, %r1282;
	mov.u32 	%r1257, %r1284;
$L__BB6_277:
	xor.b32  	%r408, %r1257, 4;
	setp.le.u32 	%p322, %r408, %r1257;
	@%p322 bra 	$L__BB6_280;
	and.b32  	%r1006, %r1257, 1024;
	mov.u32 	%r1007, _ZZ24topk_kernel_bitonic_tileILi2048EEvPKfiiPfPiE6s_vals;
	add.s32 	%r409, %r1007, %r1256;
	ld.shared.f32 	%f115, [%r409];
	shl.b32 	%r1008, %r408, 2;
	add.s32 	%r410, %r1007, %r1008;
	ld.shared.f32 	%f116, [%r410];
	setp.gt.f32 	%p323, %f115, %f116;
	setp.eq.s32 	%p324, %r1006, 0;
	xor.pred  	%p325, %p324, %p323;
	not.pred 	%p326, %p325;
	@%p326 bra 	$L__BB6_280;
	st.shared.f32 	[%r409], %f116;
	st.shared.f32 	[%r410], %f115;
	mov.u32 	%r1009, _ZZ24topk_kernel_bitonic_tileILi2048EEvPKfiiPfPiE5s_idx;
	add.s32 	%r1010, %r1009, %r1256;
	ld.shared.u32 	%r1011, [%r1010];
	add.s32 	%r1013, %r1009, %r1008;
	ld.shared.u32 	%r1014, [%r1013];
	st.shared.u32 	[%r1010], %r1014;
	st.shared.u32 	[%r1013], %r1011;
$L__BB6_280:
	add.s32 	%r1257, %r1257, %r3;
	add.s32 	%r1256, %r1256, %r40;
	setp.lt.u32 	%p327, %r1257, 2048;
	@%p327 bra 	$L__BB6_277;
	bar.sync 	0;
	mov.u32 	%r1258, %r1282;
	mov.u32 	%r1259, %r1284;
$L__BB6_282:
	xor.b32  	%r415, %r1259, 2;
	setp.le.u32 	%p328, %r415, %r1259;
	@%p328 bra 	$L__BB6_285;
	and.b32  	%r1015, %r1259, 1024;
	mov.u32 	%r1016, _ZZ24topk_kernel_bitonic_tileILi2048EEvPKfiiPfPiE6s_vals;
	add.s32 	%r416, %r1016, %r1258;
	ld.shared.f32 	%f117, [%r416];
	shl.b32 	%r1017, %r415, 2;
	add.s32 	%r417, %r1016, %r1017;
	ld.shared.f32 	%f118, [%r417];
	setp.gt.f32 	%p329, %f117, %f118;
	setp.eq.s32 	%p330, %r1015, 0;
	xor.pred  	%p331, %p330, %p329;
	not.pred 	%p332, %p331;
	@%p332 bra 	$L__BB6_285;
	st.shared.f32 	[%r416], %f118;
	st.shared.f32 	[%r417], %f117;
	mov.u32 	%r1018, _ZZ24topk_kernel_bitonic_tileILi2048EEvPKfiiPfPiE5s_idx;
	add.s32 	%r1019, %r1018, %r1258;
	ld.shared.u32 	%r1020, [%r1019];
	add.s32 	%r1022, %r1018, %r1017;
	ld.shared.u32 	%r1023, [%r1022];
	st.shared.u32 	[%r1019], %r1023;
	st.shared.u32 	[%r1022], %r1020;
$L__BB6_285:
	add.s32 	%r1259, %r1259, %r3;
	add.s32 	%r1258, %r1258, %r40;
	setp.lt.u32 	%p333, %r1259, 2048;
	@%p333 bra 	$L__BB6_282;
	bar.sync 	0;
	mov.u32 	%r1260, %r1282;
	mov.u32 	%r1261, %r1284;
$L__BB6_287:
	xor.b32  	%r422, %r1261, 1;
	setp.le.u32 	%p334, %r422, %r1261;
	@%p334 bra 	$L__BB6_290;
	and.b32  	%r1024, %r1261, 1024;
	mov.u32 	%r1025, _ZZ24topk_kernel_bitonic_tileILi2048EEvPKfiiPfPiE6s_vals;
	add.s32 	%r423, %r1025, %r1260;
	ld.shared.f32 	%f119, [%r423];
	shl.b32 	%r1026, %r422, 2;
	add.s32 	%r424, %r1025, %r1026;
	ld.shared.f32 	%f120, [%r424];
	setp.gt.f32 	%p335, %f119, %f120;
	setp.eq.s32 	%p336, %r1024, 0;
	xor.pred  	%p337, %p336, %p335;
	not.pred 	%p338, %p337;
	@%p338 bra 	$L__BB6_290;
	st.shared.f32 	[%r423], %f120;
	st.shared.f32 	[%r424], %f119;
	mov.u32 	%r1027, _ZZ24topk_kernel_bitonic_tileILi2048EEvPKfiiPfPiE5s_idx;
	add.s32 	%r1028, %r1027, %r1260;
	ld.shared.u32 	%r1029, [%r1028];
	add.s32 	%r1031, %r1027, %r1026;
	ld.shared.u32 	%r1032, [%r1031];
	st.shared.u32 	[%r1028], %r1032;
	st.shared.u32 	[%r1031], %r1029;
$L__BB6_290:
	add.s32 	%r1261, %r1261, %r3;
	add.s32 	%r1260, %r1260, %r40;
	setp.lt.u32 	%p339, %r1261, 2048;
	@%p339 bra 	$L__BB6_287;
	bar.sync 	0;
	mov.u32 	%r1262, %r1282;
	mov.u32 	%r1263, %r1284;
$L__BB6_292:
	xor.b32  	%r429, %r1263, 1024;
	setp.le.u32 	%p340, %r429, %r1263;
	@%p340 bra 	$L__BB6_295;
	and.b32  	%r1033, %r1263, 2048;
	mov.u32 	%r1034, _ZZ24topk_kernel_bitonic_tileILi2048EEvPKfiiPfPiE6s_vals;
	add.s32 	%r430, %r1034, %r1262;
	ld.shared.f32 	%f121, [%r430];
	shl.b32 	%r1035, %r429, 2;
	add.s32 	%r431, %r1034, %r1035;
	ld.shared.f32 	%f122, [%r431];
	setp.gt.f32 	%p341, %f121, %f122;
	setp.eq.s32 	%p342, %r1033, 0;
	xor.pred  	%p343, %p342, %p341;
	not.pred 	%p344, %p343;
	@%p344 bra 	$L__BB6_295;
	st.shared.f32 	[%r430], %f122;
	st.shared.f32 	[%r431], %f121;
	mov.u32 	%r1036, _ZZ24topk_kernel_bitonic_tileILi2048EEvPKfiiPfPiE5s_idx;
	add.s32 	%r1037, %r1036, %r1262;
	ld.shared.u32 	%r1038, [%r1037];
	add.s32 	%r1040, %r1036, %r1035;
	ld.shared.u32 	%r1041, [%r1040];
	st.shared.u32 	[%r1037], %r1041;
	st.shared.u32 	[%r1040], %r1038;
$L__BB6_295:
	add.s32 	%r1263, %r1263, %r3;
	add.s32 	%r1262, %r1262, %r40;
	setp.lt.u32 	%p345, %r1263, 2048;
	@%p345 bra 	$L__BB6_292;
	bar.sync 	0;
	mov.u32 	%r1264, %r1282;
	mov.u32 	%r1265, %r1284;
$L__BB6_297:
	xor.b32  	%r436, %r1265, 512;
	setp.le.u32 	%p346, %r436, %r1265;
	@%p346 bra 	$L__BB6_300;
	and.b32  	%r1042, %r1265, 2048;
	mov.u32 	%r1043, _ZZ24topk_kernel_bitonic_tileILi2048EEvPKfiiPfPiE6s_vals;
	add.s32 	%r437, %r1043, %r1264;
	ld.shared.f32 	%f123, [%r437];
	shl.b32 	%r1044, %r436, 2;
	add.s32 	%r438, %r1043, %r1044;
	ld.shared.f32 	%f124, [%r438];
	setp.gt.f32 	%p347, %f123, %f124;
	setp.eq.s32 	%p348, %r1042, 0;
	xor.pred  	%p349, %p348, %p347;
	not.pred 	%p350, %p349;
	@%p350 bra 	$L__BB6_300;
	st.shared.f32 	[%r437], %f124;
	st.shared.f32 	[%r438], %f123;
	mov.u32 	%r1045, _ZZ24topk_kernel_bitonic_tileILi2048EEvPKfiiPfPiE5s_idx;
	add.s32 	%r1046, %r1045, %r1264;
	ld.shared.u32 	%r1047, [%r1046];
	add.s32 	%r1049, %r1045, %r1044;
	ld.shared.u32 	%r1050, [%r1049];
	st.shared.u32 	[%r1046], %r1050;
	st.shared.u32 	[%r1049], %r1047;
$L__BB6_300:
	add.s32 	%r1265, %r1265, %r3;
	add.s32 	%r1264, %r1264, %r40;
	setp.lt.u32 	%p351, %r1265, 2048;
	@%p351 bra 	$L__BB6_297;
	bar.sync 	0;
	mov.u32 	%r1266, %r1282;
	mov.u32 	%r1267, %r1284;
$L__BB6_302:
	xor.b32  	%r443, %r1267, 256;
	setp.le.u32 	%p352, %r443, %r1267;
	@%p352 bra 	$L__BB6_305;
	and.b32  	%r1051, %r1267, 2048;
	mov.u32 	%r1052, _ZZ24topk_kernel_bitonic_tileILi2048EEvPKfiiPfPiE6s_vals;
	add.s32 	%r444, %r1052, %r1266;
	ld.shared.f32 	%f125, [%r444];
	shl.b32 	%r1053, %r443, 2;
	add.s32 	%r445, %r1052, %r1053;
	ld.shared.f32 	%f126, [%r445];
	setp.gt.f32 	%p353, %f125, %f126;
	setp.eq.s32 	%p354, %r1051, 0;
	xor.pred  	%p355, %p354, %p353;
	not.pred 	%p356, %p355;
	@%p356 bra 	$L__BB6_305;
	st.shared.f32 	[%r444], %f126;
	st.shared.f32 	[%r445], %f125;
	mov.u32 	%r1054, _ZZ24topk_kernel_bitonic_tileILi2048EEvPKfiiPfPiE5s_idx;
	add.s32 	%r1055, %r1054, %r1266;
	ld.shared.u32 	%r1056, [%r1055];
	add.s32 	%r1058, %r1054, %r1053;
	ld.shared.u32 	%r1059, [%r1058];
	st.shared.u32 	[%r1055], %r1059;
	st.shared.u32 	[%r1058], %r1056;
$L__BB6_305:
	add.s32 	%r1267, %r1267, %r3;
	add.s32 	%r1266, %r1266, %r40;
	setp.lt.u32 	%p357, %r1267, 2048;
	@%p357 bra 	$L__BB6_302;
	bar.sync 	0;
	mov.u32 	%r1268, %r1282;
	mov.u32 	%r1269, %r1284;
$L__BB6_307:
	xor.b32  	%r450, %r1269, 128;
	setp.le.u32 	%p358, %r450, %r1269;
	@%p358 bra 	$L__BB6_310;
	and.b32  	%r1060, %r1269, 2048;
	mov.u32 	%r1061, _ZZ24topk_kernel_bitonic_tileILi2048EEvPKfiiPfPiE6s_vals;
	add.s32 	%r451, %r1061, %r1268;
	ld.shared.f32 	%f127, [%r451];
	shl.b32 	%r1062, %r450, 2;
	add.s32 	%r452, %r1061, %r1062;
	ld.shared.f32 	%f128, [%r452];
	setp.gt.f32 	%p359, %f127, %f128;
	setp.eq.s32 	%p360, %r1060, 0;
	xor.pred  	%p361, %p360, %p359;
	not.pred 	%p362, %p361;
	@%p362 bra 	$L__BB6_310;
	st.shared.f32 	[%r451], %f128;
	st.shared.f32 	[%r452], %f127;
	mov.u32 	%r1063, _ZZ24topk_kernel_bitonic_tileILi2048EEvPKfiiPfPiE5s_idx;
	add.s32 	%r1064, %r1063, %r1268;
	ld.shared.u32 	%r1065, [%r1064];
	add.s32 	%r1067, %r1063, %r1062;
	ld.shared.u32 	%r1068, [%r1067];
	st.shared.u32 	[%r1064], %r1068;
	st.shared.u32 	[%r1067], %r1065;
$L__BB6_310:
	add.s32 	%r1269, %r1269, %r3;
	add.s32 	%r1268, %r1268, %r40;
	setp.lt.u32 	%p363, %r1269, 2048;
	@%p363 bra 	$L__BB6_307;
	bar.sync 	0;
	mov.u32 	%r1270, %r1282;
	mov.u32 	%r1271, %r1284;
$L__BB6_312:
	xor.b32  	%r457, %r1271, 64;
	setp.le.u32 	%p364, %r457, %r1271;
	@%p364 bra 	$L__BB6_315;
	and.b32  	%r1069, %r1271, 2048;
	mov.u32 	%r1070, _ZZ24topk_kernel_bitonic_tileILi2048EEvPKfiiPfPiE6s_vals;
	add.s32 	%r458, %r1070, %r1270;
	ld.shared.f32 	%f129, [%r458];
	shl.b32 	%r1071, %r457, 2;
	add.s32 	%r459, %r1070, %r1071;
	ld.shared.f32 	%f130, [%r459];
	setp.gt.f32 	%p365, %f129, %f130;
	setp.eq.s32 	%p366, %r1069, 0;
	xor.pred  	%p367, %p366, %p365;
	not.pred 	%p368, %p367;
	@%p368 bra 	$L__BB6_315;
	st.shared.f32 	[%r458], %f130;
	st.shared.f32 	[%r459], %f129;
	mov.u32 	%r1072, _ZZ24topk_kernel_bitonic_tileILi2048EEvPKfiiPfPiE5s_idx;
	add.s32 	%r1073, %r1072, %r1270;
	ld.shared.u32 	%r1074, [%r1073];
	add.s32 	%r1076, %r1072, %r1071;
	ld.shared.u32 	%r1077, [%r1076];
	st.shared.u32 	[%r1073], %r1077;
	st.shared.u32 	[%r1076], %r1074;
$L__BB6_315:
	add.s32 	%r1271, %r1271, %r3;
	add.s32 	%r1270, %r1270, %r40;
	setp.lt.u32 	%p369, %r1271, 2048;
	@%p369 bra 	$L__BB6_312;
	bar.sync 	0;
	mov.u32 	%r1272, %r1282;
	mov.u32 	%r1273, %r1284;
$L__BB6_317:
	xor.b32  	%r464, %r1273, 32;
	setp.le.u32 	%p370, %r464, %r1273;
	@%p370 bra 	$L__BB6_320;
	and.b32  	%r1078, %r1273, 2048;
	mov.u32 	%r1079, _ZZ24topk_kernel_bitonic_tileILi2048EEvPKfiiPfPiE6s_vals;
	add.s32 	%r465, %r1079, %r1272;
	ld.shared.f32 	%f131, [%r465];
	shl.b32 	%r1080, %r464, 2;
	add.s32 	%r466, %r1079, %r1080;
	ld.shared.f32 	%f132, [%r466];
	setp.gt.f32 	%p371, %f131, %f132;
	setp.eq.s32 	%p372, %r1078, 0;
	xor.pred  	%p373, %p372, %p371;
	not.pred 	%p374, %p373;
	@%p374 bra 	$L__BB6_320;
	st.shared.f32 	[%r465], %f132;
	st.shared.f32 	[%r466], %f131;
	mov.u32 	%r1081, _ZZ24topk_kernel_bitonic_tileILi2048EEvPKfiiPfPiE5s_idx;
	add.s32 	%r1082, %r1081, %r1272;
	ld.shared.u32 	%r1083, [%r1082];
	add.s32 	%r1085, %r1081, %r1080;
	ld.shared.u32 	%r1086, [%r1085];
	st.shared.u32 	[%r1082], %r1086;
	st.shared.u32 	[%r1085], %r1083;
$L__BB6_320:
	add.s32 	%r1273, %r1273, %r3;
	add.s32 	%r1272, %r1272, %r40;
	setp.lt.u32 	%p375, %r1273, 2048;
	@%p375 bra 	$L__BB6_317;
	bar.sync 	0;
	mov.u32 	%r1274, %r1282;
	mov.u32 	%r1275, %r1284;
$L__BB6_322:
	xor.b32  	%r471, %r1275, 16;
	setp.le.u32 	%p376, %r471, %r1275;
	@%p376 bra 	$L__BB6_325;
	and.b32  	%r1087, %r1275, 2048;
	mov.u32 	%r1088, _ZZ24topk_kernel_bitonic_tileILi2048EEvPKfiiPfPiE6s_vals;
	add.s32 	%r472, %r1088, %r1274;
	ld.shared.f32 	%f133, [%r472];
	shl.b32 	%r1089, %r471, 2;
	add.s32 	%r473, %r1088, %r1089;
	ld.shared.f32 	%f134, [%r473];
	setp.gt.f32 	%p377, %f133, %f134;
	setp.eq.s32 	%p378, %r1087, 0;
	xor.pred  	%p379, %p378, %p377;
	not.pred 	%p380, %p379;
	@%p380 bra 	$L__BB6_325;
	st.shared.f32 	[%r472], %f134;
	st.shared.f32 	[%r473], %f133;
	mov.u32 	%r1090, _ZZ24topk_kernel_bitonic_tileILi2048EEvPKfiiPfPiE5s_idx;
	add.s32 	%r1091, %r1090, %r1274;
	ld.shared.u32 	%r1092, [%r1091];
	add.s32 	%r1094, %r1090, %r1089;
	ld.shared.u32 	%r1095, [%r1094];
	st.shared.u32 	[%r1091], %r1095;
	st.shared.u32 	[%r1094], %r1092;
$L__BB6_325:
	add.s32 	%r1275, %r1275, %r3;
	add.s32 	%r1274, %r1274, %r40;
	setp.lt.u32 	%p381, %r1275, 2048;
	@%p381 bra 	$L__BB6_322;
	bar.sync 	0;
	mov.u32 	%r1276, %r1282;
	mov.u32 	%r1277, %r1284;
$L__BB6_327:
	xor.b32  	%r478, %r1277, 8;
	setp.le.u32 	%p382, %r478, %r1277;
	@%p382 bra 	$L__BB6_330;
	and.b32  	%r1096, %r1277, 2048;
	mov.u32 	%r1097, _ZZ24topk_kernel_bitonic_tileILi2048EEvPKfiiPfPiE6s_vals;
	add.s32 	%r479, %r1097, %r1276;
	ld.shared.f32 	%f135, [%r479];
	shl.b32 	%r1098, %r478, 2;
	add.s32 	%r480, %r1097, %r1098;
	ld.shared.f32 	%f136, [%r480];
	setp.gt.f32 	%p383, %f135, %f136;
	setp.eq.s32 	%p384, %r1096, 0;
	xor.pred  	%p385, %p384, %p383;
	not.pred 	%p386, %p385;
	@%p386 bra 	$L__BB6_330;
	st.shared.f32 	[%r479], %f136;
	st.shared.f32 	[%r480], %f135;
	mov.u32 	%r1099, _ZZ24topk_kernel_bitonic_tileILi2048EEvPKfiiPfPiE5s_idx;
	add.s32 	%r1100, %r1099, %r1276;
	ld.shared.u32 	%r1101, [%r1100];
	add.s32 	%r1103, %r1099, %r1098;
	ld.shared.u32 	%r1104, [%r1103];
	st.shared.u32 	[%r1100], %r1104;
	st.shared.u32 	[%r1103], %r1101;
$L__BB6_330:
	add.s32 	%r1277, %r1277, %r3;
	add.s32 	%r1276, %r1276, %r40;
	setp.lt.u32 	%p387, %r1277, 2048;
	@%p387 bra 	$L__BB6_327;
	bar.sync 	0;
	mov.u32 	%r1278, %r1282;
	mov.u32 	%r1279, %r1284;
$L__BB6_332:
	xor.b32  	%r485, %r1279, 4;
	setp.le.u32 	%p388, %r485, %r1279;
	@%p388 bra 	$L__BB6_335;
	and.b32  	%r1105, %r1279, 2048;
	mov.u32 	%r1106, _ZZ24topk_kernel_bitonic_tileILi2048EEvPKfiiPfPiE6s_vals;
	add.s32 	%r486, %r1106, %r1278;
	ld.shared.f32 	%f137, [%r486];
	shl.b32 	%r1107, %r485, 2;
	add.s32 	%r487, %r1106, %r1107;
	ld.shared.f32 	%f138, [%r487];
	setp.gt.f32 	%p389, %f137, %f138;
	setp.eq.s32 	%p390, %r1105, 0;
	xor.pred  	%p391, %p390, %p389;
	not.pred 	%p392, %p391;
	@%p392 bra 	$L__BB6_335;
	st.shared.f32 	[%r486], %f138;
	st.shared.f32 	[%r487], %f137;
	mov.u32 	%r1108, _ZZ24topk_kernel_bitonic_tileILi2048EEvPKfiiPfPiE5s_idx;
	add.s32 	%r1109, %r1108, %r1278;
	ld.shared.u32 	%r1110, [%r1109];
	add.s32 	%r1112, %r1108, %r1107;
	ld.shared.u32 	%r1113, [%r1112];
	st.shared.u32 	[%r1109], %r1113;
	st.shared.u32 	[%r1112], %r1110;
$L__BB6_335:
	add.s32 	%r1279, %r1279, %r3;
	add.s32 	%r1278, %r1278, %r40;
	setp.lt.u32 	%p393, %r1279, 2048;
	@%p393 bra 	$L__BB6_332;
	bar.sync 	0;
	mov.u32 	%r1280, %r1282;
	mov.u32 	%r1281, %r1284;
$L__BB6_337:
	xor.b32  	%r492, %r1281, 2;
	setp.le.u32 	%p394, %r492, %r1281;
	@%p394 bra 	$L__BB6_340;
	and.b32  	%r1114, %r1281, 2048;
	mov.u32 	%r1115, _ZZ24topk_kernel_bitonic_tileILi2048EEvPKfiiPfPiE6s_vals;
	add.s32 	%r493, %r1115, %r1280;
	ld.shared.f32 	%f139, [%r493];
	shl.b32 	%r1116, %r492, 2;
	add.s32 	%r494, %r1115, %r1116;
	ld.shared.f32 	%f140, [%r494];
	setp.gt.f32 	%p395, %f139, %f140;
	setp.eq.s32 	%p396, %r1114, 0;
	xor.pred  	%p397, %p396, %p395;
	not.pred 	%p398, %p397;
	@%p398 bra 	$L__BB6_340;
	st.shared.f32 	[%r493], %f140;
	st.shared.f32 	[%r494], %f139;
	mov.u32 	%r1117, _ZZ24topk_kernel_bitonic_tileILi2048EEvPKfiiPfPiE5s_idx;
	add.s32 	%r1118, %r1117, %r1280;
	ld.shared.u32 	%r1119, [%r1118];
	add.s32 	%r1121, %r1117, %r1116;
	ld.shared.u32 	%r1122, [%r1121];
	st.shared.u32 	[%r1118], %r1122;
	st.shared.u32 	[%r1121], %r1119;
$L__BB6_340:
	add.s32 	%r1281, %r1281, %r3;
	add.s32 	%r1280, %r1280, %r40;
	setp.lt.u32 	%p399, %r1281, 2048;
	@%p399 bra 	$L__BB6_337;
	bar.sync 	0;
	mov.u32 	%r1283, %r1284;
$L__BB6_342:
	xor.b32  	%r499, %r1283, 1;
	setp.le.u32 	%p400, %r499, %r1283;
	@%p400 bra 	$L__BB6_345;
	and.b32  	%r1123, %r1283, 2048;
	mov.u32 	%r1124, _ZZ24topk_kernel_bitonic_tileILi2048EEvPKfiiPfPiE6s_vals;
	add.s32 	%r500, %r1124, %r1282;
	ld.shared.f32 	%f141, [%r500];
	shl.b32 	%r1125, %r499, 2;
	add.s32 	%r501, %r1124, %r1125;
	ld.shared.f32 	%f142, [%r501];
	setp.gt.f32 	%p401, %f141, %f142;
	setp.eq.s32 	%p402, %r1123, 0;
	xor.pred  	%p403, %p402, %p401;
	not.pred 	%p404, %p403;
	@%p404 bra 	$L__BB6_345;
	st.shared.f32 	[%r500], %f142;
	st.shared.f32 	[%r501], %f141;
	mov.u32 	%r1126, _ZZ24topk_kernel_bitonic_tileILi2048EEvPKfiiPfPiE5s_idx;
	add.s32 	%r1127, %r1126, %r1282;
	ld.shared.u32 	%r1128, [%r1127];
	add.s32 	%r1130, %r1126, %r1125;
	ld.shared.u32 	%r1131, [%r1130];
	st.shared.u32 	[%r1127], %r1131;
	st.shared.u32 	[%r1130], %r1128;
$L__BB6_345:
	add.s32 	%r1283, %r1283, %r3;
	add.s32 	%r1282, %r1282, %r40;
	setp.lt.u32 	%p405, %r1283, 2048;
	@%p405 bra 	$L__BB6_342;
	bar.sync 	0;
	setp.lt.s32 	%p406, %r1284, %r507;
	@%p406 bra 	$L__BB6_347;
	bra.uni 	$L__BB6_349;
$L__BB6_347:
	mul.lo.s32 	%r41, %r507, %r2;
	cvta.to.global.u64 	%rd3, %rd5;
	cvta.to.global.u64 	%rd4, %rd6;
	mov.u32 	%r1133, _ZZ24topk_kernel_bitonic_tileILi2048EEvPKfiiPfPiE6s_vals;
	mov.u32 	%r1136, _ZZ24topk_kernel_bitonic_tileILi2048EEvPKfiiPfPiE5s_idx;
$L__BB6_348:
	shl.b32 	%r1132, %r1284, 2;
	add.s32 	%r1134, %r1133, %r1132;
	ld.shared.f32 	%f148, [%r1134];
	add.s32 	%r1135, %r1284, %r41;
	mul.wide.s32 	%rd28, %r1135, 4;
	add.s64 	%rd29, %rd3, %rd28;
	st.global.f32 	[%rd29], %f148;
	add.s32 	%r1137, %r1136, %r1132;
	ld.shared.u32 	%r1138, [%r1137];
	add.s64 	%rd30, %rd4, %rd28;
	st.global.u32 	[%rd30], %r1138;
	add.s32 	%r1284, %r1284, %r3;
	setp.lt.s32 	%p407, %r1284, %r507;
	@%p407 bra 	$L__BB6_348;
$L__BB6_349:
	ret;

}
	// .globl	_Z24topk_kernel_bitonic_tileILi4096EEvPKfiiPfPi
.visible .entry _Z24topk_kernel_bitonic_tileILi4096EEvPKfiiPfPi(
	.param .u64 .ptr .align 1 _Z24topk_kernel_bitonic_tileILi4096EEvPKfiiPfPi_param_0,
	.param .u32 _Z24topk_kernel_bitonic_tileILi4096EEvPKfiiPfPi_param_1,
	.param .u32 _Z24topk_kernel_bitonic_tileILi4096EEvPKfiiPfPi_param_2,
	.param .u64 .ptr .align 1 _Z24topk_kernel_bitonic_tileILi4096EEvPKfiiPfPi_param_3,
	.param .u64 .ptr .align 1 _Z24topk_kernel_bitonic_tileILi4096EEvPKfiiPfPi_param_4
)
{
	.reg .pred 	%p<20>;
	.reg .b16 	%rs<6>;
	.reg .b32 	%r<95>;
	.reg .b32 	%f<24>;
	.reg .b64 	%rd<31>;
	// demoted variable
	.shared .align 4 .b8 _ZZ24topk_kernel_bitonic_tileILi4096EEvPKfiiPfPiE6s_vals[16384];
	// demoted variable
	.shared .align 4 .b8 _ZZ24topk_kernel_bitonic_tileILi4096EEvPKfiiPfPiE5s_idx[16384];
	ld.param.u64 	%rd7, [_Z24topk_kernel_bitonic_tileILi4096EEvPKfiiPfPi_param_0];
	ld.param.u32 	%r43, [_Z24topk_kernel_bitonic_tileILi4096EEvPKfiiPfPi_param_1];
	ld.param.u32 	%r44, [_Z24topk_kernel_bitonic_tileILi4096EEvPKfiiPfPi_param_2];
	ld.param.u64 	%rd5, [_Z24topk_kernel_bitonic_tileILi4096EEvPKfiiPfPi_param_3];
	ld.param.u64 	%rd6, [_Z24topk_kernel_bitonic_tileILi4096EEvPKfiiPfPi_param_4];
	cvta.to.global.u64 	%rd1, %rd7;
	mov.u32 	%r94, %tid.x;
	mov.u32 	%r2, %ctaid.x;
	mul.lo.s32 	%r45, %r43, %r2;
	cvt.s64.s32 	%rd2, %r45;
	mov.u32 	%r3, %ntid.x;
	add.s32 	%r46, %r94, %r3;
	cvt.u16.u32 	%rs2, %r46;
	xor.b16  	%rs3, %rs2, 4095;
	cvt.u16.u32 	%rs4, %r3;
	div.u16 	%rs5, %rs3, %rs4;
	and.b16  	%rs1, %rs5, 3;
	setp.eq.s16 	%p1, %rs1, 2;
	mov.u32 	%r84, %r94;
	@%p1 bra 	$L__BB7_5;
	cvt.u32.u16 	%r4, %rs1;
	mov.b32 	%r82, 0;
	mov.u32 	%r84, %r94;
$L__BB7_2:
	.pragma "nounroll";
	setp.ge.s32 	%p2, %r84, %r43;
	mov.f32 	%f19, 0fFF800000;
	mov.b32 	%r83, -1;
	@%p2 bra 	$L__BB7_4;
	cvt.u64.u32 	%rd8, %r84;
	add.s64 	%rd9, %rd8, %rd2;
	shl.b64 	%rd10, %rd9, 2;
	add.s64 	%rd11, %rd1, %rd10;
	ld.global.nc.f32 	%f19, [%rd11];
	mov.u32 	%r83, %r84;
$L__BB7_4:
	shl.b32 	%r49, %r84, 2;
	mov.u32 	%r50, _ZZ24topk_kernel_bitonic_tileILi4096EEvPKfiiPfPiE6s_vals;
	add.s32 	%r51, %r50, %r49;
	st.shared.f32 	[%r51], %f19;
	mov.u32 	%r52, _ZZ24topk_kernel_bitonic_tileILi4096EEvPKfiiPfPiE5s_idx;
	add.s32 	%r53, %r52, %r49;
	st.shared.u32 	[%r53], %r83;
	add.s32 	%r84, %r84, %r3;
	add.s32 	%r82, %r82, 1;
	xor.b32  	%r54, %r82, %r4;
	setp.ne.s32 	%p3, %r54, 2;
	@%p3 bra 	$L__BB7_2;
$L__BB7_5:
	mov.u32 	%r58, _ZZ24topk_kernel_bitonic_tileILi4096EEvPKfiiPfPiE6s_vals;
	mov.u32 	%r59, _ZZ24topk_kernel_bitonic_tileILi4096EEvPKfiiPfPiE5s_idx;
$L__BB7_6:
	setp.ge.s32 	%p4, %r84, %r43;
	mov.f32 	%f20, 0fFF800000;
	mov.b32 	%r86, -1;
	@%p4 bra 	$L__BB7_8;
	cvt.u64.u32 	%rd12, %r84;
	add.s64 	%rd13, %rd12, %rd2;
	shl.b64 	%rd14, %rd13, 2;
	add.s64 	%rd15, %rd1, %rd14;
	ld.global.nc.f32 	%f20, [%rd15];
	mov.u32 	%r86, %r84;
$L__BB7_8:
	shl.b32 	%r57, %r84, 2;
	add.s32 	%r13, %r58, %r57;
	st.shared.f32 	[%r13], %f20;
	add.s32 	%r14, %r59, %r57;
	st.shared.u32 	[%r14], %r86;
	add.s32 	%r15, %r84, %r3;
	setp.ge.s32 	%p5, %r15, %r43;
	mov.f32 	%f21, 0fFF800000;
	mov.b32 	%r87, -1;
	@%p5 bra 	$L__BB7_10;
	cvt.u64.u32 	%rd16, %r15;
	add.s64 	%rd17, %rd16, %rd2;
	shl.b64 	%rd18, %rd17, 2;
	add.s64 	%rd19, %rd1, %rd18;
	ld.global.nc.f32 	%f21, [%rd19];
	mov.u32 	%r87, %r15;
$L__BB7_10:
	shl.b32 	%r17, %r3, 2;
	add.s32 	%r18, %r13, %r17;
	st.shared.f32 	[%r18], %f21;
	add.s32 	%r19, %r14, %r17;
	st.shared.u32 	[%r19], %r87;
	add.s32 	%r20, %r15, %r3;
	setp.ge.s32 	%p6, %r20, %r43;
	mov.f32 	%f22, 0fFF800000;
	mov.b32 	%r88, -1;
	@%p6 bra 	$L__BB7_12;
	cvt.u64.u32 	%rd20, %r20;
	add.s64 	%rd21, %rd20, %rd2;
	shl.b64 	%rd22, %rd21, 2;
	add.s64 	%rd23, %rd1, %rd22;
	ld.global.nc.f32 	%f22, [%rd23];
	mov.u32 	%r88, %r20;
$L__BB7_12:
	add.s32 	%r22, %r18, %r17;
	st.shared.f32 	[%r22], %f22;
	add.s32 	%r23, %r19, %r17;
	st.shared.u32 	[%r23], %r88;
	add.s32 	%r24, %r20, %r3;
	setp.ge.s32 	%p7, %r24, %r43;
	mov.f32 	%f23, 0fFF800000;
	mov.b32 	%r89, -1;
	@%p7 bra 	$L__BB7_14;
	cvt.u64.u32 	%rd24, %r24;
	add.s64 	%rd25, %rd24, %rd2;
	shl.b64 	%rd26, %rd25, 2;
	add.s64 	%rd27, %rd1, %rd26;
	ld.global.nc.f32 	%f23, [%rd27];
	mov.u32 	%r89, %r24;
$L__BB7_14:
	add.s32 	%r62, %r22, %r17;
	st.shared.f32 	[%r62], %f23;
	add.s32 	%r63, %r23, %r17;
	st.shared.u32 	[%r63], %r89;
	add.s32 	%r84, %r24, %r3;
	setp.lt.u32 	%p8, %r84, 4096;
	@%p8 bra 	$L__BB7_6;
	bar.sync 	0;
	shl.b32 	%r27, %r94, 2;
	mov.b32 	%r90, 2;
$L__BB7_16:
	shr.s32 	%r91, %r90, 1;
	setp.lt.s32 	%p9, %r91, 1;
	@%p9 bra 	$L__BB7_23;
$L__BB7_17:
	mov.u32 	%r92, %r27;
	mov.u32 	%r93, %r94;
$L__BB7_18:
	xor.b32  	%r34, %r93, %r91;
	setp.le.u32 	%p10, %r34, %r93;
	@%p10 bra 	$L__BB7_21;
	and.b32  	%r65, %r93, %r90;
	add.s32 	%r35, %r58, %r92;
	ld.shared.f32 	%f11, [%r35];
	shl.b32 	%r67, %r34, 2;
	add.s32 	%r36, %r58, %r67;
	ld.shared.f32 	%f12, [%r36];
	setp.gt.f32 	%p11, %f11, %f12;
	setp.eq.s32 	%p12, %r65, 0;
	xor.pred  	%p13, %p12, %p11;
	not.pred 	%p14, %p13;
	@%p14 bra 	$L__BB7_21;
	st.shared.f32 	[%r35], %f12;
	st.shared.f32 	[%r36], %f11;
	add.s32 	%r69, %r59, %r92;
	ld.shared.u32 	%r70, [%r69];
	add.s32 	%r72, %r59, %r67;
	ld.shared.u32 	%r73, [%r72];
	st.shared.u32 	[%r69], %r73;
	st.shared.u32 	[%r72], %r70;
$L__BB7_21:
	add.s32 	%r93, %r93, %r3;
	add.s32 	%r92, %r92, %r17;
	setp.lt.u32 	%p15, %r93, 4096;
	@%p15 bra 	$L__BB7_18;
	bar.sync 	0;
	shr.u32 	%r39, %r91, 1;
	setp.gt.u32 	%p16, %r91, 1;
	mov.u32 	%r91, %r39;
	@%p16 bra 	$L__BB7_17;
$L__BB7_23:
	shl.b32 	%r90, %r90, 1;
	setp.lt.s32 	%p17, %r90, 4097;
	@%p17 bra 	$L__BB7_16;
	setp.ge.s32 	%p18, %r94, %r44;
	@%p18 bra 	$L__BB7_27;
	mul.lo.s32 	%r30, %r44, %r2;
	cvta.to.global.u64 	%rd3, %rd5;
	cvta.to.global.u64 	%rd4, %rd6;
$L__BB7_26:
	shl.b32 	%r74, %r94, 2;
	add.s32 	%r76, %r58, %r74;
	ld.shared.f32 	%f18, [%r76];
	add.s32 	%r77, %r94, %r30;
	mul.wide.s32 	%rd28, %r77, 4;
	add.s64 	%rd29, %rd3, %rd28;
	st.global.f32 	[%rd29], %f18;
	add.s32 	%r79, %r59, %r74;
	ld.shared.u32 	%r80, [%r79];
	add.s64 	%rd30, %rd4, %rd28;
	st.global.u32 	[%rd30], %r80;
	add.s32 	%r94, %r94, %r3;
	setp.lt.s32 	%p19, %r94, %r44;
	@%p19 bra 	$L__BB7_26;
$L__BB7_27:
	ret;

}


// ===== COMPILED SASS (sm_100) =====

	.target	sm_100

	.elftype	@"ET_EXEC"


//--------------------- .note.nv.tkinfo           --------------------------
	.section	.note.nv.tkinfo,"",@"SHT_NOTE"
	.sectionflags	@"SHF_NOTE_NV_TKINFO"
	.tkinfo
        /*0018*/ 	.word	0x00000002
        /*0030*/ 	.string	""
        /*0030*/ 	.string	"ptxas"
        /*0030*/ 	.string	"Cuda compilation tools, release 13.0, V13.0.88"
        /*0030*/ 	.string	"Build cuda_13.0.r13.0/compiler.36424714_0"
        /*0030*/ 	.string	"-arch sm_100 -m 64 "



//--------------------- .note.nv.cuinfo           --------------------------
	.section	.note.nv.cuinfo,"",@"SHT_NOTE"
	.sectionflags	@"SHF_NOTE_NV_CUINFO"
        /*0018*/ 	.short	0x0002
        /*001a*/ 	.short	0x0064
        /*001c*/ 	.short	0x0082
	.zero		2


//--------------------- .nv.info                  --------------------------
	.section	.nv.info,"",@"SHT_CUDA_INFO"
	.align	4


	//----- nvinfo : EIATTR_REGCOUNT
	.align		4
        /*0000*/ 	.byte	0x04, 0x2f
        /*0002*/ 	.short	(.L_1 - .L_0)
	.align		4
.L_0:
        /*0004*/ 	.word	index@(_Z24topk_kernel_bitonic_tileILi32EEvPKfiiPfPi)
        /*0008*/ 	.word	0x00000020


	//----- nvinfo : EIATTR_FRAME_SIZE
	.align		4
.L_1:
        /*000c*/ 	.byte	0x04, 0x11
        /*000e*/ 	.short	(.L_3 - .L_2)
	.align		4
.L_2:
        /*0010*/ 	.word	index@(_Z24topk_kernel_bitonic_tileILi32EEvPKfiiPfPi)
        /*0014*/ 	.word	0x00000000


	//----- nvinfo : EIATTR_REGCOUNT
	.align		4
.L_3:
        /*0018*/ 	.byte	0x04, 0x2f
        /*001a*/ 	.short	(.L_5 - .L_4)
	.align		4
.L_4:
        /*001c*/ 	.word	index@(_Z24topk_kernel_bitonic_tileILi64EEvPKfiiPfPi)
        /*0020*/ 	.word	0x00000020


	//----- nvinfo : EIATTR_FRAME_SIZE
	.align		4
.L_5:
        /*0024*/ 	.byte	0x04, 0x11
        /*0026*/ 	.short	(.L_7 - .L_6)
	.align		4
.L_6:
        /*0028*/ 	.word	index@(_Z24topk_kernel_bitonic_tileILi64EEvPKfiiPfPi)
        /*002c*/ 	.word	0x00000000


	//----- nvinfo : EIATTR_REGCOUNT
	.align		4
.L_7:
        /*0030*/ 	.byte	0x04, 0x2f
        /*0032*/ 	.short	(.L_9 - .L_8)
	.align		4
.L_8:
        /*0034*/ 	.word	index@(_Z24topk_kernel_bitonic_tileILi128EEvPKfiiPfPi)
        /*0038*/ 	.word	0x00000020


	//----- nvinfo : EIATTR_FRAME_SIZE
	.align		4
.L_9:
        /*003c*/ 	.byte	0x04, 0x11
        /*003e*/ 	.short	(.L_11 - .L_10)
	.align		4
.L_10:
        /*0040*/ 	.word	index@(_Z24topk_kernel_bitonic_tileILi128EEvPKfiiPfPi)
        /*0044*/ 	.word	0x00000000


	//----- nvinfo : EIATTR_REGCOUNT
	.align		4
.L_11:
        /*0048*/ 	.byte	0x04, 0x2f
        /*004a*/ 	.short	(.L_13 - .L_12)
	.align		4
.L_12:
        /*004c*/ 	.word	index@(_Z24topk_kernel_bitonic_tileILi256EEvPKfiiPfPi)
        /*0050*/ 	.word	0x00000020


	//----- nvinfo : EIATTR_FRAME_SIZE
	.align		4
.L_13:
        /*0054*/ 	.byte	0x04, 0x11
        /*0056*/ 	.short	(.L_15 - .L_14)
	.align		4
.L_14:
        /*0058*/ 	.word	index@(_Z24topk_kernel_bitonic_tileILi256EEvPKfiiPfPi)
        /*005c*/ 	.word	0x00000000


	//----- nvinfo : EIATTR_REGCOUNT
	.align		4
.L_15:
        /*0060*/ 	.byte	0x04, 0x2f
        /*0062*/ 	.short	(.L_17 - .L_16)
	.align		4
.L_16:
        /*0064*/ 	.word	index@(_Z24topk_kernel_bitonic_tileILi512EEvPKfiiPfPi)
        /*0068*/ 	.word	0x00000020


	//----- nvinfo : EIATTR_FRAME_SIZE
	.align		4
.L_17:
        /*006c*/ 	.byte	0x04, 0x11
        /*006e*/ 	.short	(.L_19 - .L_18)
	.align		4
.L_18:
        /*0070*/ 	.word	index@(_Z24topk_kernel_bitonic_tileILi512EEvPKfiiPfPi)
        /*0074*/ 	.word	0x00000000


	//----- nvinfo : EIATTR_REGCOUNT
	.align		4
.L_19:
        /*0078*/ 	.byte	0x04, 0x2f
        /*007a*/ 	.short	(.L_21 - .L_20)
	.align		4
.L_20:
        /*007c*/ 	.word	index@(_Z24topk_kernel_bitonic_tileILi1024EEvPKfiiPfPi)
        /*0080*/ 	.word	0x00000020


	//----- nvinfo : EIATTR_FRAME_SIZE
	.align		4
.L_21:
        /*0084*/ 	.byte	0x04, 0x11
        /*0086*/ 	.short	(.L_23 - .L_22)
	.align		4
.L_22:
        /*0088*/ 	.word	index@(_Z24topk_kernel_bitonic_tileILi1024EEvPKfiiPfPi)
        /*008c*/ 	.word	0x00000000


	//----- nvinfo : EIATTR_REGCOUNT
	.align		4
.L_23:
        /*0090*/ 	.byte	0x04, 0x2f
        /*0092*/ 	.short	(.L_25 - .L_24)
	.align		4
.L_24:
        /*0094*/ 	.word	index@(_Z24topk_kernel_bitonic_tileILi2048EEvPKfiiPfPi)
        /*0098*/ 	.word	0x00000020


	//----- nvinfo : EIATTR_FRAME_SIZE
	.align		4
.L_25:
        /*009c*/ 	.byte	0x04, 0x11
        /*009e*/ 	.short	(.L_27 - .L_26)
	.align		4
.L_26:
        /*00a0*/ 	.word	index@($__internal_1_$__cuda_sm20_div_u16)
        /*00a4*/ 	.word	0x00000000


	//----- nvinfo : EIATTR_FRAME_SIZE
	.align		4
.L_27:
        /*00a8*/ 	.byte	0x04, 0x11
        /*00aa*/ 	.short	(.L_29 - .L_28)
	.align		4
.L_28:
        /*00ac*/ 	.word	index@(_Z24topk_kernel_bitonic_tileILi2048EEvPKfiiPfPi)
        /*00b0*/ 	.word	0x00000000


	//----- nvinfo : EIATTR_REGCOUNT
	.align		4
.L_29:
        /*00b4*/ 	.byte	0x04, 0x2f
        /*00b6*/ 	.short	(.L_31 - .L_30)
	.align		4
.L_30:
        /*00b8*/ 	.word	index@(_Z24topk_kernel_bitonic_tileILi4096EEvPKfiiPfPi)
        /*00bc*/ 	.word	0x0000001a


	//----- nvinfo : EIATTR_FRAME_SIZE
	.align		4
.L_31:
        /*00c0*/ 	.byte	0x04, 0x11
        /*00c2*/ 	.short	(.L_33 - .L_32)
	.align		4
.L_32:
        /*00c4*/ 	.word	index@($__internal_0_$__cuda_sm20_div_u16)
        /*00c8*/ 	.word	0x00000000


	//----- nvinfo : EIATTR_FRAME_SIZE
	.align		4
.L_33:
        /*00cc*/ 	.byte	0x04, 0x11
        /*00ce*/ 	.short	(.L_35 - .L_34)
	.align		4
.L_34:
        /*00d0*/ 	.word	index@(_Z24topk_kernel_bitonic_tileILi4096EEvPKfiiPfPi)
        /*00d4*/ 	.word	0x00000000


	//----- nvinfo : EIATTR_MIN_STACK_SIZE
	.align		4
.L_35:
        /*00d8*/ 	.byte	0x04, 0x12
        /*00da*/ 	.short	(.L_37 - .L_36)
	.align		4
.L_36:
        /*00dc*/ 	.word	index@(_Z24topk_kernel_bitonic_tileILi4096EEvPKfiiPfPi)
        /*00e0*/ 	.word	0x00000000


	//----- nvinfo : EIATTR_MIN_STACK_SIZE
	.align		4
.L_37:
        /*00e4*/ 	.byte	0x04, 0x12
        /*00e6*/ 	.short	(.L_39 - .L_38)
	.align		4
.L_38:
        /*00e8*/ 	.word	index@(_Z24topk_kernel_bitonic_tileILi2048EEvPKfiiPfPi)
        /*00ec*/ 	.word	0x00000000


	//----- nvinfo : EIATTR_MIN_STACK_SIZE
	.align		4
.L_39:
        /*00f0*/ 	.byte	0x04, 0x12
        /*00f2*/ 	.short	(.L_41 - .L_40)
	.align		4
.L_40:
        /*00f4*/ 	.word	index@(_Z24topk_kernel_bitonic_tileILi1024EEvPKfiiPfPi)
        /*00f8*/ 	.word	0x00000000


	//----- nvinfo : EIATTR_MIN_STACK_SIZE
	.align		4
.L_41:
        /*00fc*/ 	.byte	0x04, 0x12
        /*00fe*/ 	.short	(.L_43 - .L_42)
	.align		4
.L_42:
        /*0100*/ 	.word	index@(_Z24topk_kernel_bitonic_tileILi512EEvPKfiiPfPi)
        /*0104*/ 	.word	0x00000000


	//----- nvinfo : EIATTR_MIN_STACK_SIZE
	.align		4
.L_43:
        /*0108*/ 	.byte	0x04, 0x12
        /*010a*/ 	.short	(.L_45 - .L_44)
	.align		4
.L_44:
        /*010c*/ 	.word	index@(_Z24topk_kernel_bitonic_tileILi256EEvPKfiiPfPi)
        /*0110*/ 	.word	0x00000000


	//----- nvinfo : EIATTR_MIN_STACK_SIZE
	.align		4
.L_45:
        /*0114*/ 	.byte	0x04, 0x12
        /*0116*/ 	.short	(.L_47 - .L_46)
	.align		4
.L_46:
        /*0118*/ 	.word	index@(_Z24topk_kernel_bitonic_tileILi128EEvPKfiiPfPi)
        /*011c*/ 	.word	0x00000000


	//----- nvinfo : EIATTR_MIN_STACK_SIZE
	.align		4
.L_47:
        /*0120*/ 	.byte	0x04, 0x12
        /*0122*/ 	.short	(.L_49 - .L_48)
	.align		4
.L_48:
        /*0124*/ 	.word	index@(_Z24topk_kernel_bitonic_tileILi64EEvPKfiiPfPi)
        /*0128*/ 	.word	0x00000000


	//----- nvinfo : EIATTR_MIN_STACK_SIZE
	.align		4
.L_49:
        /*012c*/ 	.byte	0x04, 0x12
        /*012e*/ 	.short	(.L_51 - .L_50)
	.align		4
.L_50:
        /*0130*/ 	.word	index@(_Z24topk_kernel_bitonic_tileILi32EEvPKfiiPfPi)
        /*0134*/ 	.word	0x00000000
.L_51:


//--------------------- .nv.compat                --------------------------
	.section	.nv.compat,"",@"SHT_CUDA_COMPAT_INFO"
	.align	4
        /*0000*/ 	.byte	0x02, 0x09, 0x00, 0x00, 0x02, 0x02, 0x01, 0x00, 0x02, 0x05, 0x05, 0x00, 0x03, 0x07, 0x01, 0x01
        /*0010*/ 	.byte	0x02, 0x03, 0x00, 0x00, 0x02, 0x06, 0x01, 0x00, 0x04, 0x0b, 0x08, 0x00, 0x01, 0x00, 0x00, 0x00
        /*0020*/ 	.byte	0x00, 0x00, 0x00, 0x00


//--------------------- .nv.info._Z24topk_kernel_bitonic_tileILi4096EEvPKfiiPfPi --------------------------
	.section	.nv.info._Z24topk_kernel_bitonic_tileILi4096EEvPKfiiPfPi,"",@"SHT_CUDA_INFO"
	.sectionflags	@""
	.align	4


	//----- nvinfo : EIATTR_CUDA_API_VERSION
	.align		4
        /*0000*/ 	.byte	0x04, 0x37
        /*0002*/ 	.short	(.L_53 - .L_52)
.L_52:
        /*0004*/ 	.word	0x00000082


	//----- nvinfo : EIATTR_KPARAM_INFO
	.align		4
.L_53:
        /*0008*/ 	.byte	0x04, 0x17
        /*000a*/ 	.short	(.L_55 - .L_54)
.L_54:
        /*000c*/ 	.word	0x00000000
        /*0010*/ 	.short	0x0004
        /*0012*/ 	.short	0x0018
        /*0014*/ 	.byte	0x00, 0xf5, 0x21, 0x00


	//----- nvinfo : EIATTR_KPARAM_INFO
	.align		4
.L_55:
        /*0018*/ 	.byte	0x04, 0x17
        /*001a*/ 	.short	(.L_57 - .L_56)
.L_56:
        /*001c*/ 	.word	0x00000000
        /*0020*/ 	.short	0x0003
        /*0022*/ 	.short	0x0010
        /*0024*/ 	.byte	0x00, 0xf5, 0x21, 0x00


	//----- nvinfo : EIATTR_KPARAM_INFO
	.align		4
.L_57:
        /*0028*/ 	.byte	0x04, 0x17
        /*002a*/ 	.short	(.L_59 - .L_58)
.L_58:
        /*002c*/ 	.word	0x00000000
        /*0030*/ 	.short	0x0002
        /*0032*/ 	.short	0x000c
        /*0034*/ 	.byte	0x00, 0xf0, 0x11, 0x00


	//----- nvinfo : EIATTR_KPARAM_INFO
	.align		4
.L_59:
        /*0038*/ 	.byte	0x04, 0x17
        /*003a*/ 	.short	(.L_61 - .L_60)
.L_60:
        /*003c*/ 	.word	0x00000000
        /*0040*/ 	.short	0x0001
        /*0042*/ 	.short	0x0008
        /*0044*/ 	.byte	0x00, 0xf0, 0x11, 0x00


	//----- nvinfo : EIATTR_KPARAM_INFO
	.align		4
.L_61:
        /*0048*/ 	.byte	0x04, 0x17
        /*004a*/ 	.short	(.L_63 - .L_62)
.L_62:
        /*004c*/ 	.word	0x00000000
        /*0050*/ 	.short	0x0000
        /*0052*/ 	.short	0x0000
        /*0054*/ 	.byte	0x00, 0xf5, 0x21, 0x00


	//----- nvinfo : EIATTR_SPARSE_MMA_MASK
	.align		4
.L_63:
        /*0058*/ 	.byte	0x03, 0x50
        /*005a*/ 	.short	0x0000


	//----- nvinfo : EIATTR_MAXREG_COUNT
	.align		4
        /*005c*/ 	.byte	0x03, 0x1b
        /*005e*/ 	.short	0x00ff


	//----- nvinfo : EIATTR_NUM_BARRIERS
	.align		4
        /*0060*/ 	.byte	0x02, 0x4c
        /*0062*/ 	.byte	0x01
	.zero		1


	//----- nvinfo : EIATTR_MERCURY_ISA_VERSION
	.align		4
        /*0064*/ 	.byte	0x03, 0x5f
        /*0066*/ 	.short	0x0101


	//----- nvinfo : EIATTR_VRC_CTA_INIT_COUNT
	.align		4
        /*0068*/ 	.byte	0x02, 0x4a
	.zero		1
	.zero		1


	//----- nvinfo : EIATTR_EXIT_INSTR_OFFSETS
	.align		4
        /*006c*/ 	.byte	0x04, 0x1c
        /*006e*/ 	.short	(.L_65 - .L_64)


	//   ....[0]....
.L_64:
        /*0070*/ 	.word	0x00000a00


	//   ....[1]....
        /*0074*/ 	.word	0x00000ad0


	//----- nvinfo : EIATTR_CRS_STACK_SIZE
	.align		4
.L_65:
        /*0078*/ 	.byte	0x04, 0x1e
        /*007a*/ 	.short	(.L_67 - .L_66)
.L_66:
        /*007c*/ 	.word	0x00000000


	//----- nvinfo : EIATTR_CBANK_PARAM_SIZE
	.align		4
.L_67:
        /*0080*/ 	.byte	0x03, 0x19
        /*0082*/ 	.short	0x0020


	//----- nvinfo : EIATTR_PARAM_CBANK
	.align		4
        /*0084*/ 	.byte	0x04, 0x0a
        /*0086*/ 	.short	(.L_69 - .L_68)
	.align		4
.L_68:
        /*0088*/ 	.word	index@(.nv.constant0._Z24topk_kernel_bitonic_tileILi4096EEvPKfiiPfPi)
        /*008c*/ 	.short	0x0380
        /*008e*/ 	.short	0x0020


	//----- nvinfo : EIATTR_SW_WAR
	.align		4
.L_69:
        /*0090*/ 	.byte	0x04, 0x36
        /*0092*/ 	.short	(.L_71 - .L_70)
.L_70:
        /*0094*/ 	.word	0x00000008
.L_71:


//--------------------- .nv.info._Z24topk_kernel_bitonic_tileILi2048EEvPKfiiPfPi --------------------------
	.section	.nv.info._Z24topk_kernel_bitonic_tileILi2048EEvPKfiiPfPi,"",@"SHT_CUDA_INFO"
	.sectionflags	@""
	.align	4


	//----- nvinfo : EIATTR_CUDA_API_VERSION
	.align		4
        /*0000*/ 	.byte	0x04, 0x37
        /*0002*/ 	.short	(.L_73 - .L_72)
.L_72:
        /*0004*/ 	.word	0x00000082


	//----- nvinfo : EIATTR_KPARAM_INFO
	.align		4
.L_73:
        /*0008*/ 	.byte	0x04, 0x17
        /*000a*/ 	.short	(.L_75 - .L_74)
.L_74:
        /*000c*/ 	.word	0x00000000
        /*0010*/ 	.short	0x0004
        /*0012*/ 	.short	0x0018
        /*0014*/ 	.byte	0x00, 0xf5, 0x21, 0x00


	//----- nvinfo : EIATTR_KPARAM_INFO
	.align		4
.L_75:
        /*0018*/ 	.byte	0x04, 0x17
        /*001a*/ 	.short	(.L_77 - .L_76)
.L_76:
        /*001c*/ 	.word	0x00000000
        /*0020*/ 	.short	0x0003
        /*0022*/ 	.short	0x0010
        /*0024*/ 	.byte	0x00, 0xf5, 0x21, 0x00


	//----- nvinfo : EIATTR_KPARAM_INFO
	.align		4
.L_77:
        /*0028*/ 	.byte	0x04, 0x17
        /*002a*/ 	.short	(.L_79 - .L_78)
.L_78:
        /*002c*/ 	.word	0x00000000
        /*0030*/ 	.short	0x0002
        /*0032*/ 	.short	0x000c
        /*0034*/ 	.byte	0x00, 0xf0, 0x11, 0x00


	//----- nvinfo : EIATTR_KPARAM_INFO
	.align		4
.L_79:
        /*0038*/ 	.byte	0x04, 0x17
        /*003a*/ 	.short	(.L_81 - .L_80)
.L_80:
        /*003c*/ 	.word	0x00000000
        /*0040*/ 	.short	0x0001
        /*0042*/ 	.short	0x0008
        /*0044*/ 	.byte	0x00, 0xf0, 0x11, 0x00


	//----- nvinfo : EIATTR_KPARAM_INFO
	.align		4
.L_81:
        /*0048*/ 	.byte	0x04, 0x17
        /*004a*/ 	.short	(.L_83 - .L_82)
.L_82:
        /*004c*/ 	.word	0x00000000
        /*0050*/ 	.short	0x0000
        /*0052*/ 	.short	0x0000
        /*0054*/ 	.byte	0x00, 0xf5, 0x21, 0x00


	//----- nvinfo : EIATTR_SPARSE_MMA_MASK
	.align		4
.L_83:
        /*0058*/ 	.byte	0x03, 0x50
        /*005a*/ 	.short	0x0000


	//----- nvinfo : EIATTR_MAXREG_COUNT
	.align		4
        /*005c*/ 	.byte	0x03, 0x1b
        /*005e*/ 	.short	0x00ff


	//----- nvinfo : EIATTR_NUM_BARRIERS
	.align		4
        /*0060*/ 	.byte	0x02, 0x4c
        /*0062*/ 	.byte	0x01
	.zero		1


	//----- nvinfo : EIATTR_MERCURY_ISA_VERSION
	.align		4
        /*0064*/ 	.byte	0x03, 0x5f
        /*0066*/ 	.short	0x0101


	//----- nvinfo : EIATTR_VRC_CTA_INIT_COUNT
	.align		4
        /*0068*/ 	.byte	0x02, 0x4a
	.zero		1
	.zero		1


	//----- nvinfo : EIATTR_EXIT_INSTR_OFFSETS
	.align		4
        /*006c*/ 	.byte	0x04, 0x1c
        /*006e*/ 	.short	(.L_85 - .L_84)


	//   ....[0]....
.L_84:
        /*0070*/ 	.word	0x000094d0


	//   ....[1]....
        /*0074*/ 	.word	0x00009610


	//----- nvinfo : EIATTR_CRS_STACK_SIZE
	.align		4
.L_85:
        /*0078*/ 	.byte	0x04, 0x1e
        /*007a*/ 	.short	(.L_87 - .L_86)
.L_86:
        /*007c*/ 	.word	0x00000000


	//----- nvinfo : EIATTR_CBANK_PARAM_SIZE
	.align		4
.L_87:
        /*0080*/ 	.byte	0x03, 0x19
        /*0082*/ 	.short	0x0020


	//----- nvinfo : EIATTR_PARAM_CBANK
	.align		4
        /*0084*/ 	.byte	0x04, 0x0a
        /*0086*/ 	.short	(.L_89 - .L_88)
	.align		4
.L_88:
        /*0088*/ 	.word	index@(.nv.constant0._Z24topk_kernel_bitonic_tileILi2048EEvPKfiiPfPi)
        /*008c*/ 	.short	0x0380
        /*008e*/ 	.short	0x0020


	//----- nvinfo : EIATTR_SW_WAR
	.align		4
.L_89:
        /*0090*/ 	.byte	0x04, 0x36
        /*0092*/ 	.short	(.L_91 - .L_90)
.L_90:
        /*0094*/ 	.word	0x00000008
.L_91:


//--------------------- .nv.info._Z24topk_kernel_bitonic_tileILi1024EEvPKfiiPfPi --------------------------
	.section	.nv.info._Z24topk_kernel_bitonic_tileILi1024EEvPKfiiPfPi,"",@"SHT_CUDA_INFO"
	.sectionflags	@""
	.align	4


	//----- nvinfo : EIATTR_CUDA_API_VERSION
	.align		4
        /*0000*/ 	.byte	0x04, 0x37
        /*0002*/ 	.short	(.L_93 - .L_92)
.L_92:
        /*0004*/ 	.word	0x00000082


	//----- nvinfo : EIATTR_KPARAM_INFO
	.align		4
.L_93:
        /*0008*/ 	.byte	0x04, 0x17
        /*000a*/ 	.short	(.L_95 - .L_94)
.L_94:
        /*000c*/ 	.word	0x00000000
        /*0010*/ 	.short	0x0004
        /*0012*/ 	.short	0x0018
        /*0014*/ 	.byte	0x00, 0xf5, 0x21, 0x00


	//----- nvinfo : EIATTR_KPARAM_INFO
	.align		4
.L_95:
        /*0018*/ 	.byte	0x04, 0x17
        /*001a*/ 	.short	(.L_97 - .L_96)
.L_96:
        /*001c*/ 	.word	0x00000000
        /*0020*/ 	.short	0x0003
        /*0022*/ 	.short	0x0010
        /*0024*/ 	.byte	0x00, 0xf5, 0x21, 0x00


	//----- nvinfo : EIATTR_KPARAM_INFO
	.align		4
.L_97:
        /*0028*/ 	.byte	0x04, 0x17
        /*002a*/ 	.short	(.L_99 - .L_98)
.L_98:
        /*002c*/ 	.word	0x00000000
        /*0030*/ 	.short	0x0002
        /*0032*/ 	.short	0x000c
        /*0034*/ 	.byte	0x00, 0xf0, 0x11, 0x00


	//----- nvinfo : EIATTR_KPARAM_INFO
	.align		4
.L_99:
        /*0038*/ 	.byte	0x04, 0x17
        /*003a*/ 	.short	(.L_101 - .L_100)
.L_100:
        /*003c*/ 	.word	0x00000000
        /*0040*/ 	.short	0x0001
        /*0042*/ 	.short	0x0008
        /*0044*/ 	.byte	0x00, 0xf0, 0x11, 0x00


	//----- nvinfo : EIATTR_KPARAM_INFO
	.align		4
.L_101:
        /*0048*/ 	.byte	0x04, 0x17
        /*004a*/ 	.short	(.L_103 - .L_102)
.L_102:
        /*004c*/ 	.word	0x00000000
        /*0050*/ 	.short	0x0000
        /*0052*/ 	.short	0x0000
        /*0054*/ 	.byte	0x00, 0xf5, 0x21, 0x00


	//----- nvinfo : EIATTR_SPARSE_MMA_MASK
	.align		4
.L_103:
        /*0058*/ 	.byte	0x03, 0x50
        /*005a*/ 	.short	0x0000


	//----- nvinfo : EIATTR_MAXREG_COUNT
	.align		4
        /*005c*/ 	.byte	0x03, 0x1b
        /*005e*/ 	.short	0x00ff


	//----- nvinfo : EIATTR_NUM_BARRIERS
	.align		4
        /*0060*/ 	.byte	0x02, 0x4c
        /*0062*/ 	.byte	0x01
	.zero		1


	//----- nvinfo : EIATTR_MERCURY_ISA_VERSION
	.align		4
        /*0064*/ 	.byte	0x03, 0x5f
        /*0066*/ 	.short	0x0101


	//----- nvinfo : EIATTR_VRC_CTA_INIT_COUNT
	.align		4
        /*0068*/ 	.byte	0x02, 0x4a
	.zero		1
	.zero		1


	//----- nvinfo : EIATTR_EXIT_INSTR_OFFSETS
	.align		4
        /*006c*/ 	.byte	0x04, 0x1c
        /*006e*/ 	.short	(.L_105 - .L_104)


	//   ....[0]....
.L_104:
        /*0070*/ 	.word	0x00007ed0


	//   ....[1]....
        /*0074*/ 	.word	0x00008010


	//----- nvinfo : EIATTR_CRS_STACK_SIZE
	.align		4
.L_105:
        /*0078*/ 	.byte	0x04, 0x1e
        /*007a*/ 	.short	(.L_107 - .L_106)
.L_106:
        /*007c*/ 	.word	0x00000000


	//----- nvinfo : EIATTR_CBANK_PARAM_SIZE
	.align		4
.L_107:
        /*0080*/ 	.byte	0x03, 0x19
        /*0082*/ 	.short	0x0020


	//----- nvinfo : EIATTR_PARAM_CBANK
	.align		4
        /*0084*/ 	.byte	0x04, 0x0a
        /*0086*/ 	.short	(.L_109 - .L_108)
	.align		4
.L_108:
        /*0088*/ 	.word	index@(.nv.constant0._Z24topk_kernel_bitonic_tileILi1024EEvPKfiiPfPi)
        /*008c*/ 	.short	0x0380
        /*008e*/ 	.short	0x0020


	//----- nvinfo : EIATTR_SW_WAR
	.align		4
.L_109:
        /*0090*/ 	.byte	0x04, 0x36
        /*0092*/ 	.short	(.L_111 - .L_110)
.L_110:
        /*0094*/ 	.word	0x00000008
.L_111:


//--------------------- .nv.info._Z24topk_kernel_bitonic_tileILi512EEvPKfiiPfPi --------------------------
	.section	.nv.info._Z24topk_kernel_bitonic_tileILi512EEvPKfiiPfPi,"",@"SHT_CUDA_INFO"
	.sectionflags	@""
	.align	4


	//----- nvinfo : EIATTR_CUDA_API_VERSION
	.align		4
        /*0000*/ 	.byte	0x04, 0x37
        /*0002*/ 	.short	(.L_113 - .L_112)
.L_112:
        /*0004*/ 	.word	0x00000082


	//----- nvinfo : EIATTR_KPARAM_INFO
	.align		4
.L_113:
        /*0008*/ 	.byte	0x04, 0x17
        /*000a*/ 	.short	(.L_115 - .L_114)
.L_114:
        /*000c*/ 	.word	0x00000000
        /*0010*/ 	.short	0x0004
        /*0012*/ 	.short	0x0018
        /*0014*/ 	.byte	0x00, 0xf5, 0x21, 0x00


	//----- nvinfo : EIATTR_KPARAM_INFO
	.align		4
.L_115:
        /*0018*/ 	.byte	0x04, 0x17
        /*001a*/ 	.short	(.L_117 - .L_116)
.L_116:
        /*001c*/ 	.word	0x00000000
        /*0020*/ 	.short	0x0003
        /*0022*/ 	.short	0x0010
        /*0024*/ 	.byte	0x00, 0xf5, 0x21, 0x00


	//----- nvinfo : EIATTR_KPARAM_INFO
	.align		4
.L_117:
        /*0028*/ 	.byte	0x04, 0x17
        /*002a*/ 	.short	(.L_119 - .L_118)
.L_118:
        /*002c*/ 	.word	0x00000000
        /*0030*/ 	.short	0x0002
        /*0032*/ 	.short	0x000c
        /*0034*/ 	.byte	0x00, 0xf0, 0x11, 0x00


	//----- nvinfo : EIATTR_KPARAM_INFO
	.align		4
.L_119:
        /*0038*/ 	.byte	0x04, 0x17
        /*003a*/ 	.short	(.L_121 - .L_120)
.L_120:
        /*003c*/ 	.word	0x00000000
        /*0040*/ 	.short	0x0001
        /*0042*/ 	.short	0x0008
        /*0044*/ 	.byte	0x00, 0xf0, 0x11, 0x00


	//----- nvinfo : EIATTR_KPARAM_INFO
	.align		4
.L_121:
        /*0048*/ 	.byte	0x04, 0x17
        /*004a*/ 	.short	(.L_123 - .L_122)
.L_122:
        /*004c*/ 	.word	0x00000000
        /*0050*/ 	.short	0x0000
        /*0052*/ 	.short	0x0000
        /*0054*/ 	.byte	0x00, 0xf5, 0x21, 0x00


	//----- nvinfo : EIATTR_SPARSE_MMA_MASK
	.align		4
.L_123:
        /*0058*/ 	.byte	0x03, 0x50
        /*005a*/ 	.short	0x0000


	//----- nvinfo : EIATTR_MAXREG_COUNT
	.align		4
        /*005c*/ 	.byte	0x03, 0x1b
        /*005e*/ 	.short	0x00ff


	//----- nvinfo : EIATTR_NUM_BARRIERS
	.align		4
        /*0060*/ 	.byte	0x02, 0x4c
        /*0062*/ 	.byte	0x01
	.zero		1


	//----- nvinfo : EIATTR_MERCURY_ISA_VERSION
	.align		4
        /*0064*/ 	.byte	0x03, 0x5f
        /*0066*/ 	.short	0x0101


	//----- nvinfo : EIATTR_VRC_CTA_INIT_COUNT
	.align		4
        /*0068*/ 	.byte	0x02, 0x4a
	.zero		1
	.zero		1


	//----- nvinfo : EIATTR_EXIT_INSTR_OFFSETS
	.align		4
        /*006c*/ 	.byte	0x04, 0x1c
        /*006e*/ 	.short	(.L_125 - .L_124)


	//   ....[0]....
.L_124:
        /*0070*/ 	.word	0x00006ec0


	//   ....[1]....
        /*0074*/ 	.word	0x00007000


	//----- nvinfo : EIATTR_CRS_STACK_SIZE
	.align		4
.L_125:
        /*0078*/ 	.byte	0x04, 0x1e
        /*007a*/ 	.short	(.L_127 - .L_126)
.L_126:
        /*007c*/ 	.word	0x00000000


	//----- nvinfo : EIATTR_CBANK_PARAM_SIZE
	.align		4
.L_127:
        /*0080*/ 	.byte	0x03, 0x19
        /*0082*/ 	.short	0x0020


	//----- nvinfo : EIATTR_PARAM_CBANK
	.align		4
        /*0084*/ 	.byte	0x04, 0x0a
        /*0086*/ 	.short	(.L_129 - .L_128)
	.align		4
.L_128:
        /*0088*/ 	.word	index@(.nv.constant0._Z24topk_kernel_bitonic_tileILi512EEvPKfiiPfPi)
        /*008c*/ 	.short	0x0380
        /*008e*/ 	.short	0x0020


	//----- nvinfo : EIATTR_SW_WAR
	.align		4
.L_129:
        /*0090*/ 	.byte	0x04, 0x36
        /*0092*/ 	.short	(.L_131 - .L_130)
.L_130:
        /*0094*/ 	.word	0x00000008
.L_131:


//--------------------- .nv.info._Z24topk_kernel_bitonic_tileILi256EEvPKfiiPfPi --------------------------
	.section	.nv.info._Z24topk_kernel_bitonic_tileILi256EEvPKfiiPfPi,"",@"SHT_CUDA_INFO"
	.sectionflags	@""
	.align	4


	//----- nvinfo : EIATTR_CUDA_API_VERSION
	.align		4
        /*0000*/ 	.byte	0x04, 0x37
        /*0002*/ 	.short	(.L_133 - .L_132)
.L_132:
        /*0004*/ 	.word	0x00000082


	//----- nvinfo : EIATTR_KPARAM_INFO
	.align		4
.L_133:
        /*0008*/ 	.byte	0x04, 0x17
        /*000a*/ 	.short	(.L_135 - .L_134)
.L_134:
        /*000c*/ 	.word	0x00000000
        /*0010*/ 	.short	0x0004
        /*0012*/ 	.short	0x0018
        /*0014*/ 	.byte	0x00, 0xf5, 0x21, 0x00


	//----- nvinfo : EIATTR_KPARAM_INFO
	.align		4
.L_135:
        /*0018*/ 	.byte	0x04, 0x17
        /*001a*/ 	.short	(.L_137 - .L_136)
.L_136:
        /*001c*/ 	.word	0x00000000
        /*0020*/ 	.short	0x0003
        /*0022*/ 	.short	0x0010
        /*0024*/ 	.byte	0x00, 0xf5, 0x21, 0x00


	//----- nvinfo : EIATTR_KPARAM_INFO
	.align		4
.L_137:
        /*0028*/ 	.byte	0x04, 0x17
        /*002a*/ 	.short	(.L_139 - .L_138)
.L_138:
        /*002c*/ 	.word	0x00000000
        /*0030*/ 	.short	0x0002
        /*0032*/ 	.short	0x000c
        /*0034*/ 	.byte	0x00, 0xf0, 0x11, 0x00


	//----- nvinfo : EIATTR_KPARAM_INFO
	.align		4
.L_139:
        /*0038*/ 	.byte	0x04, 0x17
        /*003a*/ 	.short	(.L_141 - .L_140)
.L_140:
        /*003c*/ 	.word	0x00000000
        /*0040*/ 	.short	0x0001
        /*0042*/ 	.short	0x0008
        /*0044*/ 	.byte	0x00, 0xf0, 0x11, 0x00


	//----- nvinfo : EIATTR_KPARAM_INFO
	.align		4
.L_141:
        /*0048*/ 	.byte	0x04, 0x17
        /*004a*/ 	.short	(.L_143 - .L_142)
.L_142:
        /*004c*/ 	.word	0x00000000
        /*0050*/ 	.short	0x0000
        /*0052*/ 	.short	0x0000
        /*0054*/ 	.byte	0x00, 0xf5, 0x21, 0x00


	//----- nvinfo : EIATTR_SPARSE_MMA_MASK
	.align		4
.L_143:
        /*0058*/ 	.byte	0x03, 0x50
        /*005a*/ 	.short	0x0000


	//----- nvinfo : EIATTR_MAXREG_COUNT
	.align		4
        /*005c*/ 	.byte	0x03, 0x1b
        /*005e*/ 	.short	0x00ff


	//----- nvinfo : EIATTR_NUM_BARRIERS
	.align		4
        /*0060*/ 	.byte	0x02, 0x4c
        /*0062*/ 	.byte	0x01
	.zero		1


	//----- nvinfo : EIATTR_MERCURY_ISA_VERSION
	.align		4
        /*0064*/ 	.byte	0x03, 0x5f
        /*0066*/ 	.short	0x0101


	//----- nvinfo : EIATTR_VRC_CTA_INIT_COUNT
	.align		4
        /*0068*/ 	.byte	0x02, 0x4a
	.zero		1
	.zero		1


	//----- nvinfo : EIATTR_EXIT_INSTR_OFFSETS
	.align		4
        /*006c*/ 	.byte	0x04, 0x1c
        /*006e*/ 	.short	(.L_145 - .L_144)


	//   ....[0]....
.L_144:
        /*0070*/ 	.word	0x00005a90


	//   ....[1]....
        /*0074*/ 	.word	0x00005bd0


	//----- nvinfo : EIATTR_CRS_STACK_SIZE
	.align		4
.L_145:
        /*0078*/ 	.byte	0x04, 0x1e
        /*007a*/ 	.short	(.L_147 - .L_146)
.L_146:
        /*007c*/ 	.word	0x00000000


	//----- nvinfo : EIATTR_CBANK_PARAM_SIZE
	.align		4
.L_147:
        /*0080*/ 	.byte	0x03, 0x19
        /*0082*/ 	.short	0x0020


	//----- nvinfo : EIATTR_PARAM_CBANK
	.align		4
        /*0084*/ 	.byte	0x04, 0x0a
        /*0086*/ 	.short	(.L_149 - .L_148)
	.align		4
.L_148:
        /*0088*/ 	.word	index@(.nv.constant0._Z24topk_kernel_bitonic_tileILi256EEvPKfiiPfPi)
        /*008c*/ 	.short	0x0380
        /*008e*/ 	.short	0x0020


	//----- nvinfo : EIATTR_SW_WAR
	.align		4
.L_149:
        /*0090*/ 	.byte	0x04, 0x36
        /*0092*/ 	.short	(.L_151 - .L_150)
.L_150:
        /*0094*/ 	.word	0x00000008
.L_151:


//--------------------- .nv.info._Z24topk_kernel_bitonic_tileILi128EEvPKfiiPfPi --------------------------
	.section	.nv.info._Z24topk_kernel_bitonic_tileILi128EEvPKfiiPfPi,"",@"SHT_CUDA_INFO"
	.sectionflags	@""
	.align	4


	//----- nvinfo : EIATTR_CUDA_API_VERSION
	.align		4
        /*0000*/ 	.byte	0x04, 0x37
        /*0002*/ 	.short	(.L_153 - .L_152)
.L_152:
        /*0004*/ 	.word	0x00000082


	//----- nvinfo : EIATTR_KPARAM_INFO
	.align		4
.L_153:
        /*0008*/ 	.byte	0x04, 0x17
        /*000a*/ 	.short	(.L_155 - .L_154)
.L_154:
        /*000c*/ 	.word	0x00000000
        /*0010*/ 	.short	0x0004
        /*0012*/ 	.short	0x0018
        /*0014*/ 	.byte	0x00, 0xf5, 0x21, 0x00


	//----- nvinfo : EIATTR_KPARAM_INFO
	.align		4
.L_155:
        /*0018*/ 	.byte	0x04, 0x17
        /*001a*/ 	.short	(.L_157 - .L_156)
.L_156:
        /*001c*/ 	.word	0x00000000
        /*0020*/ 	.short	0x0003
        /*0022*/ 	.short	0x0010
        /*0024*/ 	.byte	0x00, 0xf5, 0x21, 0x00


	//----- nvinfo : EIATTR_KPARAM_INFO
	.align		4
.L_157:
        /*0028*/ 	.byte	0x04, 0x17
        /*002a*/ 	.short	(.L_159 - .L_158)
.L_158:
        /*002c*/ 	.word	0x00000000
        /*0030*/ 	.short	0x0002
        /*0032*/ 	.short	0x000c
        /*0034*/ 	.byte	0x00, 0xf0, 0x11, 0x00


	//----- nvinfo : EIATTR_KPARAM_INFO
	.align		4
.L_159:
        /*0038*/ 	.byte	0x04, 0x17
        /*003a*/ 	.short	(.L_161 - .L_160)
.L_160:
        /*003c*/ 	.word	0x00000000
        /*0040*/ 	.short	0x0001
        /*0042*/ 	.short	0x0008
        /*0044*/ 	.byte	0x00, 0xf0, 0x11, 0x00


	//----- nvinfo : EIATTR_KPARAM_INFO
	.align		4
.L_161:
        /*0048*/ 	.byte	0x04, 0x17
        /*004a*/ 	.short	(.L_163 - .L_162)
.L_162:
        /*004c*/ 	.word	0x00000000
        /*0050*/ 	.short	0x0000
        /*0052*/ 	.short	0x0000
        /*0054*/ 	.byte	0x00, 0xf5, 0x21, 0x00


	//----- nvinfo : EIATTR_SPARSE_MMA_MASK
	.align		4
.L_163:
        /*0058*/ 	.byte	0x03, 0x50
        /*005a*/ 	.short	0x0000


	//----- nvinfo : EIATTR_MAXREG_COUNT
	.align		4
        /*005c*/ 	.byte	0x03, 0x1b
        /*005e*/ 	.short	0x00ff


	//----- nvinfo : EIATTR_NUM_BARRIERS
	.align		4
        /*0060*/ 	.byte	0x02, 0x4c
        /*0062*/ 	.byte	0x01
	.zero		1


	//----- nvinfo : EIATTR_MERCURY_ISA_VERSION
	.align		4
        /*0064*/ 	.byte	0x03, 0x5f
        /*0066*/ 	.short	0x0101


	//----- nvinfo : EIATTR_VRC_CTA_INIT_COUNT
	.align		4
        /*0068*/ 	.byte	0x02, 0x4a
	.zero		1
	.zero		1


	//----- nvinfo : EIATTR_EXIT_INSTR_OFFSETS
	.align		4
        /*006c*/ 	.byte	0x04, 0x1c
        /*006e*/ 	.short	(.L_165 - .L_164)


	//   ....[0]....
.L_164:
        /*0070*/ 	.word	0x000048a0


	//   ....[1]....
        /*0074*/ 	.word	0x000049e0


	//----- nvinfo : EIATTR_CRS_STACK_SIZE
	.align		4
.L_165:
        /*0078*/ 	.byte	0x04, 0x1e
        /*007a*/ 	.short	(.L_167 - .L_166)
.L_166:
        /*007c*/ 	.word	0x00000000


	//----- nvinfo : EIATTR_CBANK_PARAM_SIZE
	.align		4
.L_167:
        /*0080*/ 	.byte	0x03, 0x19
        /*0082*/ 	.short	0x0020


	//----- nvinfo : EIATTR_PARAM_CBANK
	.align		4
        /*0084*/ 	.byte	0x04, 0x0a
        /*0086*/ 	.short	(.L_169 - .L_168)
	.align		4
.L_168:
        /*0088*/ 	.word	index@(.nv.constant0._Z24topk_kernel_bitonic_tileILi128EEvPKfiiPfPi)
        /*008c*/ 	.short	0x0380
        /*008e*/ 	.short	0x0020


	//----- nvinfo : EIATTR_SW_WAR
	.align		4
.L_169:
        /*0090*/ 	.byte	0x04, 0x36
        /*0092*/ 	.short	(.L_171 - .L_170)
.L_170:
        /*0094*/ 	.word	0x00000008
.L_171:


//--------------------- .nv.info._Z24topk_kernel_bitonic_tileILi64EEvPKfiiPfPi --------------------------
	.section	.nv.info._Z24topk_kernel_bitonic_tileILi64EEvPKfiiPfPi,"",@"SHT_CUDA_INFO"
	.sectionflags	@""
	.align	4


	//----- nvinfo : EIATTR_CUDA_API_VERSION
	.align		4
        /*0000*/ 	.byte	0x04, 0x37
        /*0002*/ 	.short	(.L_173 - .L_172)
.L_172:
        /*0004*/ 	.word	0x00000082


	//----- nvinfo : EIATTR_KPARAM_INFO
	.align		4
.L_173:
        /*0008*/ 	.byte	0x04, 0x17
        /*000a*/ 	.short	(.L_175 - .L_174)
.L_174:
        /*000c*/ 	.word	0x00000000
        /*0010*/ 	.short	0x0004
        /*0012*/ 	.short	0x0018
        /*0014*/ 	.byte	0x00, 0xf5, 0x21, 0x00


	//----- nvinfo : EIATTR_KPARAM_INFO
	.align		4
.L_175:
        /*0018*/ 	.byte	0x04, 0x17
        /*001a*/ 	.short	(.L_177 - .L_176)
.L_176:
        /*001c*/ 	.word	0x00000000
        /*0020*/ 	.short	0x0003
        /*0022*/ 	.short	0x0010
        /*0024*/ 	.byte	0x00, 0xf5, 0x21, 0x00


	//----- nvinfo : EIATTR_KPARAM_INFO
	.align		4
.L_177:
        /*0028*/ 	.byte	0x04, 0x17
        /*002a*/ 	.short	(.L_179 - .L_178)
.L_178:
        /*002c*/ 	.word	0x00000000
        /*0030*/ 	.short	0x0002
        /*0032*/ 	.short	0x000c
        /*0034*/ 	.byte	0x00, 0xf0, 0x11, 0x00


	//----- nvinfo : EIATTR_KPARAM_INFO
	.align		4
.L_179:
        /*0038*/ 	.byte	0x04, 0x17
        /*003a*/ 	.short	(.L_181 - .L_180)
.L_180:
        /*003c*/ 	.word	0x00000000
        /*0040*/ 	.short	0x0001
        /*0042*/ 	.short	0x0008
        /*0044*/ 	.byte	0x00, 0xf0, 0x11, 0x00


	//----- nvinfo : EIATTR_KPARAM_INFO
	.align		4
.L_181:
        /*0048*/ 	.byte	0x04, 0x17
        /*004a*/ 	.short	(.L_183 - .L_182)
.L_182:
        /*004c*/ 	.word	0x00000000
        /*0050*/ 	.short	0x0000
        /*0052*/ 	.short	0x0000
        /*0054*/ 	.byte	0x00, 0xf5, 0x21, 0x00


	//----- nvinfo : EIATTR_SPARSE_MMA_MASK
	.align		4
.L_183:
        /*0058*/ 	.byte	0x03, 0x50
        /*005a*/ 	.short	0x0000


	//----- nvinfo : EIATTR_MAXREG_COUNT
	.align		4
        /*005c*/ 	.byte	0x03, 0x1b
        /*005e*/ 	.short	0x00ff


	//----- nvinfo : EIATTR_NUM_BARRIERS
	.align		4
        /*0060*/ 	.byte	0x02, 0x4c
        /*0062*/ 	.byte	0x01
	.zero		1


	//----- nvinfo : EIATTR_MERCURY_ISA_VERSION
	.align		4
        /*0064*/ 	.byte	0x03, 0x5f
        /*0066*/ 	.short	0x0101


	//----- nvinfo : EIATTR_VRC_CTA_INIT_COUNT
	.align		4
        /*0068*/ 	.byte	0x02, 0x4a
	.zero		1
	.zero		1


	//----- nvinfo : EIATTR_EXIT_INSTR_OFFSETS
	.align		4
        /*006c*/ 	.byte	0x04, 0x1c
        /*006e*/ 	.short	(.L_185 - .L_184)


	//   ....[0]....
.L_184:
        /*0070*/ 	.word	0x000038f0


	//   ....[1]....
        /*0074*/ 	.word	0x00003a30


	//----- nvinfo : EIATTR_CRS_STACK_SIZE
	.align		4
.L_185:
        /*0078*/ 	.byte	0x04, 0x1e
        /*007a*/ 	.short	(.L_187 - .L_186)
.L_186:
        /*007c*/ 	.word	0x00000000


	//----- nvinfo : EIATTR_CBANK_PARAM_SIZE
	.align		4
.L_187:
        /*0080*/ 	.byte	0x03, 0x19
        /*0082*/ 	.short	0x0020


	//----- nvinfo : EIATTR_PARAM_CBANK
	.align		4
        /*0084*/ 	.byte	0x04, 0x0a
        /*0086*/ 	.short	(.L_189 - .L_188)
	.align		4
.L_188:
        /*0088*/ 	.word	index@(.nv.constant0._Z24topk_kernel_bitonic_tileILi64EEvPKfiiPfPi)
        /*008c*/ 	.short	0x0380
        /*008e*/ 	.short	0x0020


	//----- nvinfo : EIATTR_SW_WAR
	.align		4
.L_189:
        /*0090*/ 	.byte	0x04, 0x36
        /*0092*/ 	.short	(.L_191 - .L_190)
.L_190:
        /*0094*/ 	.word	0x00000008
.L_191:


//--------------------- .nv.info._Z24topk_kernel_bitonic_tileILi32EEvPKfiiPfPi --------------------------
	.section	.nv.info._Z24topk_kernel_bitonic_tileILi32EEvPKfiiPfPi,"",@"SHT_CUDA_INFO"
	.sectionflags	@""
	.align	4


	//----- nvinfo : EIATTR_CUDA_API_VERSION
	.align		4
        /*0000*/ 	.byte	0x04, 0x37
        /*0002*/ 	.short	(.L_193 - .L_192)
.L_192:
        /*0004*/ 	.word	0x00000082


	//----- nvinfo : EIATTR_KPARAM_INFO
	.align		4
.L_193:
        /*0008*/ 	.byte	0x04, 0x17
        /*000a*/ 	.short	(.L_195 - .L_194)
.L_194:
        /*000c*/ 	.word	0x00000000
        /*0010*/ 	.short	0x0004
        /*0012*/ 	.short	0x0018
        /*0014*/ 	.byte	0x00, 0xf5, 0x21, 0x00


	//----- nvinfo : EIATTR_KPARAM_INFO
	.align		4
.L_195:
        /*0018*/ 	.byte	0x04, 0x17
        /*001a*/ 	.short	(.L_197 - .L_196)
.L_196:
        /*001c*/ 	.word	0x00000000
        /*0020*/ 	.short	0x0003
        /*0022*/ 	.short	0x0010
        /*0024*/ 	.byte	0x00, 0xf5, 0x21, 0x00


	//----- nvinfo : EIATTR_KPARAM_INFO
	.align		4
.L_197:
        /*0028*/ 	.byte	0x04, 0x17
        /*002a*/ 	.short	(.L_199 - .L_198)
.L_198:
        /*002c*/ 	.word	0x00000000
        /*0030*/ 	.short	0x0002
        /*0032*/ 	.short	0x000c
        /*0034*/ 	.byte	0x00, 0xf0, 0x11, 0x00


	//----- nvinfo : EIATTR_KPARAM_INFO
	.align		4
.L_199:
        /*0038*/ 	.byte	0x04, 0x17
        /*003a*/ 	.short	(.L_201 - .L_200)
.L_200:
        /*003c*/ 	.word	0x00000000
        /*0040*/ 	.short	0x0001
        /*0042*/ 	.short	0x0008
        /*0044*/ 	.byte	0x00, 0xf0, 0x11, 0x00


	//----- nvinfo : EIATTR_KPARAM_INFO
	.align		4
.L_201:
        /*0048*/ 	.byte	0x04, 0x17
        /*004a*/ 	.short	(.L_203 - .L_202)
.L_202:
        /*004c*/ 	.word	0x00000000
        /*0050*/ 	.short	0x0000
        /*0052*/ 	.short	0x0000
        /*0054*/ 	.byte	0x00, 0xf5, 0x21, 0x00


	//----- nvinfo : EIATTR_SPARSE_MMA_MASK
	.align		4
.L_203:
        /*0058*/ 	.byte	0x03, 0x50
        /*005a*/ 	.short	0x0000


	//----- nvinfo : EIATTR_MAXREG_COUNT
	.align		4
        /*005c*/ 	.byte	0x03, 0x1b
        /*005e*/ 	.short	0x00ff


	//----- nvinfo : EIATTR_NUM_BARRIERS
	.align		4
        /*0060*/ 	.byte	0x02, 0x4c
        /*0062*/ 	.byte	0x01
	.zero		1


	//----- nvinfo : EIATTR_MERCURY_ISA_VERSION
	.align		4
        /*0064*/ 	.byte	0x03, 0x5f
        /*0066*/ 	.short	0x0101


	//----- nvinfo : EIATTR_VRC_CTA_INIT_COUNT
	.align		4
        /*0068*/ 	.byte	0x02, 0x4a
	.zero		1
	.zero		1


	//----- nvinfo : EIATTR_EXIT_INSTR_OFFSETS
	.align		4
        /*006c*/ 	.byte	0x04, 0x1c
        /*006e*/ 	.short	(.L_205 - .L_204)


	//   ....[0]....
.L_204:
        /*0070*/ 	.word	0x00002b80


	//   ....[1]....
        /*0074*/ 	.word	0x00002cc0


	//----- nvinfo : EIATTR_CRS_STACK_SIZE
	.align		4
.L_205:
        /*0078*/ 	.byte	0x04, 0x1e
        /*007a*/ 	.short	(.L_207 - .L_206)
.L_206:
        /*007c*/ 	.word	0x00000000


	//----- nvinfo : EIATTR_CBANK_PARAM_SIZE
	.align		4
.L_207:
        /*0080*/ 	.byte	0x03, 0x19
        /*0082*/ 	.short	0x0020


	//----- nvinfo : EIATTR_PARAM_CBANK
	.align		4
        /*0084*/ 	.byte	0x04, 0x0a
        /*0086*/ 	.short	(.L_209 - .L_208)
	.align		4
.L_208:
        /*0088*/ 	.word	index@(.nv.constant0._Z24topk_kernel_bitonic_tileILi32EEvPKfiiPfPi)
        /*008c*/ 	.short	0x0380
        /*008e*/ 	.short	0x0020


	//----- nvinfo : EIATTR_SW_WAR
	.align		4
.L_209:
        /*0090*/ 	.byte	0x04, 0x36
        /*0092*/ 	.short	(.L_211 - .L_210)
.L_210:
        /*0094*/ 	.word	0x00000008
.L_211:


//--------------------- .nv.callgraph             --------------------------
	.section	.nv.callgraph,"",@"SHT_CUDA_CALLGRAPH"
	.align	4
	.sectionentsize	8
	.align		4
        /*0000*/ 	.word	0x00000000
	.align		4
        /*0004*/ 	.word	0xffffffff
	.align		4
        /*0008*/ 	.word	0x00000000
	.align		4
        /*000c*/ 	.word	0xfffffffe
	.align		4
        /*0010*/ 	.word	0x00000000
	.align		4
        /*0014*/ 	.word	0xfffffffd
	.align		4
        /*0018*/ 	.word	0x00000000
	.align		4
        /*001c*/ 	.word	0xfffffffc


//--------------------- .text._Z24topk_kernel_bitonic_tileILi4096EEvPKfiiPfPi --------------------------
	.section	.text._Z24topk_kernel_bitonic_tileILi4096EEvPKfiiPfPi,"ax",@progbits
	.align	128
        .global         _Z24topk_kernel_bitonic_tileILi4096EEvPKfiiPfPi
        .type           _Z24topk_kernel_bitonic_tileILi4096EEvPKfiiPfPi,@function
        .size           _Z24topk_kernel_bitonic_tileILi4096EEvPKfiiPfPi,(.L_x_1279 - _Z24topk_kernel_bitonic_tileILi4096EEvPKfiiPfPi)
        .other          _Z24topk_kernel_bitonic_tileILi4096EEvPKfiiPfPi,@"STO_CUDA_ENTRY STV_DEFAULT"
_Z24topk_kernel_bitonic_tileILi4096EEvPKfiiPfPi:
.text._Z24topk_kernel_bitonic_tileILi4096EEvPKfiiPfPi:
[----:B------:R-:W-:Y:S01]  /*0000*/  LDC R1, c[0x0][0x37c] ;  /* 0x0000df00ff017b82 */ /* 0x000fe20000000800 */
[----:B------:R-:W0:Y:S07]  /*0010*/  S2R R9, SR_TID.X ;  /* 0x0000000000097919 */ /* 0x000e2e0000002100 */
[----:B------:R-:W1:Y:S01]  /*0020*/  LDC R0, c[0x0][0x360] ;  /* 0x0000d800ff007b82 */ /* 0x000e620000000800 */
[----:B------:R-:W2:Y:S01]  /*0030*/  LDCU UR4, c[0x0][0x388] ;  /* 0x00007100ff0477ac */ /* 0x000ea20008000800 */
[----:B------:R-:W-:-:S06]  /*0040*/  MOV R7, 0xd0 ;  /* 0x000000d000077802 */ /* 0x000fcc0000000f00 */
[----:B------:R-:W2:Y:S01]  /*0050*/  S2UR UR9, SR_CTAID.X ;  /* 0x00000000000979c3 */ /* 0x000ea20000002500 */
[----:B-1----:R-:W-:Y:S01]  /*0060*/  LOP3.LUT R3, R0, 0xffff, RZ, 0xc0, !PT ;  /* 0x0000ffff00037812 */ /* 0x002fe200078ec0ff */
[----:B0-----:R-:W-:Y:S01]  /*0070*/  IMAD.IADD R2, R9, 0x1, R0 ;  /* 0x0000000109027824 */ /* 0x001fe200078e0200 */
[----:B--2---:R-:W-:-:S04]  /*0080*/  UIMAD UR4, UR9, UR4, URZ ;  /* 0x00000004090472a4 */ /* 0x004fc8000f8e02ff */
[----:B------:R-:W-:Y:S01]  /*0090*/  LOP3.LUT R2, R2, 0xfff, RZ, 0x3c, !PT ;  /* 0x00000fff02027812 */ /* 0x000fe200078e3cff */
[----:B------:R-:W-:-:S03]  /*00a0*/  USHF.R.S32.HI UR12, URZ, 0x1f, UR4 ;  /* 0x0000001fff0c7899 */ /* 0x000fc60008011404 */
[----:B------:R-:W-:-:S09]  /*00b0*/  LOP3.LUT R2, R2, 0xffff, RZ, 0xc0, !PT ;  /* 0x0000ffff02027812 */ /* 0x000fd200078ec0ff */
[----:B------:R-:W-:Y:S05]  /*00c0*/  CALL.REL.NOINC `($__internal_0_$__cuda_sm20_div_u16) ;  /* 0x0000000800847944 */ /* 0x000fea0003c00000 */
[----:B------:R-:W-:Y:S01]  /*00d0*/  LOP3.LUT R17, R6, 0x3, RZ, 0xc0, !PT ;  /* 0x0000000306117812 */ /* 0x000fe200078ec0ff */
[----:B------:R-:W0:Y:S01]  /*00e0*/  LDCU.64 UR10, c[0x0][0x358] ;  /* 0x00006b00ff0a77ac */ /* 0x000e220008000a00 */
[----:B------:R-:W-:Y:S01]  /*00f0*/  BSSY.RECONVERGENT B0, `(.L_x_0) ;  /* 0x000001f000007945 */ /* 0x000fe20003800200 */
[----:B------:R-:W-:Y:S01]  /*0100*/  IMAD.MOV.U32 R11, RZ, RZ, R9 ;  /* 0x000000ffff0b7224 */ /* 0x000fe200078e0009 */
[----:B------:R-:W-:Y:S01]  /*0110*/  ISETP.NE.AND P0, PT, R17, 0x2, PT ;  /* 0x000000021100780c */ /* 0x000fe20003f05270 */
[----:B------:R-:W1:-:S12]  /*0120*/  LDCU UR5, c[0x0][0x388] ;  /* 0x00007100ff0577ac */ /* 0x000e580008000800 */
[----:B------:R-:W-:Y:S05]  /*0130*/  @!P0 BRA `(.L_x_1) ;  /* 0x0000000000688947 */ /* 0x000fea0003800000 */
[----:B------:R-:W2:Y:S01]  /*0140*/  S2R R12, SR_CgaCtaId ;  /* 0x00000000000c7919 */ /* 0x000ea20000008800 */
[----:B------:R-:W-:Y:S01]  /*0150*/  MOV R2, 0x400 ;  /* 0x0000040000027802 */ /* 0x000fe20000000f00 */
[----:B------:R-:W-:Y:S02]  /*0160*/  IMAD.MOV.U32 R4, RZ, RZ, RZ ;  /* 0x000000ffff047224 */ /* 0x000fe400078e00ff */
[----:B------:R-:W-:Y:S02]  /*0170*/  IMAD.MOV.U32 R11, RZ, RZ, R9 ;  /* 0x000000ffff0b7224 */ /* 0x000fe400078e0009 */
[----:B------:R-:W-:Y:S01]  /*0180*/  VIADD R3, R2, 0x4000 ;  /* 0x0000400002037836 */ /* 0x000fe20000000000 */
[----:B--2---:R-:W-:-:S04]  /*0190*/  LEA R8, R12, R2, 0x18 ;  /* 0x000000020c087211 */ /* 0x004fc800078ec0ff */
[----:B------:R-:W-:-:S07]  /*01a0*/  LEA R12, R12, R3, 0x18 ;  /* 0x000000030c0c7211 */ /* 0x000fce00078ec0ff */
.L_x_2:
[----:B-1----:R-:W-:Y:S01]  /*01b0*/  ISETP.GE.AND P0, PT, R11, UR5, PT ;  /* 0x000000050b007c0c */ /* 0x002fe2000bf06270 */
[----:B--2---:R-:W-:-:S12]  /*01c0*/  IMAD.MOV.U32 R5, RZ, RZ, -0x800000 ;  /* 0xff800000ff057424 */ /* 0x004fd800078e00ff */
[----:B------:R-:W1:Y:S01]  /*01d0*/  @!P0 LDC.64 R14, c[0x0][0x380] ;  /* 0x0000e000ff0e8b82 */ /* 0x000e620000000a00 */
[----:B------:R-:W-:-:S05]  /*01e0*/  @!P0 IADD3 R3, P1, PT, R11, UR4, RZ ;  /* 0x000000040b038c10 */ /* 0x000fca000ff3e0ff */
[----:B------:R-:W-:Y:S01]  /*01f0*/  @!P0 IMAD.X R6, RZ, RZ, UR12, P1 ;  /* 0x0000000cff068e24 */ /* 0x000fe200088e06ff */
[----:B-1----:R-:W-:-:S04]  /*0200*/  @!P0 LEA R2, P1, R3, R14, 0x2 ;  /* 0x0000000e03028211 */ /* 0x002fc800078210ff */
[----:B------:R-:W-:-:S05]  /*0210*/  @!P0 LEA.HI.X R3, R3, R15, R6, 0x2, P1 ;  /* 0x0000000f03038211 */ /* 0x000fca00008f1406 */
[----:B0-----:R-:W2:Y:S01]  /*0220*/  @!P0 LDG.E.CONSTANT R5, desc[UR10][R2.64] ;  /* 0x0000000a02058981 */ /* 0x001ea2000c1e9900 */
[----:B------:R-:W-:Y:S02]  /*0230*/  IMAD.MOV.U32 R6, RZ, RZ, -0x1 ;  /* 0xffffffffff067424 */ /* 0x000fe400078e00ff */
[C---:B------:R-:W-:Y:S02]  /*0240*/  IMAD R10, R11.reuse, 0x4, R8 ;  /* 0x000000040b0a7824 */ /* 0x040fe400078e0208 */
[----:B------:R-:W-:Y:S02]  /*0250*/  IMAD R7, R11, 0x4, R12 ;  /* 0x000000040b077824 */ /* 0x000fe400078e020c */
[--C-:B------:R-:W-:Y:S02]  /*0260*/  @!P0 IMAD.MOV.U32 R6, RZ, RZ, R11.reuse ;  /* 0x000000ffff068224 */ /* 0x100fe400078e000b */
[----:B------:R-:W-:Y:S02]  /*0270*/  VIADD R4, R4, 0x1 ;  /* 0x0000000104047836 */ /* 0x000fe40000000000 */
[----:B------:R-:W-:-:S03]  /*0280*/  IMAD.IADD R11, R0, 0x1, R11 ;  /* 0x00000001000b7824 */ /* 0x000fc600078e020b */
[----:B------:R-:W-:-:S04]  /*0290*/  LOP3.LUT R13, R4, R17, RZ, 0x3c, !PT ;  /* 0x00000011040d7212 */ /* 0x000fc800078e3cff */
[----:B------:R-:W-:Y:S01]  /*02a0*/  ISETP.NE.AND P0, PT, R13, 0x2, PT ;  /* 0x000000020d00780c */ /* 0x000fe20003f05270 */
[----:B--2---:R2:W-:Y:S04]  /*02b0*/  STS [R10], R5 ;  /* 0x000000050a007388 */ /* 0x0045e80000000800 */
[----:B------:R2:W-:Y:S08]  /*02c0*/  STS [R7], R6 ;  /* 0x0000000607007388 */ /* 0x0005f00000000800 */
[----:B------:R-:W-:Y:S05]  /*02d0*/  @P0 BRA `(.L_x_2) ;  /* 0xfffffffc00b40947 */ /* 0x000fea000383ffff */
.L_x_1:
[----:B01----:R-:W-:Y:S05]  /*02e0*/  BSYNC.RECONVERGENT B0 ;  /* 0x0000000000007941 */ /* 0x003fea0003800200 */
.L_x_0:
[----:B------:R-:W0:Y:S01]  /*02f0*/  S2UR UR6, SR_CgaCtaId ;  /* 0x00000000000679c3 */ /* 0x000e220000008800 */
[----:B------:R-:W-:Y:S01]  /*0300*/  UMOV UR5, 0x400 ;  /* 0x0000040000057882 */ /* 0x000fe20000000000 */
[----:B------:R-:W-:Y:S01]  /*0310*/  BSSY.RECONVERGENT B0, `(.L_x_3) ;  /* 0x0000043000007945 */ /* 0x000fe20003800200 */
[----:B------:R-:W-:Y:S01]  /*0320*/  UIADD3 UR8, UPT, UPT, UR5, 0x4000, URZ ;  /* 0x0000400005087890 */ /* 0x000fe2000fffe0ff */
[----:B------:R-:W1:Y:S01]  /*0330*/  LDCU UR13, c[0x0][0x388] ;  /* 0x00007100ff0d77ac */ /* 0x000e620008000800 */
[----:B0-----:R-:W-:Y:S02]  /*0340*/  ULEA UR7, UR6, UR5, 0x18 ;  /* 0x0000000506077291 */ /* 0x001fe4000f8ec0ff */
[----:B-1----:R-:W-:-:S12]  /*0350*/  ULEA UR8, UR6, UR8, 0x18 ;  /* 0x0000000806087291 */ /* 0x002fd8000f8ec0ff */
.L_x_4:
[----:B------:R-:W-:Y:S01]  /*0360*/  ISETP.GE.AND P3, PT, R11, UR13, PT ;  /* 0x0000000d0b007c0c */ /* 0x000fe2000bf66270 */
[----:B0-----:R-:W-:-:S04]  /*0370*/  IMAD.IADD R15, R0, 0x1, R11 ;  /* 0x00000001000f7824 */ /* 0x001fc800078e020b */
[C---:B------:R-:W-:Y:S01]  /*0380*/  IMAD.IADD R17, R15.reuse, 0x1, R0 ;  /* 0x000000010f117824 */ /* 0x040fe200078e0200 */
[----:B------:R-:W-:-:S03]  /*0390*/  ISETP.GE.AND P2, PT, R15, UR13, PT ;  /* 0x0000000d0f007c0c */ /* 0x000fc6000bf46270 */
[C---:B------:R-:W-:Y:S01]  /*03a0*/  IMAD.IADD R13, R17.reuse, 0x1, R0 ;  /* 0x00000001110d7824 */ /* 0x040fe200078e0200 */
[----:B------:R-:W-:-:S03]  /*03b0*/  ISETP.GE.AND P1, PT, R17, UR13, PT ;  /* 0x0000000d11007c0c */ /* 0x000fc6000bf26270 */
[----:B------:R-:W0:Y:S01]  /*03c0*/  @!P3 LDC.64 R18, c[0x0][0x380] ;  /* 0x0000e000ff12bb82 */ /* 0x000e220000000a00 */
[----:B------:R-:W-:Y:S02]  /*03d0*/  ISETP.GE.AND P0, PT, R13, UR13, PT ;  /* 0x0000000d0d007c0c */ /* 0x000fe4000bf06270 */
[----:B------:R-:W-:-:S03]  /*03e0*/  @!P3 IADD3 R8, P4, PT, R11, UR4, RZ ;  /* 0x000000040b08bc10 */ /* 0x000fc6000ff9e0ff */
[----:B--2---:R-:W-:Y:S02]  /*03f0*/  @!P2 IADD3 R10, P5, PT, R15, UR4, RZ ;  /* 0x000000040f0aac10 */ /* 0x004fe4000ffbe0ff */
[----:B------:R-:W1:Y:S01]  /*0400*/  @!P2 LDC.64 R6, c[0x0][0x380] ;  /* 0x0000e000ff06ab82 */ /* 0x000e620000000a00 */
[----:B------:R-:W-:-:S07]  /*0410*/  @!P3 IADD3.X R12, PT, PT, RZ, UR12, RZ, P4, !PT ;  /* 0x0000000cff0cbc10 */ /* 0x000fce000a7fe4ff */
[----:B------:R-:W2:Y:S08]  /*0420*/  @!P1 LDC.64 R2, c[0x0][0x380] ;  /* 0x0000e000ff029b82 */ /* 0x000eb00000000a00 */
[----:B------:R-:W3:Y:S01]  /*0430*/  @!P0 LDC.64 R4, c[0x0][0x380] ;  /* 0x0000e000ff048b82 */ /* 0x000ee20000000a00 */
[----:B0-----:R-:W-:-:S04]  /*0440*/  @!P3 LEA R18, P4, R8, R18, 0x2 ;  /* 0x000000120812b211 */ /* 0x001fc800078810ff */
[----:B------:R-:W-:Y:S01]  /*0450*/  @!P3 LEA.HI.X R19, R8, R19, R12, 0x2, P4 ;  /* 0x000000130813b211 */ /* 0x000fe200020f140c */
[----:B------:R-:W-:Y:S01]  /*0460*/  @!P2 IMAD.X R12, RZ, RZ, UR12, P5 ;  /* 0x0000000cff0cae24 */ /* 0x000fe2000a8e06ff */
[----:B------:R-:W-:Y:S01]  /*0470*/  @!P1 IADD3 R16, P5, PT, R17, UR4, RZ ;  /* 0x0000000411109c10 */ /* 0x000fe2000ffbe0ff */
[----:B------:R-:W-:Y:S01]  /*0480*/  IMAD.MOV.U32 R8, RZ, RZ, -0x800000 ;  /* 0xff800000ff087424 */ /* 0x000fe200078e00ff */
[----:B-1----:R-:W-:-:S04]  /*0490*/  @!P2 LEA R6, P4, R10, R6, 0x2 ;  /* 0x000000060a06a211 */ /* 0x002fc800078810ff */
[----:B------:R-:W-:Y:S01]  /*04a0*/  @!P2 LEA.HI.X R7, R10, R7, R12, 0x2, P4 ;  /* 0x000000070a07a211 */ /* 0x000fe200020f140c */
[----:B------:R-:W-:Y:S01]  /*04b0*/  @!P1 IMAD.X R20, RZ, RZ, UR12, P5 ;  /* 0x0000000cff149e24 */ /* 0x000fe2000a8e06ff */
[----:B------:R-:W-:Y:S01]  /*04c0*/  @!P0 IADD3 R12, P4, PT, R13, UR4, RZ ;  /* 0x000000040d0c8c10 */ /* 0x000fe2000ff9e0ff */
[----:B------:R0:W4:Y:S01]  /*04d0*/  @!P3 LDG.E.CONSTANT R8, desc[UR10][R18.64] ;  /* 0x0000000a1208b981 */ /* 0x000122000c1e9900 */
[C---:B--2---:R-:W-:Y:S01]  /*04e0*/  @!P1 LEA R2, P5, R16.reuse, R2, 0x2 ;  /* 0x0000000210029211 */ /* 0x044fe200078a10ff */
[----:B------:R-:W-:Y:S02]  /*04f0*/  IMAD.MOV.U32 R10, RZ, RZ, -0x800000 ;  /* 0xff800000ff0a7424 */ /* 0x000fe400078e00ff */
[----:B------:R-:W-:Y:S01]  /*0500*/  @!P0 IMAD.X R14, RZ, RZ, UR12, P4 ;  /* 0x0000000cff0e8e24 */ /* 0x000fe2000a0e06ff */
[----:B------:R-:W-:Y:S01]  /*0510*/  @!P1 LEA.HI.X R3, R16, R3, R20, 0x2, P5 ;  /* 0x0000000310039211 */ /* 0x000fe200028f1414 */
[----:B------:R-:W-:Y:S01]  /*0520*/  IMAD.MOV.U32 R16, RZ, RZ, -0x800000 ;  /* 0xff800000ff107424 */ /* 0x000fe200078e00ff */
[----:B---3--:R-:W-:Y:S01]  /*0530*/  @!P0 LEA R4, P4, R12, R4, 0x2 ;  /* 0x000000040c048211 */ /* 0x008fe200078810ff */
[----:B------:R1:W2:Y:S01]  /*0540*/  @!P2 LDG.E.CONSTANT R10, desc[UR10][R6.64] ;  /* 0x0000000a060aa981 */ /* 0x0002a2000c1e9900 */
[----:B0-----:R-:W-:-:S02]  /*0550*/  IMAD.MOV.U32 R19, RZ, RZ, -0x800000 ;  /* 0xff800000ff137424 */ /* 0x001fc400078e00ff */
[----:B------:R-:W-:Y:S01]  /*0560*/  @!P0 LEA.HI.X R5, R12, R5, R14, 0x2, P4 ;  /* 0x000000050c058211 */ /* 0x000fe200020f140e */
[----:B------:R-:W3:Y:S04]  /*0570*/  @!P1 LDG.E.CONSTANT R16, desc[UR10][R2.64] ;  /* 0x0000000a02109981 */ /* 0x000ee8000c1e9900 */
[----:B------:R0:W5:Y:S01]  /*0580*/  @!P0 LDG.E.CONSTANT R19, desc[UR10][R4.64] ;  /* 0x0000000a04138981 */ /* 0x000162000c1e9900 */
[C---:B------:R-:W-:Y:S01]  /*0590*/  LEA R21, R11.reuse, UR7, 0x2 ;  /* 0x000000070b157c11 */ /* 0x040fe2000f8e10ff */
[----:B------:R-:W-:Y:S01]  /*05a0*/  IMAD.MOV.U32 R14, RZ, RZ, -0x1 ;  /* 0xffffffffff0e7424 */ /* 0x000fe200078e00ff */
[----:B-1----:R-:W-:Y:S01]  /*05b0*/  LEA R7, R11, UR8, 0x2 ;  /* 0x000000080b077c11 */ /* 0x002fe2000f8e10ff */
[----:B------:R-:W-:Y:S01]  /*05c0*/  IMAD.MOV.U32 R18, RZ, RZ, -0x1 ;  /* 0xffffffffff127424 */ /* 0x000fe200078e00ff */
[----:B------:R-:W-:Y:S01]  /*05d0*/  @!P2 MOV R14, R15 ;  /* 0x0000000f000ea202 */ /* 0x000fe20000000f00 */
[----:B------:R-:W-:-:S02]  /*05e0*/  @!P1 IMAD.MOV.U32 R18, RZ, RZ, R17 ;  /* 0x000000ffff129224 */ /* 0x000fc400078e0011 */
[C---:B------:R-:W-:Y:S02]  /*05f0*/  IMAD R15, R0.reuse, 0x4, R21 ;  /* 0x00000004000f7824 */ /* 0x040fe400078e0215 */
[C---:B------:R-:W-:Y:S02]  /*0600*/  IMAD R17, R0.reuse, 0x4, R7 ;  /* 0x0000000400117824 */ /* 0x040fe400078e0207 */
[----:B------:R-:W-:Y:S02]  /*0610*/  IMAD.MOV.U32 R12, RZ, RZ, -0x1 ;  /* 0xffffffffff0c7424 */ /* 0x000fe400078e00ff */
[----:B------:R-:W-:Y:S02]  /*0620*/  @!P3 IMAD.MOV.U32 R12, RZ, RZ, R11 ;  /* 0x000000ffff0cb224 */ /* 0x000fe400078e000b */
[C---:B0-----:R-:W-:Y:S02]  /*0630*/  IMAD R5, R0.reuse, 0x4, R15 ;  /* 0x0000000400057824 */ /* 0x041fe400078e020f */
[----:B------:R-:W-:-:S02]  /*0640*/  IMAD R23, R0, 0x4, R17 ;  /* 0x0000000400177824 */ /* 0x000fc400078e0211 */
[----:B------:R-:W-:Y:S02]  /*0650*/  IMAD.MOV.U32 R2, RZ, RZ, -0x1 ;  /* 0xffffffffff027424 */ /* 0x000fe400078e00ff */
[C---:B------:R-:W-:Y:S02]  /*0660*/  IMAD R4, R0.reuse, 0x4, R5 ;  /* 0x0000000400047824 */ /* 0x040fe400078e0205 */
[----:B------:R-:W-:Y:S02]  /*0670*/  IMAD R3, R0, 0x4, R23 ;  /* 0x0000000400037824 */ /* 0x000fe400078e0217 */
[----:B------:R-:W-:Y:S02]  /*0680*/  @!P0 IMAD.MOV.U32 R2, RZ, RZ, R13 ;  /* 0x000000ffff028224 */ /* 0x000fe400078e000d */
[----:B------:R-:W-:-:S05]  /*0690*/  IMAD.IADD R11, R13, 0x1, R0 ;  /* 0x000000010d0b7824 */ /* 0x000fca00078e0200 */
[----:B------:R-:W-:Y:S01]  /*06a0*/  ISETP.GE.U32.AND P0, PT, R11, 0x1000, PT ;  /* 0x000010000b00780c */ /* 0x000fe20003f06070 */
[----:B----4-:R0:W-:Y:S04]  /*06b0*/  STS [R21], R8 ;  /* 0x0000000815007388 */ /* 0x0101e80000000800 */
[----:B------:R0:W-:Y:S04]  /*06c0*/  STS [R7], R12 ;  /* 0x0000000c07007388 */ /* 0x0001e80000000800 */
[----:B--2---:R0:W-:Y:S04]  /*06d0*/  STS [R15], R10 ;  /* 0x0000000a0f007388 */ /* 0x0041e80000000800 */
[----:B------:R0:W-:Y:S04]  /*06e0*/  STS [R17], R14 ;  /* 0x0000000e11007388 */ /* 0x0001e80000000800 */
[----:B---3--:R0:W-:Y:S04]  /*06f0*/  STS [R5], R16 ;  /* 0x0000001005007388 */ /* 0x0081e80000000800 */
[----:B------:R0:W-:Y:S04]  /*0700*/  STS [R23], R18 ;  /* 0x0000001217007388 */ /* 0x0001e80000000800 */
[----:B-----5:R0:W-:Y:S04]  /*0710*/  STS [R4], R19 ;  /* 0x0000001304007388 */ /* 0x0201e80000000800 */
[----:B------:R0:W-:Y:S01]  /*0720*/  STS [R3], R2 ;  /* 0x0000000203007388 */ /* 0x0001e20000000800 */
[----:B------:R-:W-:Y:S05]  /*0730*/  @!P0 BRA `(.L_x_4) ;  /* 0xfffffffc00088947 */ /* 0x000fea000383ffff */
[----:B------:R-:W-:Y:S05]  /*0740*/  BSYNC.RECONVERGENT B0 ;  /* 0x0000000000007941 */ /* 0x000fea0003800200 */
.L_x_3:
[----:B------:R-:W-:Y:S01]  /*0750*/  BAR.SYNC.DEFER_BLOCKING 0x0 ;  /* 0x0000000000007b1d */ /* 0x000fe20000010000 */
[----:B------:R-:W-:-:S05]  /*0760*/  IMAD.SHL.U32 R6, R9, 0x4, RZ ;  /* 0x0000000409067824 */ /* 0x000fca00078e00ff */
[----:B------:R-:W-:-:S05]  /*0770*/  UMOV UR6, 0x2 ;  /* 0x0000000200067882 */ /* 0x000fca0000000000 */
.L_x_11:
[----:B------:R-:W-:-:S04]  /*0780*/  USHF.R.S32.HI UR4, URZ, 0x1, UR6 ;  /* 0x00000001ff047899 */ /* 0x000fc80008011406 */
[----:B------:R-:W-:-:S09]  /*0790*/  UISETP.GE.AND UP0, UPT, UR4, 0x1, UPT ;  /* 0x000000010400788c */ /* 0x000fd2000bf06270 */
[----:B------:R-:W-:Y:S05]  /*07a0*/  BRA.U !UP0, `(.L_x_5) ;  /* 0x0000000108787547 */ /* 0x000fea000b800000 */
.L_x_10:
[----:B------:R-:W-:Y:S01]  /*07b0*/  BSSY.RECONVERGENT B0, `(.L_x_6) ;  /* 0x0000018000007945 */ /* 0x000fe20003800200 */
[----:B0-----:R-:W-:Y:S01]  /*07c0*/  MOV R3, R6 ;  /* 0x0000000600037202 */ /* 0x001fe20000000f00 */
[----:B------:R-:W-:-:S07]  /*07d0*/  IMAD.MOV.U32 R5, RZ, RZ, R9 ;  /* 0x000000ffff057224 */ /* 0x000fce00078e0009 */
.L_x_9:
[----:B------:R-:W-:Y:S01]  /*07e0*/  LOP3.LUT R2, R5, UR4, RZ, 0x3c, !PT ;  /* 0x0000000405027c12 */ /* 0x000fe2000f8e3cff */
[----:B------:R-:W-:Y:S03]  /*07f0*/  BSSY.RECONVERGENT B1, `(.L_x_7) ;  /* 0x000000f000017945 */ /* 0x000fe60003800200 */
[----:B------:R-:W-:-:S13]  /*0800*/  ISETP.GT.U32.AND P0, PT, R2, R5, PT ;  /* 0x000000050200720c */ /* 0x000fda0003f04070 */
[----:B------:R-:W-:Y:S05]  /*0810*/  @!P0 BRA `(.L_x_8) ;  /* 0x0000000000308947 */ /* 0x000fea0003800000 */
[----:B------:R-:W-:Y:S01]  /*0820*/  LEA R11, R2, UR7, 0x2 ;  /* 0x00000007020b7c11 */ /* 0x000fe2000f8e10ff */
[----:B------:R-:W-:Y:S01]  /*0830*/  LDS R8, [R3+UR7] ;  /* 0x0000000703087984 */ /* 0x000fe20008000800 */
[----:B------:R-:W-:-:S03]  /*0840*/  LOP3.LUT P0, RZ, R5, UR6, RZ, 0xc0, !PT ;  /* 0x0000000605ff7c12 */ /* 0x000fc6000f80c0ff */
[----:B------:R-:W0:Y:S02]  /*0850*/  LDS R10, [R11] ;  /* 0x000000000b0a7984 */ /* 0x000e240000000800 */
[----:B0-----:R-:W-:-:S13]  /*0860*/  FSETP.GT.XOR P0, PT, R8, R10, !P0 ;  /* 0x0000000a0800720b */ /* 0x001fda0004704800 */
[----:B------:R-:W-:Y:S01]  /*0870*/  @P0 LEA R7, R2, UR8, 0x2 ;  /* 0x0000000802070c11 */ /* 0x000fe2000f8e10ff */
[----:B------:R-:W-:Y:S04]  /*0880*/  @P0 STS [R3+UR7], R10 ;  /* 0x0000000a03000988 */ /* 0x000fe80008000807 */
[----:B------:R-:W-:Y:S04]  /*0890*/  @P0 STS [R11], R8 ;  /* 0x000000080b000388 */ /* 0x000fe80000000800 */
[----:B------:R-:W0:Y:S04]  /*08a0*/  @P0 LDS R4, [R7] ;  /* 0x0000000007040984 */ /* 0x000e280000000800 */
[----:B------:R-:W1:Y:S04]  /*08b0*/  @P0 LDS R2, [R3+UR8] ;  /* 0x0000000803020984 */ /* 0x000e680008000800 */
[----:B0-----:R0:W-:Y:S04]  /*08c0*/  @P0 STS [R3+UR8], R4 ;  /* 0x0000000403000988 */ /* 0x0011e80008000808 */
[----:B-1----:R0:W-:Y:S02]  /*08d0*/  @P0 STS [R7], R2 ;  /* 0x0000000207000388 */ /* 0x0021e40000000800 */
.L_x_8:
[----:B------:R-:W-:Y:S05]  /*08e0*/  BSYNC.RECONVERGENT B1 ;  /* 0x0000000000017941 */ /* 0x000fea0003800200 */
.L_x_7:
[C---:B------:R-:W-:Y:S02]  /*08f0*/  IMAD.IADD R5, R0.reuse, 0x1, R5 ;  /* 0x0000000100057824 */ /* 0x040fe400078e0205 */
[----:B0-----:R-:W-:-:S03]  /*0900*/  IMAD R3, R0, 0x4, R3 ;  /* 0x0000000400037824 */ /* 0x001fc600078e0203 */
[----:B------:R-:W-:-:S13]  /*0910*/  ISETP.GE.U32.AND P0, PT, R5, 0x1000, PT ;  /* 0x000010000500780c */ /* 0x000fda0003f06070 */
[----:B------:R-:W-:Y:S05]  /*0920*/  @!P0 BRA `(.L_x_9) ;  /* 0xfffffffc00ac8947 */ /* 0x000fea000383ffff */
[----:B------:R-:W-:Y:S05]  /*0930*/  BSYNC.RECONVERGENT B0 ;  /* 0x0000000000007941 */ /* 0x000fea0003800200 */
.L_x_6:
[----:B------:R-:W-:Y:S01]  /*0940*/  BAR.SYNC.DEFER_BLOCKING 0x0 ;  /* 0x0000000000007b1d */ /* 0x000fe20000010000 */
[----:B------:R-:W-:Y:S02]  /*0950*/  UISETP.GT.U32.AND UP0, UPT, UR4, 0x1, UPT ;  /* 0x000000010400788c */ /* 0x000fe4000bf04070 */
[----:B------:R-:W-:-:S07]  /*0960*/  USHF.R.U32.HI UR5, URZ, 0x1, UR4 ;  /* 0x00000001ff057899 */ /* 0x000fce0008011604 */
[----:B------:R-:W-:Y:S01]  /*0970*/  UMOV UR4, UR5 ;  /* 0x0000000500047c82 */ /* 0x000fe20008000000 */
[----:B------:R-:W-:Y:S05]  /*0980*/  BRA.U UP0, `(.L_x_10) ;  /* 0xfffffffd00887547 */ /* 0x000fea000b83ffff */
.L_x_5:
[----:B------:R-:W-:-:S04]  /*0990*/  USHF.L.U32 UR6, UR6, 0x1, URZ ;  /* 0x0000000106067899 */ /* 0x000fc800080006ff */
[----:B------:R-:W-:-:S09]  /*09a0*/  UISETP.GE.AND UP0, UPT, UR6, 0x1001, UPT ;  /* 0x000010010600788c */ /* 0x000fd2000bf06270 */
[----:B------:R-:W-:Y:S05]  /*09b0*/  BRA.U !UP0, `(.L_x_11) ;  /* 0xfffffffd08707547 */ /* 0x000fea000b83ffff */
[----:B0-----:R-:W0:Y:S08]  /*09c0*/  LDC R14, c[0x0][0x38c] ;  /* 0x0000e300ff0e7b82 */ /* 0x001e300000000800 */
[----:B------:R-:W1:Y:S08]  /*09d0*/  LDC.64 R6, c[0x0][0x390] ;  /* 0x0000e400ff067b82 */ /* 0x000e700000000a00 */
[----:B------:R-:W2:Y:S01]  /*09e0*/  LDC.64 R10, c[0x0][0x398] ;  /* 0x0000e600ff0a7b82 */ /* 0x000ea20000000a00 */
[----:B0-----:R-:W-:-:S13]  /*09f0*/  ISETP.GE.AND P0, PT, R9, R14, PT ;  /* 0x0000000e0900720c */ /* 0x001fda0003f06270 */
[----:B-1----:R-:W-:Y:S05]  /*0a00*/  @P0 EXIT ;  /* 0x000000000000094d */ /* 0x002fea0003800000 */
.L_x_12:
[C---:B------:R-:W-:Y:S01]  /*0a10*/  LEA R8, R9.reuse, UR7, 0x2 ;  /* 0x0000000709087c11 */ /* 0x040fe2000f8e10ff */
[--C-:B0-----:R-:W-:Y:S01]  /*0a20*/  IMAD R5, R14, UR9, R9.reuse ;  /* 0x000000090e057c24 */ /* 0x101fe2000f8e0209 */
[----:B------:R-:W-:Y:S01]  /*0a30*/  LEA R12, R9, UR8, 0x2 ;  /* 0x00000008090c7c11 */ /* 0x000fe2000f8e10ff */
[----:B------:R-:W-:Y:S02]  /*0a40*/  IMAD.IADD R9, R0, 0x1, R9 ;  /* 0x0000000100097824 */ /* 0x000fe400078e0209 */
[----:B------:R-:W0:Y:S01]  /*0a50*/  LDS R13, [R8] ;  /* 0x00000000080d7984 */ /* 0x000e220000000800 */
[----:B------:R-:W-:Y:S02]  /*0a60*/  IMAD.WIDE R2, R5, 0x4, R6 ;  /* 0x0000000405027825 */ /* 0x000fe400078e0206 */
[----:B------:R-:W-:Y:S01]  /*0a70*/  ISETP.GE.AND P0, PT, R9, R14, PT ;  /* 0x0000000e0900720c */ /* 0x000fe20003f06270 */
[----:B------:R-:W1:Y:S01]  /*0a80*/  LDS R15, [R12] ;  /* 0x000000000c0f7984 */ /* 0x000e620000000800 */
[----:B--2---:R-:W-:-:S03]  /*0a90*/  IMAD.WIDE R4, R5, 0x4, R10 ;  /* 0x0000000405047825 */ /* 0x004fc600078e020a */
[----:B0-----:R0:W-:Y:S04]  /*0aa0*/  STG.E desc[UR10][R2.64], R13 ;  /* 0x0000000d02007986 */ /* 0x0011e8000c10190a */
[----:B-1----:R0:W-:Y:S04]  /*0ab0*/  STG.E desc[UR10][R4.64], R15 ;  /* 0x0000000f04007986 */ /* 0x0021e8000c10190a */
[----:B------:R-:W-:Y:S05]  /*0ac0*/  @!P0 BRA `(.L_x_12) ;  /* 0xfffffffc00d08947 */ /* 0x000fea000383ffff */
[----:B------:R-:W-:Y:S05]  /*0ad0*/  EXIT ;  /* 0x000000000000794d */ /* 0x000fea0003800000 */
        .weak           $__internal_0_$__cuda_sm20_div_u16
        .type           $__internal_0_$__cuda_sm20_div_u16,@function
        .size           $__internal_0_$__cuda_sm20_div_u16,(.L_x_1279 - $__internal_0_$__cuda_sm20_div_u16)
$__internal_0_$__cuda_sm20_div_u16:
[----:B------:R-:W0:Y:S01]  /*0ae0*/  I2F.U16 R4, R3 ;  /* 0x0000000300047306 */ /* 0x000e220000101000 */
[----:B------:R-:W-:Y:S01]  /*0af0*/  IMAD.MOV.U32 R5, RZ, RZ, 0x4b800000 ;  /* 0x4b800000ff057424 */ /* 0x000fe200078e00ff */
[----:B------:R-:W-:Y:S02]  /*0b00*/  I2FP.F32.U32.RZ R2, R2 ;  /* 0x0000000200027245 */ /* 0x000fe4000020d000 */
[C---:B0-----:R-:W-:Y:S02]  /*0b10*/  FSETP.GEU.AND P1, PT, |R4|.reuse, 1.175494350822287508e-38, PT ;  /* 0x008000000400780b */ /* 0x041fe40003f2e200 */
[----:B------:R-:W-:Y:S02]  /*0b20*/  FSETP.GT.AND P0, PT, |R4|, 8.50705917302346158658e+37, PT ;  /* 0x7e8000000400780b */ /* 0x000fe40003f04200 */
[----:B------:R-:W-:-:S04]  /*0b30*/  FSEL R5, R5, 1, !P1 ;  /* 0x3f80000005057808 */ /* 0x000fc80004800000 */
[----:B------:R-:W-:Y:S02]  /*0b40*/  FSEL R5, R5, 0.25, !P0 ;  /* 0x3e80000005057808 */ /* 0x000fe40004000000 */
[----:B------:R-:W-:Y:S01]  /*0b50*/  ISETP.NE.U32.AND P0, PT, R3, RZ, PT ;  /* 0x000000ff0300720c */ /* 0x000fe20003f05070 */
[----:B------:R-:W-:Y:S02]  /*0b60*/  IMAD.MOV.U32 R3, RZ, RZ, 0x0 ;  /* 0x00000000ff037424 */ /* 0x000fe400078e00ff */
[----:B------:R-:W-:-:S06]  /*0b70*/  FMUL R4, R4, R5 ;  /* 0x0000000504047220 */ /* 0x000fcc0000400000 */
[----:B------:R-:W0:Y:S02]  /*0b80*/  MUFU.RCP R4, R4 ;  /* 0x0000000400047308 */ /* 0x000e240000001000 */
[----:B0-----:R-:W-:-:S04]  /*0b90*/  FMUL R5, R5, R4 ;  /* 0x0000000405057220 */ /* 0x001fc80000400000 */
[----:B------:R-:W-:-:S04]  /*0ba0*/  VIADD R5, R5, 0x2 ;  /* 0x0000000205057836 */ /* 0x000fc80000000000 */
[----:B------:R-:W-:Y:S01]  /*0bb0*/  FMUL.RZ R5, R2, R5 ;  /* 0x0000000502057220 */ /* 0x000fe2000040c000 */
[----:B------:R-:W-:-:S05]  /*0bc0*/  IMAD.MOV.U32 R2, RZ, RZ, R7 ;  /* 0x000000ffff027224 */ /* 0x000fca00078e0007 */
[----:B------:R-:W0:Y:S02]  /*0bd0*/  F2I.U32.TRUNC.NTZ R5, R5 ;  /* 0x0000000500057305 */ /* 0x000e24000020f000 */
[----:B0-----:R-:W-:Y:S01]  /*0be0*/  LOP3.LUT R6, R5, 0xffff, RZ, 0xc0, !PT ;  /* 0x0000ffff05067812 */ /* 0x001fe200078ec0ff */
[----:B------:R-:W-:Y:S01]  /*0bf0*/  @!P0 IMAD.MOV.U32 R6, RZ, RZ, -0x1 ;  /* 0xffffffffff068424 */ /* 0x000fe200078e00ff */
[----:B------:R-:W-:Y:S06]  /*0c00*/  RET.REL.NODEC R2 `(_Z24topk_kernel_bitonic_tileILi4096EEvPKfiiPfPi) ;  /* 0xfffffff002fc7950 */ /* 0x000fec0003c3ffff */
.L_x_13:
[----:B------:R-:W-:-:S00]  /*0c10*/  BRA `(.L_x_13) ;  /* 0xfffffffc00fc7947 */ /* 0x000fc0000383ffff */
[----:B------:R-:W-:-:S00]  /*0c20*/  NOP ;  /* 0x0000000000007918 */ /* 0x000fc00000000000 */
        /* <DEDUP_REMOVED lines=13> */
.L_x_1279:


//--------------------- .text._Z24topk_kernel_bitonic_tileILi2048EEvPKfiiPfPi --------------------------
	.section	.text._Z24topk_kernel_bitonic_tileILi2048EEvPKfiiPfPi,"ax",@progbits
	.align	128
        .global         _Z24topk_kernel_bitonic_tileILi2048EEvPKfiiPfPi
        .type           _Z24topk_kernel_bitonic_tileILi2048EEvPKfiiPfPi,@function
        .size           _Z24topk_kernel_bitonic_tileILi2048EEvPKfiiPfPi,(.L_x_1280 - _Z24topk_kernel_bitonic_tileILi2048EEvPKfiiPfPi)
        .other          _Z24topk_kernel_bitonic_tileILi2048EEvPKfiiPfPi,@"STO_CUDA_ENTRY STV_DEFAULT"
_Z24topk_kernel_bitonic_tileILi2048EEvPKfiiPfPi:
.text._Z24topk_kernel_bitonic_tileILi2048EEvPKfiiPfPi:
[----:B------:R-:W-:Y:S01]  /*0000*/  LDC R1, c[0x0][0x37c] ;  /* 0x0000df00ff017b82 */ /* 0x000fe20000000800 */
[----:B------:R-:W0:Y:S07]  /*0010*/  S2R R0, SR_TID.X ;  /* 0x0000000000007919 */ /* 0x000e2e0000002100 */
[----:B------:R-:W1:Y:S01]  /*0020*/  LDC R11, c[0x0][0x360] ;  /* 0x0000d800ff0b7b82 */ /* 0x000e620000000800 */
[----:B------:R-:W2:Y:S07]  /*0030*/  LDCU UR4, c[0x0][0x388] ;  /* 0x00007100ff0477ac */ /* 0x000eae0008000800 */
[----:B------:R-:W2:Y:S01]  /*0040*/  S2UR UR7, SR_CTAID.X ;  /* 0x00000000000779c3 */ /* 0x000ea20000002500 */
[----:B-1----:R-:W-:Y:S01]  /*0050*/  LOP3.LUT R3, R11, 0xffff, RZ, 0xc0, !PT ;  /* 0x0000ffff0b037812 */ /* 0x002fe200078ec0ff */
[----:B0-----:R-:W-:Y:S01]  /*0060*/  IMAD.IADD R2, R0, 0x1, R11 ;  /* 0x0000000100027824 */ /* 0x001fe200078e020b */
[----:B--2---:R-:W-:-:S03]  /*0070*/  UIMAD UR4, UR7, UR4, URZ ;  /* 0x00000004070472a4 */ /* 0x004fc6000f8e02ff */
[----:B------:R-:W-:Y:S01]  /*0080*/  IMAD.MOV R2, RZ, RZ, -R2 ;  /* 0x000000ffff027224 */ /* 0x000fe200078e0a02 */
[----:B------:R-:W-:-:S04]  /*0090*/  USHF.R.S32.HI UR5, URZ, 0x1f, UR4 ;  /* 0x0000001fff057899 */ /* 0x000fc80008011404 */
[----:B------:R-:W-:-:S05]  /*00a0*/  PRMT R2, R2, 0x7710, RZ ;  /* 0x0000771002027816 */ /* 0x000fca00000000ff */
[----:B------:R-:W-:-:S05]  /*00b0*/  VIADD R2, R2, 0x7ff ;  /* 0x000007ff02027836 */ /* 0x000fca0000000000 */
[----:B------:R-:W-:Y:S02]  /*00c0*/  LOP3.LUT R2, R2, 0xffff, RZ, 0xc0, !PT ;  /* 0x0000ffff02027812 */ /* 0x000fe400078ec0ff */
[----:B------:R-:W-:-:S07]  /*00d0*/  MOV R7, 0xf0 ;  /* 0x000000f000077802 */ /* 0x000fce0000000f00 */
[----:B------:R-:W-:Y:S05]  /*00e0*/  CALL.REL.NOINC `($__internal_1_$__cuda_sm20_div_u16) ;  /* 0x00000094004c7944 */ /* 0x000fea0003c00000 */
[C---:B------:R-:W-:Y:S01]  /*00f0*/  LOP3.LUT R15, R6.reuse, 0x3, RZ, 0xc0, !PT ;  /* 0x00000003060f7812 */ /* 0x040fe200078ec0ff */
[----:B------:R-:W0:Y:S01]  /*0100*/  LDCU UR10, c[0x0][0x388] ;  /* 0x00007100ff0a77ac */ /* 0x000e220008000800 */
[----:B------:R-:W-:Y:S01]  /*0110*/  LOP3.LUT R2, R6, 0xffff, RZ, 0xc0, !PT ;  /* 0x0000ffff06027812 */ /* 0x000fe200078ec0ff */
[----:B------:R-:W-:Y:S01]  /*0120*/  BSSY.RECONVERGENT B0, `(.L_x_14) ;  /* 0x0000021000007945 */ /* 0x000fe20003800200 */
[----:B------:R-:W-:Y:S01]  /*0130*/  ISETP.NE.AND P0, PT, R15, 0x2, PT ;  /* 0x000000020f00780c */ /* 0x000fe20003f05270 */
[----:B------:R-:W1:Y:S01]  /*0140*/  LDCU.64 UR8, c[0x0][0x358] ;  /* 0x00006b00ff0877ac */ /* 0x000e620008000a00 */
[----:B------:R-:W-:Y:S01]  /*0150*/  ISETP.GE.U32.AND P1, PT, R2, 0x2, PT ;  /* 0x000000020200780c */ /* 0x000fe20003f26070 */
[----:B------:R-:W-:Y:S01]  /*0160*/  IMAD.MOV.U32 R22, RZ, RZ, R0 ;  /* 0x000000ffff167224 */ /* 0x000fe200078e0000 */
[----:B------:R-:W2:Y:S09]  /*0170*/  LDCU UR6, c[0x0][0x388] ;  /* 0x00007100ff0677ac */ /* 0x000eb20008000800 */
[----:B------:R-:W-:Y:S05]  /*0180*/  @!P0 BRA `(.L_x_15) ;  /* 0x0000000000688947 */ /* 0x000fea0003800000 */
[----:B------:R-:W3:Y:S01]  /*0190*/  S2R R9, SR_CgaCtaId ;  /* 0x0000000000097919 */ /* 0x000ee20000008800 */
[----:B------:R-:W-:Y:S01]  /*01a0*/  MOV R2, 0x400 ;  /* 0x0000040000027802 */ /* 0x000fe20000000f00 */
[----:B------:R-:W-:Y:S02]  /*01b0*/  IMAD.MOV.U32 R4, RZ, RZ, RZ ;  /* 0x000000ffff047224 */ /* 0x000fe400078e00ff */
[----:B------:R-:W-:Y:S02]  /*01c0*/  IMAD.MOV.U32 R22, RZ, RZ, R0 ;  /* 0x000000ffff167224 */ /* 0x000fe400078e0000 */
[----:B------:R-:W-:Y:S01]  /*01d0*/  VIADD R3, R2, 0x2000 ;  /* 0x0000200002037836 */ /* 0x000fe20000000000 */
[----:B---3--:R-:W-:-:S04]  /*01e0*/  LEA R7, R9, R2, 0x18 ;  /* 0x0000000209077211 */ /* 0x008fc800078ec0ff */
[----:B------:R-:W-:-:S07]  /*01f0*/  LEA R9, R9, R3, 0x18 ;  /* 0x0000000309097211 */ /* 0x000fce00078ec0ff */
.L_x_16:
[----:B--2---:R-:W-:Y:S01]  /*0200*/  ISETP.GE.AND P0, PT, R22, UR6, PT ;  /* 0x0000000616007c0c */ /* 0x004fe2000bf06270 */
[----:B---3--:R-:W-:-:S12]  /*0210*/  IMAD.MOV.U32 R5, RZ, RZ, -0x800000 ;  /* 0xff800000ff057424 */ /* 0x008fd800078e00ff */
[----:B------:R-:W2:Y:S01]  /*0220*/  @!P0 LDC.64 R12, c[0x0][0x380] ;  /* 0x0000e000ff0c8b82 */ /* 0x000ea20000000a00 */
[----:B------:R-:W-:-:S05]  /*0230*/  @!P0 IADD3 R3, P2, PT, R22, UR4, RZ ;  /* 0x0000000416038c10 */ /* 0x000fca000ff5e0ff */
[----:B------:R-:W-:Y:S01]  /*0240*/  @!P0 IMAD.X R6, RZ, RZ, UR5, P2 ;  /* 0x00000005ff068e24 */ /* 0x000fe200090e06ff */
[----:B--2---:R-:W-:-:S04]  /*0250*/  @!P0 LEA R2, P2, R3, R12, 0x2 ;  /* 0x0000000c03028211 */ /* 0x004fc800078410ff */
[----:B------:R-:W-:-:S05]  /*0260*/  @!P0 LEA.HI.X R3, R3, R13, R6, 0x2, P2 ;  /* 0x0000000d03038211 */ /* 0x000fca00010f1406 */
[----:B-1----:R-:W2:Y:S01]  /*0270*/  @!P0 LDG.E.CONSTANT R5, desc[UR8][R2.64] ;  /* 0x0000000802058981 */ /* 0x002ea2000c1e9900 */
        /* <DEDUP_REMOVED lines=11> */
.L_x_15:
[----:B012---:R-:W-:Y:S05]  /*0330*/  BSYNC.RECONVERGENT B0 ;  /* 0x0000000000007941 */ /* 0x007fea0003800200 */
.L_x_14:
[----:B------:R-:W-:Y:S04]  /*0340*/  BSSY.RECONVERGENT B0, `(.L_x_17) ;  /* 0x0000051000007945 */ /* 0x000fe80003800200 */
[----:B------:R-:W-:Y:S05]  /*0350*/  @!P1 BRA `(.L_x_18) ;  /* 0x00000004003c9947 */ /* 0x000fea0003800000 */
[----:B------:R-:W0:Y:S01]  /*0360*/  S2R R3, SR_CgaCtaId ;  /* 0x0000000000037919 */ /* 0x000e220000008800 */
[----:B------:R-:W-:Y:S01]  /*0370*/  MOV R14, 0x400 ;  /* 0x00000400000e7802 */ /* 0x000fe20000000f00 */
[C-C-:B------:R-:W-:Y:S02]  /*0380*/  IMAD R20, R11.reuse, 0x2, R22.reuse ;  /* 0x000000020b147824 */ /* 0x140fe400078e0216 */
[----:B------:R-:W-:Y:S01]  /*0390*/  IMAD R12, R11, 0x3, R22 ;  /* 0x000000030b0c7824 */ /* 0x000fe200078e0216 */
[----:B------:R-:W-:Y:S01]  /*03a0*/  IADD3 R16, PT, PT, R14, 0x2000, RZ ;  /* 0x000020000e107810 */ /* 0x000fe20007ffe0ff */
[C---:B------:R-:W-:Y:S02]  /*03b0*/  IMAD.IADD R18, R22.reuse, 0x1, R11 ;  /* 0x0000000116127824 */ /* 0x040fe400078e020b */
[----:B------:R-:W-:Y:S01]  /*03c0*/  IMAD.SHL.U32 R10, R22, 0x4, RZ ;  /* 0x00000004160a7824 */ /* 0x000fe200078e00ff */
[C---:B0-----:R-:W-:Y:S02]  /*03d0*/  LEA R14, R3.reuse, R14, 0x18 ;  /* 0x0000000e030e7211 */ /* 0x041fe400078ec0ff */
[----:B------:R-:W-:-:S03]  /*03e0*/  LEA R16, R3, R16, 0x18 ;  /* 0x0000001003107211 */ /* 0x000fc600078ec0ff */
[C-C-:B------:R-:W-:Y:S02]  /*03f0*/  IMAD R15, R11.reuse, 0x4, R14.reuse ;  /* 0x000000040b0f7824 */ /* 0x140fe400078e020e */
[C-C-:B------:R-:W-:Y:S02]  /*0400*/  IMAD R17, R11.reuse, 0x8, R14.reuse ;  /* 0x000000080b117824 */ /* 0x140fe400078e020e */
[C---:B------:R-:W-:Y:S02]  /*0410*/  IMAD R19, R11.reuse, 0xc, R14 ;  /* 0x0000000c0b137824 */ /* 0x040fe400078e020e */
[C-C-:B------:R-:W-:Y:S02]  /*0420*/  IMAD R21, R11.reuse, 0x4, R16.reuse ;  /* 0x000000040b157824 */ /* 0x140fe400078e0210 */
[C-C-:B------:R-:W-:Y:S02]  /*0430*/  IMAD R23, R11.reuse, 0x8, R16.reuse ;  /* 0x000000080b177824 */ /* 0x140fe400078e0210 */
[----:B---3--:R-:W-:-:S07]  /*0440*/  IMAD R13, R11, 0xc, R16 ;  /* 0x0000000c0b0d7824 */ /* 0x008fce00078e0210 */
.L_x_19:
[----:B------:R-:W-:Y:S01]  /*0450*/  ISETP.GE.AND P3, PT, R22, UR10, PT ;  /* 0x0000000a16007c0c */ /* 0x000fe2000bf66270 */
[----:B-1----:R-:W-:Y:S01]  /*0460*/  IMAD.MOV.U32 R24, RZ, RZ, -0x800000 ;  /* 0xff800000ff187424 */ /* 0x002fe200078e00ff */
[----:B------:R-:W-:Y:S02]  /*0470*/  ISETP.GE.AND P2, PT, R18, UR10, PT ;  /* 0x0000000a12007c0c */ /* 0x000fe4000bf46270 */
[----:B------:R-:W-:Y:S02]  /*0480*/  ISETP.GE.AND P1, PT, R20, UR10, PT ;  /* 0x0000000a14007c0c */ /* 0x000fe4000bf26270 */
[----:B------:R-:W-:-:S07]  /*0490*/  ISETP.GE.AND P0, PT, R12, UR10, PT ;  /* 0x0000000a0c007c0c */ /* 0x000fce000bf06270 */
[----:B------:R-:W0:Y:S01]  /*04a0*/  @!P3 LDC.64 R8, c[0x0][0x380] ;  /* 0x0000e000ff08bb82 */ /* 0x000e220000000a00 */
[----:B------:R-:W-:-:S05]  /*04b0*/  @!P3 IADD3 R2, P4, PT, R22, UR4, RZ ;  /* 0x000000041602bc10 */ /* 0x000fca000ff9e0ff */
[----:B------:R-:W-:Y:S02]  /*04c0*/  @!P3 IMAD.X R3, RZ, RZ, UR5, P4 ;  /* 0x00000005ff03be24 */ /* 0x000fe4000a0e06ff */
[----:B------:R-:W1:Y:S08]  /*04d0*/  @!P2 LDC.64 R6, c[0x0][0x380] ;  /* 0x0000e000ff06ab82 */ /* 0x000e700000000a00 */
[----:B------:R-:W2:Y:S01]  /*04e0*/  @!P0 LDC.64 R4, c[0x0][0x380] ;  /* 0x0000e000ff048b82 */ /* 0x000ea20000000a00 */
[----:B0-----:R-:W-:-:S04]  /*04f0*/  @!P3 LEA R8, P4, R2, R8, 0x2 ;  /* 0x000000080208b211 */ /* 0x001fc800078810ff */
[----:B------:R-:W-:-:S03]  /*0500*/  @!P3 LEA.HI.X R9, R2, R9, R3, 0x2, P4 ;  /* 0x000000090209b211 */ /* 0x000fc600020f1403 */
[----:B------:R-:W0:Y:S01]  /*0510*/  @!P1 LDC.64 R2, c[0x0][0x380] ;  /* 0x0000e000ff029b82 */ /* 0x000e220000000a00 */
[----:B------:R-:W-:Y:S01]  /*0520*/  @!P2 IADD3 R25, P4, PT, R18, UR4, RZ ;  /* 0x000000041219ac10 */ /* 0x000fe2000ff9e0ff */
[----:B------:R3:W4:Y:S04]  /*0530*/  @!P3 LDG.E.CONSTANT R24, desc[UR8][R8.64] ;  /* 0x000000080818b981 */ /* 0x000728000c1e9900 */
[----:B------:R-:W-:Y:S01]  /*0540*/  @!P2 IMAD.X R26, RZ, RZ, UR5, P4 ;  /* 0x00000005ff1aae24 */ /* 0x000fe2000a0e06ff */
[----:B-1----:R-:W-:-:S04]  /*0550*/  @!P2 LEA R6, P4, R25, R6, 0x2 ;  /* 0x000000061906a211 */ /* 0x002fc800078810ff */
[----:B------:R-:W-:Y:S01]  /*0560*/  @!P2 LEA.HI.X R7, R25, R7, R26, 0x2, P4 ;  /* 0x000000071907a211 */ /* 0x000fe200020f141a */
[----:B------:R-:W-:Y:S01]  /*0570*/  IMAD.MOV.U32 R25, RZ, RZ, -0x800000 ;  /* 0xff800000ff197424 */ /* 0x000fe200078e00ff */
[----:B------:R-:W-:Y:S02]  /*0580*/  @!P1 IADD3 R26, P5, PT, R20, UR4, RZ ;  /* 0x00000004141a9c10 */ /* 0x000fe4000ffbe0ff */
[----:B------:R-:W-:-:S03]  /*0590*/  @!P0 IADD3 R27, P4, PT, R12, UR4, RZ ;  /* 0x000000040c1b8c10 */ /* 0x000fc6000ff9e0ff */
[----:B------:R-:W-:Y:S01]  /*05a0*/  @!P1 IMAD.X R29, RZ, RZ, UR5, P5 ;  /* 0x00000005ff1d9e24 */ /* 0x000fe2000a8e06ff */
[C---:B--2---:R-:W-:Y:S01]  /*05b0*/  @!P0 LEA R4, P6, R27.reuse, R4, 0x2 ;  /* 0x000000041b048211 */ /* 0x044fe200078c10ff */
[----:B------:R-:W-:Y:S01]  /*05c0*/  @!P0 IMAD.X R28, RZ, RZ, UR5, P4 ;  /* 0x00000005ff1c8e24 */ /* 0x000fe2000a0e06ff */
[----:B------:R1:W2:Y:S01]  /*05d0*/  @!P2 LDG.E.CONSTANT R25, desc[UR8][R6.64] ;  /* 0x000000080619a981 */ /* 0x0002a2000c1e9900 */
[----:B---3--:R-:W-:Y:S01]  /*05e0*/  IMAD.MOV.U32 R8, RZ, RZ, -0x800000 ;  /* 0xff800000ff087424 */ /* 0x008fe200078e00ff */
[C---:B0-----:R-:W-:Y:S01]  /*05f0*/  @!P1 LEA R2, P5, R26.reuse, R2, 0x2 ;  /* 0x000000021a029211 */ /* 0x041fe200078a10ff */
[----:B------:R-:W-:Y:S01]  /*0600*/  IMAD.MOV.U32 R9, RZ, RZ, -0x800000 ;  /* 0xff800000ff097424 */ /* 0x000fe200078e00ff */
[----:B------:R-:W-:Y:S02]  /*0610*/  @!P0 LEA.HI.X R5, R27, R5, R28, 0x2, P6 ;  /* 0x000000051b058211 */ /* 0x000fe400030f141c */
[----:B------:R-:W-:-:S03]  /*0620*/  @!P1 LEA.HI.X R3, R26, R3, R29, 0x2, P5 ;  /* 0x000000031a039211 */ /* 0x000fc600028f141d */
[----:B------:R-:W3:Y:S04]  /*0630*/  @!P0 LDG.E.CONSTANT R9, desc[UR8][R4.64] ;  /* 0x0000000804098981 */ /* 0x000ee8000c1e9900 */
[----:B------:R0:W5:Y:S01]  /*0640*/  @!P1 LDG.E.CONSTANT R8, desc[UR8][R2.64] ;  /* 0x0000000802089981 */ /* 0x000162000c1e9900 */
[----:B-1----:R-:W-:Y:S01]  /*0650*/  IADD3 R7, PT, PT, R14, R10, RZ ;  /* 0x0000000a0e077210 */ /* 0x002fe20007ffe0ff */
[----:B------:R-:W-:Y:S02]  /*0660*/  IMAD.MOV.U32 R6, RZ, RZ, -0x1 ;  /* 0xffffffffff067424 */ /* 0x000fe400078e00ff */
[----:B------:R-:W-:Y:S02]  /*0670*/  IMAD.IADD R27, R16, 0x1, R10 ;  /* 0x00000001101b7824 */ /* 0x000fe400078e020a */
[----:B------:R-:W-:-:S02]  /*0680*/  @!P3 IMAD.MOV.U32 R6, RZ, RZ, R22 ;  /* 0x000000ffff06b224 */ /* 0x000fc400078e0016 */
[----:B------:R-:W-:Y:S02]  /*0690*/  IMAD.MOV.U32 R26, RZ, RZ, -0x1 ;  /* 0xffffffffff1a7424 */ /* 0x000fe400078e00ff */
[--C-:B------:R-:W-:Y:S02]  /*06a0*/  IMAD.IADD R28, R15, 0x1, R10.reuse ;  /* 0x000000010f1c7824 */ /* 0x100fe400078e020a */
[----:B------:R-:W-:Y:S02]  /*06b0*/  IMAD.IADD R29, R21, 0x1, R10 ;  /* 0x00000001151d7824 */ /* 0x000fe400078e020a */
[----:B------:R-:W-:Y:S02]  /*06c0*/  @!P2 IMAD.MOV.U32 R26, RZ, RZ, R18 ;  /* 0x000000ffff1aa224 */ /* 0x000fe400078e0012 */
[----:B0-----:R-:W-:Y:S02]  /*06d0*/  IMAD.IADD R3, R17, 0x1, R10 ;  /* 0x0000000111037824 */ /* 0x001fe400078e020a */
[----:B------:R-:W-:-:S02]  /*06e0*/  IMAD.MOV.U32 R2, RZ, RZ, -0x1 ;  /* 0xffffffffff027424 */ /* 0x000fc400078e00ff */
[----:B------:R-:W-:Y:S02]  /*06f0*/  IMAD.IADD R5, R23, 0x1, R10 ;  /* 0x0000000117057824 */ /* 0x000fe400078e020a */
[----:B------:R-:W-:Y:S02]  /*0700*/  @!P1 IMAD.MOV.U32 R2, RZ, RZ, R20 ;  /* 0x000000ffff029224 */ /* 0x000fe400078e0014 */
[----:B------:R-:W-:Y:S02]  /*0710*/  IMAD.MOV.U32 R4, RZ, RZ, -0x1 ;  /* 0xffffffffff047424 */ /* 0x000fe400078e00ff */
[----:B------:R-:W-:Y:S01]  /*0720*/  @!P0 IMAD.MOV.U32 R4, RZ, RZ, R12 ;  /* 0x000000ffff048224 */ /* 0x000fe200078e000c */
[----:B------:R-:W-:-:S04]  /*0730*/  IADD3 R22, PT, PT, R11, R22, R11 ;  /* 0x000000160b167210 */ /* 0x000fc80007ffe00b */
[----:B------:R-:W-:-:S04]  /*0740*/  IADD3 R22, PT, PT, R11, R22, R11 ;  /* 0x000000160b167210 */ /* 0x000fc80007ffe00b */
[----:B------:R-:W-:Y:S01]  /*0750*/  ISETP.GE.U32.AND P0, PT, R22, 0x800, PT ;  /* 0x000008001600780c */ /* 0x000fe20003f06070 */
[C---:B------:R-:W-:Y:S02]  /*0760*/  IMAD R20, R11.reuse, 0x4, R20 ;  /* 0x000000040b147824 */ /* 0x040fe400078e0214 */
[C---:B------:R-:W-:Y:S02]  /*0770*/  IMAD R12, R11.reuse, 0x4, R12 ;  /* 0x000000040b0c7824 */ /* 0x040fe400078e020c */
[----:B------:R-:W-:Y:S01]  /*0780*/  IMAD R18, R11, 0x4, R18 ;  /* 0x000000040b127824 */ /* 0x000fe200078e0212 */
[----:B----4-:R0:W-:Y:S04]  /*0790*/  STS [R7], R24 ;  /* 0x0000001807007388 */ /* 0x0101e80000000800 */
[----:B------:R1:W-:Y:S01]  /*07a0*/  STS [R27], R6 ;  /* 0x000000061b007388 */ /* 0x0003e20000000800 */
[----:B0-----:R-:W-:-:S02]  /*07b0*/  IMAD.IADD R24, R19, 0x1, R10 ;  /* 0x0000000113187824 */ /* 0x001fc400078e020a */
[----:B------:R-:W-:Y:S01]  /*07c0*/  IMAD.IADD R7, R13, 0x1, R10 ;  /* 0x000000010d077824 */ /* 0x000fe200078e020a */
[----:B--2---:R1:W-:Y:S04]  /*07d0*/  STS [R28], R25 ;  /* 0x000000191c007388 */ /* 0x0043e80000000800 */
[----:B------:R1:W-:Y:S04]  /*07e0*/  STS [R29], R26 ;  /* 0x0000001a1d007388 */ /* 0x0003e80000000800 */
[----:B-----5:R1:W-:Y:S04]  /*07f0*/  STS [R3], R8 ;  /* 0x0000000803007388 */ /* 0x0203e80000000800 */
[----:B------:R1:W-:Y:S04]  /*0800*/  STS [R5], R2 ;  /* 0x0000000205007388 */ /* 0x0003e80000000800 */
[----:B---3--:R1:W-:Y:S04]  /*0810*/  STS [R24], R9 ;  /* 0x0000000918007388 */ /* 0x0083e80000000800 */
[----:B------:R1:W-:Y:S01]  /*0820*/  STS [R7], R4 ;  /* 0x0000000407007388 */ /* 0x0003e20000000800 */
[----:B------:R-:W-:Y:S01]  /*0830*/  LEA R10, R11, R10, 0x4 ;  /* 0x0000000a0b0a7211 */ /* 0x000fe200078e20ff */
[----:B------:R-:W-:Y:S06]  /*0840*/  @!P0 BRA `(.L_x_19) ;  /* 0xfffffffc00008947 */ /* 0x000fec000383ffff */
.L_x_18:
[----:B------:R-:W-:Y:S05]  /*0850*/  BSYNC.RECONVERGENT B0 ;  /* 0x0000000000007941 */ /* 0x000fea0003800200 */
.L_x_17:
[----:B------:R-:W-:Y:S01]  /*0860*/  BAR.SYNC.DEFER_BLOCKING 0x0 ;  /* 0x0000000000007b1d */ /* 0x000fe20000010000 */
[----:B-1----:R-:W-:Y:S02]  /*0870*/  IMAD.SHL.U32 R2, R0, 0x4, RZ ;  /* 0x0000000400027824 */ /* 0x002fe400078e00ff */
[----:B---3--:R-:W-:Y:S02]  /*0880*/  IMAD.MOV.U32 R6, RZ, RZ, R0 ;  /* 0x000000ffff067224 */ /* 0x008fe400078e0000 */
[----:B------:R-:W-:Y:S01]  /*0890*/  IMAD.MOV.U32 R4, RZ, RZ, R2 ;  /* 0x000000ffff047224 */ /* 0x000fe200078e0002 */
[----:B------:R-:W-:Y:S06]  /*08a0*/  BSSY.RECONVERGENT B0, `(.L_x_20) ;  /* 0x000001e000007945 */ /* 0x000fec0003800200 */
.L_x_23:
[----:B0-----:R-:W-:Y:S01]  /*08b0*/  LOP3.LUT R3, R6, 0x1, RZ, 0x3c, !PT ;  /* 0x0000000106037812 */ /* 0x001fe200078e3cff */
[----:B------:R-:W-:Y:S03]  /*08c0*/  BSSY.RECONVERGENT B1, `(.L_x_21) ;  /* 0x0000017000017945 */ /* 0x000fe60003800200 */
[----:B------:R-:W-:-:S13]  /*08d0*/  ISETP.GT.U32.AND P0, PT, R3, R6, PT ;  /* 0x000000060300720c */ /* 0x000fda0003f04070 */
[----:B------:R-:W-:Y:S05]  /*08e0*/  @!P0 BRA `(.L_x_22) ;  /* 0x0000000000508947 */ /* 0x000fea0003800000 */
[----:B------:R-:W0:Y:S01]  /*08f0*/  S2R R8, SR_CgaCtaId ;  /* 0x0000000000087919 */ /* 0x000e220000008800 */
[----:B------:R-:W-:Y:S02]  /*0900*/  MOV R5, 0x400 ;  /* 0x0000040000057802 */ /* 0x000fe40000000f00 */
[----:B------:R-:W-:Y:S02]  /*0910*/  LOP3.LUT P0, RZ, R6, 0x2, RZ, 0xc0, !PT ;  /* 0x0000000206ff7812 */ /* 0x000fe4000780c0ff */
[----:B0-----:R-:W-:-:S05]  /*0920*/  LEA R12, R8, R5, 0x18 ;  /* 0x00000005080c7211 */ /* 0x001fca00078ec0ff */
[----:B------:R-:W-:Y:S02]  /*0930*/  IMAD.IADD R7, R12, 0x1, R4 ;  /* 0x000000010c077824 */ /* 0x000fe400078e0204 */
[----:B------:R-:W-:-:S03]  /*0940*/  IMAD R12, R3, 0x4, R12 ;  /* 0x00000004030c7824 */ /* 0x000fc600078e020c */
[----:B------:R-:W-:Y:S04]  /*0950*/  LDS R9, [R7] ;  /* 0x0000000007097984 */ /* 0x000fe80000000800 */
[----:B------:R-:W0:Y:S02]  /*0960*/  LDS R14, [R12] ;  /* 0x000000000c0e7984 */ /* 0x000e240000000800 */
[----:B0-----:R-:W-:-:S13]  /*0970*/  FSETP.GT.XOR P0, PT, R9, R14, !P0 ;  /* 0x0000000e0900720b */ /* 0x001fda0004704800 */
[----:B------:R-:W-:Y:S05]  /*0980*/  @!P0 BRA `(.L_x_22) ;  /* 0x0000000000288947 */ /* 0x000fea0003800000 */
[----:B------:R-:W-:Y:S01]  /*0990*/  VIADD R5, R5, 0x2000 ;  /* 0x0000200005057836 */ /* 0x000fe20000000000 */
[----:B------:R-:W-:Y:S04]  /*09a0*/  STS [R7], R14 ;  /* 0x0000000e07007388 */ /* 0x000fe80000000800 */
[----:B------:R-:W-:Y:S01]  /*09b0*/  LEA R5, R8, R5, 0x18 ;  /* 0x0000000508057211 */ /* 0x000fe200078ec0ff */
[----:B------:R-:W-:Y:S04]  /*09c0*/  STS [R12], R9 ;  /* 0x000000090c007388 */ /* 0x000fe80000000800 */
[----:B------:R-:W-:-:S02]  /*09d0*/  IMAD R8, R3, 0x4, R5 ;  /* 0x0000000403087824 */ /* 0x000fc400078e0205 */
[----:B------:R-:W-:-:S03]  /*09e0*/  IMAD.IADD R3, R5, 0x1, R4 ;  /* 0x0000000105037824 */ /* 0x000fc600078e0204 */
[----:B------:R-:W0:Y:S04]  /*09f0*/  LDS R10, [R8] ;  /* 0x00000000080a7984 */ /* 0x000e280000000800 */
[----:B------:R-:W1:Y:S04]  /*0a00*/  LDS R5, [R3] ;  /* 0x0000000003057984 */ /* 0x000e680000000800 */
[----:B0-----:R0:W-:Y:S04]  /*0a10*/  STS [R3], R10 ;  /* 0x0000000a03007388 */ /* 0x0011e80000000800 */
[----:B-1----:R0:W-:Y:S02]  /*0a20*/  STS [R8], R5 ;  /* 0x0000000508007388 */ /* 0x0021e40000000800 */
.L_x_22:
[----:B------:R-:W-:Y:S05]  /*0a30*/  BSYNC.RECONVERGENT B1 ;  /* 0x0000000000017941 */ /* 0x000fea0003800200 */
.L_x_21:
[C---:B------:R-:W-:Y:S02]  /*0a40*/  IMAD.IADD R6, R11.reuse, 0x1, R6 ;  /* 0x000000010b067824 */ /* 0x040fe400078e0206 */
[----:B------:R-:W-:-:S03]  /*0a50*/  IMAD R4, R11, 0x4, R4 ;  /* 0x000000040b047824 */ /* 0x000fc600078e0204 */
[----:B------:R-:W-:-:S13]  /*0a60*/  ISETP.GE.U32.AND P0, PT, R6, 0x800, PT ;  /* 0x000008000600780c */ /* 0x000fda0003f06070 */
[----:B------:R-:W-:Y:S05]  /*0a70*/  @!P0 BRA `(.L_x_23) ;  /* 0xfffffffc008c8947 */ /* 0x000fea000383ffff */
[----:B------:R-:W-:Y:S05]  /*0a80*/  BSYNC.RECONVERGENT B0 ;  /* 0x0000000000007941 */ /* 0x000fea0003800200 */
.L_x_20:
[----:B------:R-:W-:Y:S01]  /*0a90*/  BAR.SYNC.DEFER_BLOCKING 0x0 ;  /* 0x0000000000007b1d */ /* 0x000fe20000010000 */
[----:B------:R-:W-:Y:S02]  /*0aa0*/  IMAD.MOV.U32 R4, RZ, RZ, R2 ;  /* 0x000000ffff047224 */ /* 0x000fe400078e0002 */
[----:B------:R-:W-:-:S03]  /*0ab0*/  IMAD.MOV.U32 R6, RZ, RZ, R0 ;  /* 0x000000ffff067224 */ /* 0x000fc600078e0000 */
[----:B------:R-:W-:Y:S04]  /*0ac0*/  BSSY.RECONVERGENT B0, `(.L_x_24) ;  /* 0x000001e000007945 */ /* 0x000fe80003800200 */
.L_x_27:
[----:B0-----:R-:W-:Y:S01]  /*0ad0*/  LOP3.LUT R3, R6, 0x2, RZ, 0x3c, !PT ;  /* 0x0000000206037812 */ /* 0x001fe200078e3cff */
[----:B------:R-:W-:Y:S03]  /*0ae0*/  BSSY.RECONVERGENT B1, `(.L_x_25) ;  /* 0x0000017000017945 */ /* 0x000fe60003800200 */
[----:B------:R-:W-:-:S13]  /*0af0*/  ISETP.GT.U32.AND P0, PT, R3, R6, PT ;  /* 0x000000060300720c */ /* 0x000fda0003f04070 */
[----:B------:R-:W-:Y:S05]  /*0b00*/  @!P0 BRA `(.L_x_26) ;  /* 0x0000000000508947 */ /* 0x000fea0003800000 */
[----:B------:R-:W0:Y:S01]  /*0b10*/  S2R R8, SR_CgaCtaId ;  /* 0x0000000000087919 */ /* 0x000e220000008800 */
[----:B------:R-:W-:Y:S02]  /*0b20*/  MOV R5, 0x400 ;  /* 0x0000040000057802 */ /* 0x000fe40000000f00 */
[----:B------:R-:W-:Y:S02]  /*0b30*/  LOP3.LUT P0, RZ, R6, 0x4, RZ, 0xc0, !PT ;  /* 0x0000000406ff7812 */ /* 0x000fe4000780c0ff */
[----:B0-----:R-:W-:-:S04]  /*0b40*/  LEA R12, R8, R5, 0x18 ;  /* 0x00000005080c7211 */ /* 0x001fc800078ec0ff */
[----:B------:R-:W-:Y:S01]  /*0b50*/  IADD3 R7, PT, PT, R12, R4, RZ ;  /* 0x000000040c077210 */ /* 0x000fe20007ffe0ff */
[----:B------:R-:W-:-:S04]  /*0b60*/  IMAD R12, R3, 0x4, R12 ;  /* 0x00000004030c7824 */ /* 0x000fc800078e020c */
        /* <DEDUP_REMOVED lines=14> */
.L_x_26:
[----:B------:R-:W-:Y:S05]  /*0c50*/  BSYNC.RECONVERGENT B1 ;  /* 0x0000000000017941 */ /* 0x000fea0003800200 */
.L_x_25:
[C---:B------:R-:W-:Y:S02]  /*0c60*/  IMAD.IADD R6, R11.reuse, 0x1, R6 ;  /* 0x000000010b067824 */ /* 0x040fe400078e0206 */
[----:B------:R-:W-:-:S03]  /*0c70*/  IMAD R4, R11, 0x4, R4 ;  /* 0x000000040b047824 */ /* 0x000fc600078e0204 */
[----:B------:R-:W-:-:S13]  /*0c80*/  ISETP.GE.U32.AND P0, PT, R6, 0x800, PT ;  /* 0x000008000600780c */ /* 0x000fda0003f06070 */
[----:B------:R-:W-:Y:S05]  /*0c90*/  @!P0 BRA `(.L_x_27) ;  /* 0xfffffffc008c8947 */ /* 0x000fea000383ffff */
[----:B------:R-:W-:Y:S05]  /*0ca0*/  BSYNC.RECONVERGENT B0 ;  /* 0x0000000000007941 */ /* 0x000fea0003800200 */
.L_x_24:
[----:B------:R-:W-:Y:S01]  /*0cb0*/  BAR.SYNC.DEFER_BLOCKING 0x0 ;  /* 0x0000000000007b1d */ /* 0x000fe20000010000 */
[----:B------:R-:W-:Y:S02]  /*0cc0*/  IMAD.MOV.U32 R4, RZ, RZ, R2 ;  /* 0x000000ffff047224 */ /* 0x000fe400078e0002 */
[----:B------:R-:W-:-:S03]  /*0cd0*/  IMAD.MOV.U32 R6, RZ, RZ, R0 ;  /* 0x000000ffff067224 */ /* 0x000fc600078e0000 */
[----:B------:R-:W-:Y:S04]  /*0ce0*/  BSSY.RECONVERGENT B0, `(.L_x_28) ;  /* 0x000001e000007945 */ /* 0x000fe80003800200 */
.L_x_31:
        /* <DEDUP_REMOVED lines=24> */
.L_x_30:
[----:B------:R-:W-:Y:S05]  /*0e70*/  BSYNC.RECONVERGENT B1 ;  /* 0x0000000000017941 */ /* 0x000fea0003800200 */
.L_x_29:
[C---:B------:R-:W-:Y:S02]  /*0e80*/  IMAD.IADD R6, R11.reuse, 0x1, R6 ;  /* 0x000000010b067824 */ /* 0x040fe400078e0206 */
[----:B------:R-:W-:-:S03]  /*0e90*/  IMAD R4, R11, 0x4, R4 ;  /* 0x000000040b047824 */ /* 0x000fc600078e0204 */
[----:B------:R-:W-:-:S13]  /*0ea0*/  ISETP.GE.U32.AND P0, PT, R6, 0x800, PT ;  /* 0x000008000600780c */ /* 0x000fda0003f06070 */
[----:B------:R-:W-:Y:S05]  /*0eb0*/  @!P0 BRA `(.L_x_31) ;  /* 0xfffffffc008c8947 */ /* 0x000fea000383ffff */
[----:B------:R-:W-:Y:S05]  /*0ec0*/  BSYNC.RECONVERGENT B0 ;  /* 0x0000000000007941 */ /* 0x000fea0003800200 */
.L_x_28:
[----:B------:R-:W-:Y:S01]  /*0ed0*/  BAR.SYNC.DEFER_BLOCKING 0x0 ;  /* 0x0000000000007b1d */ /* 0x000fe20000010000 */
[----:B------:R-:W-:Y:S01]  /*0ee0*/  MOV R4, R2 ;  /* 0x0000000200047202 */ /* 0x000fe20000000f00 */
[----:B------:R-:W-:-:S04]  /*0ef0*/  IMAD.MOV.U32 R6, RZ, RZ, R0 ;  /* 0x000000ffff067224 */ /* 0x000fc800078e0000 */
[----:B------:R-:W-:Y:S03]  /*0f00*/  BSSY.RECONVERGENT B0, `(.L_x_32) ;  /* 0x000001e000007945 */ /* 0x000fe60003800200 */
.L_x_35:
        /* <DEDUP_REMOVED lines=24> */
.L_x_34:
[----:B------:R-:W-:Y:S05]  /*1090*/  BSYNC.RECONVERGENT B1 ;  /* 0x0000000000017941 */ /* 0x000fea0003800200 */
.L_x_33:
[C---:B------:R-:W-:Y:S02]  /*10a0*/  IMAD.IADD R6, R11.reuse, 0x1, R6 ;  /* 0x000000010b067824 */ /* 0x040fe400078e0206 */
[----:B------:R-:W-:-:S03]  /*10b0*/  IMAD R4, R11, 0x4, R4 ;  /* 0x000000040b047824 */ /* 0x000fc600078e0204 */
[----:B------:R-:W-:-:S13]  /*10c0*/  ISETP.GE.U32.AND P0, PT, R6, 0x800, PT ;  /* 0x000008000600780c */ /* 0x000fda0003f06070 */
[----:B------:R-:W-:Y:S05]  /*10d0*/  @!P0 BRA `(.L_x_35) ;  /* 0xfffffffc008c8947 */ /* 0x000fea000383ffff */
[----:B------:R-:W-:Y:S05]  /*10e0*/  BSYNC.RECONVERGENT B0 ;  /* 0x0000000000007941 */ /* 0x000fea0003800200 */
.L_x_32:
[----:B------:R-:W-:Y:S01]  /*10f0*/  BAR.SYNC.DEFER_BLOCKING 0x0 ;  /* 0x0000000000007b1d */ /* 0x000fe20000010000 */
[----:B------:R-:W-:Y:S02]  /*1100*/  IMAD.MOV.U32 R4, RZ, RZ, R2 ;  /* 0x000000ffff047224 */ /* 0x000fe400078e0002 */
[----:B------:R-:W-:-:S03]  /*1110*/  IMAD.MOV.U32 R6, RZ, RZ, R0 ;  /* 0x000000ffff067224 */ /* 0x000fc600078e0000 */
[----:B------:R-:W-:Y:S04]  /*1120*/  BSSY.RECONVERGENT B0, `(.L_x_36) ;  /* 0x000001e000007945 */ /* 0x000fe80003800200 */
.L_x_39:
        /* <DEDUP_REMOVED lines=24> */
.L_x_38:
[----:B------:R-:W-:Y:S05]  /*12b0*/  BSYNC.RECONVERGENT B1 ;  /* 0x0000000000017941 */ /* 0x000fea0003800200 */
.L_x_37:
[C---:B------:R-:W-:Y:S01]  /*12c0*/  IADD3 R6, PT, PT, R11.reuse, R6, RZ ;  /* 0x000000060b067210 */ /* 0x040fe20007ffe0ff */
[----:B------:R-:W-:-:S03]  /*12d0*/  IMAD R4, R11, 0x4, R4 ;  /* 0x000000040b047824 */ /* 0x000fc600078e0204 */
[----:B------:R-:W-:-:S13]  /*12e0*/  ISETP.GE.U32.AND P0, PT, R6, 0x800, PT ;  /* 0x000008000600780c */ /* 0x000fda0003f06070 */
[----:B------:R-:W-:Y:S05]  /*12f0*/  @!P0 BRA `(.L_x_39) ;  /* 0xfffffffc008c8947 */ /* 0x000fea000383ffff */
[----:B------:R-:W-:Y:S05]  /*1300*/  BSYNC.RECONVERGENT B0 ;  /* 0x0000000000007941 */ /* 0x000fea0003800200 */
.L_x_36:
[----:B------:R-:W-:Y:S01]  /*1310*/  BAR.SYNC.DEFER_BLOCKING 0x0 ;  /* 0x0000000000007b1d */ /* 0x000fe20000010000 */
[----:B------:R-:W-:Y:S02]  /*1320*/  IMAD.MOV.U32 R4, RZ, RZ, R2 ;  /* 0x000000ffff047224 */ /* 0x000fe400078e0002 */
[----:B------:R-:W-:-:S03]  /*1330*/  IMAD.MOV.U32 R6, RZ, RZ, R0 ;  /* 0x000000ffff067224 */ /* 0x000fc600078e0000 */
[----:B------:R-:W-:Y:S04]  /*1340*/  BSSY.RECONVERGENT B0, `(.L_x_40) ;  /* 0x000001e000007945 */ /* 0x000fe80003800200 */
.L_x_43:
        /* <DEDUP_REMOVED lines=24> */
.L_x_42:
[----:B------:R-:W-:Y:S05]  /*14d0*/  BSYNC.RECONVERGENT B1 ;  /* 0x0000000000017941 */ /* 0x000fea0003800200 */
.L_x_41:
[C---:B------:R-:W-:Y:S02]  /*14e0*/  IMAD.IADD R6, R11.reuse, 0x1, R6 ;  /* 0x000000010b067824 */ /* 0x040fe400078e0206 */
[----:B------:R-:W-:-:S03]  /*14f0*/  IMAD R4, R11, 0x4, R4 ;  /* 0x000000040b047824 */ /* 0x000fc600078e0204 */
[----:B------:R-:W-:-:S13]  /*1500*/  ISETP.GE.U32.AND P0, PT, R6, 0x800, PT ;  /* 0x000008000600780c */ /* 0x000fda0003f06070 */
[----:B------:R-:W-:Y:S05]  /*1510*/  @!P0 BRA `(.L_x_43) ;  /* 0xfffffffc008c8947 */ /* 0x000fea000383ffff */
[----:B------:R-:W-:Y:S05]  /*1520*/  BSYNC.RECONVERGENT B0 ;  /* 0x0000000000007941 */ /* 0x000fea0003800200 */
.L_x_40:
[----:B------:R-:W-:Y:S01]  /*1530*/  BAR.SYNC.DEFER_BLOCKING 0x0 ;  /* 0x0000000000007b1d */ /* 0x000fe20000010000 */
[----:B------:R-:W-:Y:S02]  /*1540*/  IMAD.MOV.U32 R4, RZ, RZ, R2 ;  /* 0x000000ffff047224 */ /* 0x000fe400078e0002 */
[----:B------:R-:W-:-:S03]  /*1550*/  IMAD.MOV.U32 R6, RZ, RZ, R0 ;  /* 0x000000ffff067224 */ /* 0x000fc600078e0000 */
[----:B------:R-:W-:Y:S04]  /*1560*/  BSSY.RECONVERGENT B0, `(.L_x_44) ;  /* 0x000001e000007945 */ /* 0x000fe80003800200 */
.L_x_47:
        /* <DEDUP_REMOVED lines=17> */
[----:B------:R-:W-:Y:S03]  /*1680*/  STS [R12], R9 ;  /* 0x000000090c007388 */ /* 0x000fe60000000800 */
[----:B------:R-:W-:Y:S01]  /*1690*/  LEA R8, R3, R5, 0x2 ;  /* 0x0000000503087211 */ /* 0x000fe200078e10ff */
[----:B------:R-:W-:-:S04]  /*16a0*/  IMAD.IADD R3, R5, 0x1, R4 ;  /* 0x0000000105037824 */ /* 0x000fc800078e0204 */
[----:B------:R-:W0:Y:S04]  /*16b0*/  LDS R10, [R8] ;  /* 0x00000000080a7984 */ /* 0x000e280000000800 */
[----:B------:R-:W1:Y:S04]  /*16c0*/  LDS R5, [R3] ;  /* 0x0000000003057984 */ /* 0x000e680000000800 */
[----:B0-----:R0:W-:Y:S04]  /*16d0*/  STS [R3], R10 ;  /* 0x0000000a03007388 */ /* 0x0011e80000000800 */
[----:B-1----:R0:W-:Y:S02]  /*16e0*/  STS [R8], R5 ;  /* 0x0000000508007388 */ /* 0x0021e40000000800 */
.L_x_46:
[----:B------:R-:W-:Y:S05]  /*16f0*/  BSYNC.RECONVERGENT B1 ;  /* 0x0000000000017941 */ /* 0x000fea0003800200 */
.L_x_45:
[C---:B------:R-:W-:Y:S02]  /*1700*/  IMAD.IADD R6, R11.reuse, 0x1, R6 ;  /* 0x000000010b067824 */ /* 0x040fe400078e0206 */
[----:B------:R-:W-:-:S03]  /*1710*/  IMAD R4, R11, 0x4, R4 ;  /* 0x000000040b047824 */ /* 0x000fc600078e0204 */
[----:B------:R-:W-:-:S13]  /*1720*/  ISETP.GE.U32.AND P0, PT, R6, 0x800, PT ;  /* 0x000008000600780c */ /* 0x000fda0003f06070 */
[----:B------:R-:W-:Y:S05]  /*1730*/  @!P0 BRA `(.L_x_47) ;  /* 0xfffffffc008c8947 */ /* 0x000fea000383ffff */
[----:B------:R-:W-:Y:S05]  /*1740*/  BSYNC.RECONVERGENT B0 ;  /* 0x0000000000007941 */ /* 0x000fea0003800200 */
.L_x_44:
[----:B------:R-:W-:Y:S01]  /*1750*/  BAR.SYNC.DEFER_BLOCKING 0x0 ;  /* 0x0000000000007b1d */ /* 0x000fe20000010000 */
[----:B------:R-:W-:Y:S02]  /*1760*/  IMAD.MOV.U32 R4, RZ, RZ, R2 ;  /* 0x000000ffff047224 */ /* 0x000fe400078e0002 */
[----:B------:R-:W-:-:S03]  /*1770*/  IMAD.MOV.U32 R6, RZ, RZ, R0 ;  /* 0x000000ffff067224 */ /* 0x000fc600078e0000 */
[----:B------:R-:W-:Y:S04]  /*1780*/  BSSY.RECONVERGENT B0, `(.L_x_48) ;  /* 0x000001e000007945 */ /* 0x000fe80003800200 */
.L_x_51:
        /* <DEDUP_REMOVED lines=24> */
.L_x_50:
[----:B------:R-:W-:Y:S05]  /*1910*/  BSYNC.RECONVERGENT B1 ;  /* 0x0000000000017941 */ /* 0x000fea0003800200 */
.L_x_49:
[C---:B------:R-:W-:Y:S02]  /*1920*/  IMAD.IADD R6, R11.reuse, 0x1, R6 ;  /* 0x000000010b067824 */ /* 0x040fe400078e0206 */
[----:B------:R-:W-:-:S03]  /*1930*/  IMAD R4, R11, 0x4, R4 ;  /* 0x000000040b047824 */ /* 0x000fc600078e0204 */
[----:B------:R-:W-:-:S13]  /*1940*/  ISETP.GE.U32.AND P0, PT, R6, 0x800, PT ;  /* 0x000008000600780c */ /* 0x000fda0003f06070 */
[----:B------:R-:W-:Y:S05]  /*1950*/  @!P0 BRA `(.L_x_51) ;  /* 0xfffffffc008c8947 */ /* 0x000fea000383ffff */
[----:B------:R-:W-:Y:S05]  /*1960*/  BSYNC.RECONVERGENT B0 ;  /* 0x0000000000007941 */ /* 0x000fea0003800200 */
.L_x_48:
[----:B------:R-:W-:Y:S01]  /*1970*/  BAR.SYNC.DEFER_BLOCKING 0x0 ;  /* 0x0000000000007b1d */ /* 0x000fe20000010000 */
[----:B------:R-:W-:Y:S02]  /*1980*/  IMAD.MOV.U32 R4, RZ, RZ, R2 ;  /* 0x000000ffff047224 */ /* 0x000fe400078e0002 */
[----:B------:R-:W-:-:S03]  /*1990*/  IMAD.MOV.U32 R6, RZ, RZ, R0 ;  /* 0x000000ffff067224 */ /* 0x000fc600078e0000 */
[----:B------:R-:W-:Y:S04]  /*19a0*/  BSSY.RECONVERGENT B0, `(.L_x_52) ;  /* 0x000001e000007945 */ /* 0x000fe80003800200 */
.L_x_55:
        /* <DEDUP_REMOVED lines=8> */
[----:B------:R-:W-:Y:S01]  /*1a30*/  IMAD.IADD R7, R12, 0x1, R4 ;  /* 0x000000010c077824 */ /* 0x000fe200078e0204 */
[----:B------:R-:W-:-:S04]  /*1a40*/  LEA R12, R3, R12, 0x2 ;  /* 0x0000000c030c7211 */ /* 0x000fc800078e10ff */
        /* <DEDUP_REMOVED lines=14> */
.L_x_54:
[----:B------:R-:W-:Y:S05]  /*1b30*/  BSYNC.RECONVERGENT B1 ;  /* 0x0000000000017941 */ /* 0x000fea0003800200 */
.L_x_53:
[C---:B------:R-:W-:Y:S02]  /*1b40*/  IMAD.IADD R6, R11.reuse, 0x1, R6 ;  /* 0x000000010b067824 */ /* 0x040fe400078e0206 */
[----:B------:R-:W-:-:S03]  /*1b50*/  IMAD R4, R11, 0x4, R4 ;  /* 0x000000040b047824 */ /* 0x000fc600078e0204 */
[----:B------:R-:W-:-:S13]  /*1b60*/  ISETP.GE.U32.AND P0, PT, R6, 0x800, PT ;  /* 0x000008000600780c */ /* 0x000fda0003f06070 */
[----:B------:R-:W-:Y:S05]  /*1b70*/  @!P0 BRA `(.L_x_55) ;  /* 0xfffffffc008c8947 */ /* 0x000fea000383ffff */
[----:B------:R-:W-:Y:S05]  /*1b80*/  BSYNC.RECONVERGENT B0 ;  /* 0x0000000000007941 */ /* 0x000fea0003800200 */
.L_x_52:
[----:B------:R-:W-:Y:S01]  /*1b90*/  BAR.SYNC.DEFER_BLOCKING 0x0 ;  /* 0x0000000000007b1d */ /* 0x000fe20000010000 */
[----:B------:R-:W-:Y:S02]  /*1ba0*/  IMAD.MOV.U32 R4, RZ, RZ, R2 ;  /* 0x000000ffff047224 */ /* 0x000fe400078e0002 */
[----:B------:R-:W-:-:S03]  /*1bb0*/  IMAD.MOV.U32 R6, RZ, RZ, R0 ;  /* 0x000000ffff067224 */ /* 0x000fc600078e0000 */
[----:B------:R-:W-:Y:S04]  /*1bc0*/  BSSY.RECONVERGENT B0, `(.L_x_56) ;  /* 0x000001e000007945 */ /* 0x000fe80003800200 */
.L_x_59:
        /* <DEDUP_REMOVED lines=24> */
.L_x_58:
[----:B------:R-:W-:Y:S05]  /*1d50*/  BSYNC.RECONVERGENT B1 ;  /* 0x0000000000017941 */ /* 0x000fea0003800200 */
.L_x_57:
[C---:B------:R-:W-:Y:S02]  /*1d60*/  IMAD.IADD R6, R11.reuse, 0x1, R6 ;  /* 0x000000010b067824 */ /* 0x040fe400078e0206 */
[----:B------:R-:W-:-:S03]  /*1d70*/  IMAD R4, R11, 0x4, R4 ;  /* 0x000000040b047824 */ /* 0x000fc600078e0204 */
[----:B------:R-:W-:-:S13]  /*1d80*/  ISETP.GE.U32.AND P0, PT, R6, 0x800, PT ;  /* 0x000008000600780c */ /* 0x000fda0003f06070 */
[----:B------:R-:W-:Y:S05]  /*1d90*/  @!P0 BRA `(.L_x_59) ;  /* 0xfffffffc008c8947 */ /* 0x000fea000383ffff */
[----:B------:R-:W-:Y:S05]  /*1da0*/  BSYNC.RECONVERGENT B0 ;  /* 0x0000000000007941 */ /* 0x000fea0003800200 */
.L_x_56:
[----:B------:R-:W-:Y:S01]  /*1db0*/  BAR.SYNC.DEFER_BLOCKING 0x0 ;  /* 0x0000000000007b1d */ /* 0x000fe20000010000 */
[----:B------:R-:W-:Y:S01]  /*1dc0*/  MOV R4, R2 ;  /* 0x0000000200047202 */ /* 0x000fe20000000f00 */
[----:B------:R-:W-:-:S04]  /*1dd0*/  IMAD.MOV.U32 R6, RZ, RZ, R0 ;  /* 0x000000ffff067224 */ /* 0x000fc800078e0000 */
[----:B------:R-:W-:Y:S03]  /*1de0*/  BSSY.RECONVERGENT B0, `(.L_x_60) ;  /* 0x000001e000007945 */ /* 0x000fe60003800200 */
.L_x_63:
        /* <DEDUP_REMOVED lines=24> */
.L_x_62:
[----:B------:R-:W-:Y:S05]  /*1f70*/  BSYNC.RECONVERGENT B1 ;  /* 0x0000000000017941 */ /* 0x000fea0003800200 */
.L_x_61:
[C---:B------:R-:W-:Y:S02]  /*1f80*/  IMAD.IADD R6, R11.reuse, 0x1, R6 ;  /* 0x000000010b067824 */ /* 0x040fe400078e0206 */
[----:B------:R-:W-:-:S03]  /*1f90*/  IMAD R4, R11, 0x4, R4 ;  /* 0x000000040b047824 */ /* 0x000fc600078e0204 */
[----:B------:R-:W-:-:S13]  /*1fa0*/  ISETP.GE.U32.AND P0, PT, R6, 0x800, PT ;  /* 0x000008000600780c */ /* 0x000fda0003f06070 */
[----:B------:R-:W-:Y:S05]  /*1fb0*/  @!P0 BRA `(.L_x_63) ;  /* 0xfffffffc008c8947 */ /* 0x000fea000383ffff */
[----:B------:R-:W-:Y:S05]  /*1fc0*/  BSYNC.RECONVERGENT B0 ;  /* 0x0000000000007941 */ /* 0x000fea0003800200 */
.L_x_60:
[----:B------:R-:W-:Y:S01]  /*1fd0*/  BAR.SYNC.DEFER_BLOCKING 0x0 ;  /* 0x0000000000007b1d */ /* 0x000fe20000010000 */
[----:B------:R-:W-:Y:S02]  /*1fe0*/  IMAD.MOV.U32 R4, RZ, RZ, R2 ;  /* 0x000000ffff047224 */ /* 0x000fe400078e0002 */
[----:B------:R-:W-:-:S03]  /*1ff0*/  IMAD.MOV.U32 R6, RZ, RZ, R0 ;  /* 0x000000ffff067224 */ /* 0x000fc600078e0000 */
[----:B------:R-:W-:Y:S04]  /*2000*/  BSSY.RECONVERGENT B0, `(.L_x_64) ;  /* 0x000001e000007945 */ /* 0x000fe80003800200 */
.L_x_67:
        /* <DEDUP_REMOVED lines=18> */
[----:B------:R-:W-:Y:S01]  /*2130*/  IMAD R8, R3, 0x4, R5 ;  /* 0x0000000403087824 */ /* 0x000fe200078e0205 */
[----:B------:R-:W-:-:S04]  /*2140*/  IADD3 R3, PT, PT, R5, R4, RZ ;  /* 0x0000000405037210 */ /* 0x000fc80007ffe0ff */
[----:B------:R-:W0:Y:S04]  /*2150*/  LDS R10, [R8] ;  /* 0x00000000080a7984 */ /* 0x000e280000000800 */
[----:B------:R-:W1:Y:S04]  /*2160*/  LDS R5, [R3] ;  /* 0x0000000003057984 */ /* 0x000e680000000800 */
[----:B0-----:R0:W-:Y:S04]  /*2170*/  STS [R3], R10 ;  /* 0x0000000a03007388 */ /* 0x0011e80000000800 */
[----:B-1----:R0:W-:Y:S02]  /*2180*/  STS [R8], R5 ;  /* 0x0000000508007388 */ /* 0x0021e40000000800 */
.L_x_66:
[----:B------:R-:W-:Y:S05]  /*2190*/  BSYNC.RECONVERGENT B1 ;  /* 0x0000000000017941 */ /* 0x000fea0003800200 */
.L_x_65:
[C---:B------:R-:W-:Y:S02]  /*21a0*/  IMAD.IADD R6, R11.reuse, 0x1, R6 ;  /* 0x000000010b067824 */ /* 0x040fe400078e0206 */
[----:B------:R-:W-:-:S03]  /*21b0*/  IMAD R4, R11, 0x4, R4 ;  /* 0x000000040b047824 */ /* 0x000fc600078e0204 */
[----:B------:R-:W-:-:S13]  /*21c0*/  ISETP.GE.U32.AND P0, PT, R6, 0x800, PT ;  /* 0x000008000600780c */ /* 0x000fda0003f06070 */
[----:B------:R-:W-:Y:S05]  /*21d0*/  @!P0 BRA `(.L_x_67) ;  /* 0xfffffffc008c8947 */ /* 0x000fea000383ffff */
[----:B------:R-:W-:Y:S05]  /*21e0*/  BSYNC.RECONVERGENT B0 ;  /* 0x0000000000007941 */ /* 0x000fea0003800200 */
.L_x_64:
[----:B------:R-:W-:Y:S01]  /*21f0*/  BAR.SYNC.DEFER_BLOCKING 0x0 ;  /* 0x0000000000007b1d */ /* 0x000fe20000010000 */
[----:B------:R-:W-:Y:S02]  /*2200*/  IMAD.MOV.U32 R4, RZ, RZ, R2 ;  /* 0x000000ffff047224 */ /* 0x000fe400078e0002 */
[----:B------:R-:W-:-:S03]  /*2210*/  IMAD.MOV.U32 R6, RZ, RZ, R0 ;  /* 0x000000ffff067224 */ /* 0x000fc600078e0000 */
[----:B------:R-:W-:Y:S04]  /*2220*/  BSSY.RECONVERGENT B0, `(.L_x_68) ;  /* 0x000001e000007945 */ /* 0x000fe80003800200 */
.L_x_71:
        /* <DEDUP_REMOVED lines=24> */
.L_x_70:
[----:B------:R-:W-:Y:S05]  /*23b0*/  BSYNC.RECONVERGENT B1 ;  /* 0x0000000000017941 */ /* 0x000fea0003800200 */
.L_x_69:
[C---:B------:R-:W-:Y:S02]  /*23c0*/  IMAD.IADD R6, R11.reuse, 0x1, R6 ;  /* 0x000000010b067824 */ /* 0x040fe400078e0206 */
[----:B------:R-:W-:-:S03]  /*23d0*/  IMAD R4, R11, 0x4, R4 ;  /* 0x000000040b047824 */ /* 0x000fc600078e0204 */
[----:B------:R-:W-:-:S13]  /*23e0*/  ISETP.GE.U32.AND P0, PT, R6, 0x800, PT ;  /* 0x000008000600780c */ /* 0x000fda0003f06070 */
[----:B------:R-:W-:Y:S05]  /*23f0*/  @!P0 BRA `(.L_x_71) ;  /* 0xfffffffc008c8947 */ /* 0x000fea000383ffff */
[----:B------:R-:W-:Y:S05]  /*2400*/  BSYNC.RECONVERGENT B0 ;  /* 0x0000000000007941 */ /* 0x000fea0003800200 */
.L_x_68:
[----:B------:R-:W-:Y:S01]  /*2410*/  BAR.SYNC.DEFER_BLOCKING 0x0 ;  /* 0x0000000000007b1d */ /* 0x000fe20000010000 */
[----:B------:R-:W-:Y:S02]  /*2420*/  IMAD.MOV.U32 R4, RZ, RZ, R2 ;  /* 0x000000ffff047224 */ /* 0x000fe400078e0002 */
[----:B------:R-:W-:-:S03]  /*2430*/  IMAD.MOV.U32 R6, RZ, RZ, R0 ;  /* 0x000000ffff067224 */ /* 0x000fc600078e0000 */
[----:B------:R-:W-:Y:S04]  /*2440*/  BSSY.RECONVERGENT B0, `(.L_x_72) ;  /* 0x000001e000007945 */ /* 0x000fe80003800200 */
.L_x_75:
        /* <DEDUP_REMOVED lines=24> */
.L_x_74:
[----:B------:R-:W-:Y:S05]  /*25d0*/  BSYNC.RECONVERGENT B1 ;  /* 0x0000000000017941 */ /* 0x000fea0003800200 */
.L_x_73:
[C---:B------:R-:W-:Y:S02]  /*25e0*/  IMAD.IADD R6, R11.reuse, 0x1, R6 ;  /* 0x000000010b067824 */ /* 0x040fe400078e0206 */
[----:B------:R-:W-:-:S03]  /*25f0*/  IMAD R4, R11, 0x4, R4 ;  /* 0x000000040b047824 */ /* 0x000fc600078e0204 */
[----:B------:R-:W-:-:S13]  /*2600*/  ISETP.GE.U32.AND P0, PT, R6, 0x800, PT ;  /* 0x000008000600780c */ /* 0x000fda0003f06070 */
[----:B------:R-:W-:Y:S05]  /*2610*/  @!P0 BRA `(.L_x_75) ;  /* 0xfffffffc008c8947 */ /* 0x000fea000383ffff */
[----:B------:R-:W-:Y:S05]  /*2620*/  BSYNC.RECONVERGENT B0 ;  /* 0x0000000000007941 */ /* 0x000fea0003800200 */
.L_x_72:
[----:B------:R-:W-:Y:S01]  /*2630*/  BAR.SYNC.DEFER_BLOCKING 0x0 ;  /* 0x0000000000007b1d */ /* 0x000fe20000010000 */
[----:B------:R-:W-:Y:S02]  /*2640*/  IMAD.MOV.U32 R4, RZ, RZ, R2 ;  /* 0x000000ffff047224 */ /* 0x000fe400078e0002 */
[----:B------:R-:W-:-:S03]  /*2650*/  IMAD.MOV.U32 R6, RZ, RZ, R0 ;  /* 0x000000ffff067224 */ /* 0x000fc600078e0000 */
[----:B------:R-:W-:Y:S04]  /*2660*/  BSSY.RECONVERGENT B0, `(.L_x_76) ;  /* 0x000001e000007945 */ /* 0x000fe80003800200 */
.L_x_79:
        /* <DEDUP_REMOVED lines=24> */
.L_x_78:
[----:B------:R-:W-:Y:S05]  /*27f0*/  BSYNC.RECONVERGENT B1 ;  /* 0x0000000000017941 */ /* 0x000fea0003800200 */
.L_x_77:
[C---:B------:R-:W-:Y:S02]  /*2800*/  IMAD.IADD R6, R11.reuse, 0x1, R6 ;  /* 0x000000010b067824 */ /* 0x040fe400078e0206 */
[----:B------:R-:W-:-:S03]  /*2810*/  IMAD R4, R11, 0x4, R4 ;  /* 0x000000040b047824 */ /* 0x000fc600078e0204 */
[----:B------:R-:W-:-:S13]  /*2820*/  ISETP.GE.U32.AND P0, PT, R6, 0x800, PT ;  /* 0x000008000600780c */ /* 0x000fda0003f06070 */
[----:B------:R-:W-:Y:S05]  /*2830*/  @!P0 BRA `(.L_x_79) ;  /* 0xfffffffc008c8947 */ /* 0x000fea000383ffff */
[----:B------:R-:W-:Y:S05]  /*2840*/  BSYNC.RECONVERGENT B0 ;  /* 0x0000000000007941 */ /* 0x000fea0003800200 */
.L_x_76:
[----:B------:R-:W-:Y:S01]  /*2850*/  BAR.SYNC.DEFER_BLOCKING 0x0 ;  /* 0x0000000000007b1d */ /* 0x000fe20000010000 */
[----:B------:R-:W-:Y:S01]  /*2860*/  MOV R4, R2 ;  /* 0x0000000200047202 */ /* 0x000fe20000000f00 */
[----:B------:R-:W-:-:S04]  /*2870*/  IMAD.MOV.U32 R6, RZ, RZ, R0 ;  /* 0x000000ffff067224 */ /* 0x000fc800078e0000 */
[----:B------:R-:W-:Y:S03]  /*2880*/  BSSY.RECONVERGENT B0, `(.L_x_80) ;  /* 0x000001e000007945 */ /* 0x000fe60003800200 */
.L_x_83:
        /* <DEDUP_REMOVED lines=24> */
.L_x_82:
[----:B------:R-:W-:Y:S05]  /*2a10*/  BSYNC.RECONVERGENT B1 ;  /* 0x0000000000017941 */ /* 0x000fea0003800200 */
.L_x_81:
[C---:B------:R-:W-:Y:S02]  /*2a20*/  IMAD.IADD R6, R11.reuse, 0x1, R6 ;  /* 0x000000010b067824 */ /* 0x040fe400078e0206 */
[----:B------:R-:W-:-:S03]  /*2a30*/  IMAD R4, R11, 0x4, R4 ;  /* 0x000000040b047824 */ /* 0x000fc600078e0204 */
[----:B------:R-:W-:-:S13]  /*2a40*/  ISETP.GE.U32.AND P0, PT, R6, 0x800, PT ;  /* 0x000008000600780c */ /* 0x000fda0003f06070 */
[----:B------:R-:W-:Y:S05]  /*2a50*/  @!P0 BRA `(.L_x_83) ;  /* 0xfffffffc008c8947 */ /* 0x000fea000383ffff */
[----:B------:R-:W-:Y:S05]  /*2a60*/  BSYNC.RECONVERGENT B0 ;  /* 0x0000000000007941 */ /* 0x000fea0003800200 */
.L_x_80:
[----:B------:R-:W-:Y:S01]  /*2a70*/  BAR.SYNC.DEFER_BLOCKING 0x0 ;  /* 0x0000000000007b1d */ /* 0x000fe20000010000 */
[----:B------:R-:W-:Y:S02]  /*2a80*/  IMAD.MOV.U32 R4, RZ, RZ, R2 ;  /* 0x000000ffff047224 */ /* 0x000fe400078e0002 */
[----:B------:R-:W-:-:S03]  /*2a90*/  IMAD.MOV.U32 R6, RZ, RZ, R0 ;  /* 0x000000ffff067224 */ /* 0x000fc600078e0000 */
[----:B------:R-:W-:Y:S04]  /*2aa0*/  BSSY.RECONVERGENT B0, `(.L_x_84) ;  /* 0x000001e000007945 */ /* 0x000fe80003800200 */
.L_x_87:
        /* <DEDUP_REMOVED lines=24> */
.L_x_86:
[----:B------:R-:W-:Y:S05]  /*2c30*/  BSYNC.RECONVERGENT B1 ;  /* 0x0000000000017941 */ /* 0x000fea0003800200 */
.L_x_85:
[C---:B------:R-:W-:Y:S02]  /*2c40*/  IMAD.IADD R6, R11.reuse, 0x1, R6 ;  /* 0x000000010b067824 */ /* 0x040fe400078e0206 */
[----:B------:R-:W-:-:S03]  /*2c50*/  IMAD R4, R11, 0x4, R4 ;  /* 0x000000040b047824 */ /* 0x000fc600078e0204 */
[----:B------:R-:W-:-:S13]  /*2c60*/  ISETP.GE.U32.AND P0, PT, R6, 0x800, PT ;  /* 0x000008000600780c */ /* 0x000fda0003f06070 */
[----:B------:R-:W-:Y:S05]  /*2c70*/  @!P0 BRA `(.L_x_87) ;  /* 0xfffffffc008c8947 */ /* 0x000fea000383ffff */
[----:B------:R-:W-:Y:S05]  /*2c80*/  BSYNC.RECONVERGENT B0 ;  /* 0x0000000000007941 */ /* 0x000fea0003800200 */
.L_x_84:
[----:B------:R-:W-:Y:S01]  /*2c90*/  BAR.SYNC.DEFER_BLOCKING 0x0 ;  /* 0x0000000000007b1d */ /* 0x000fe20000010000 */
[----:B------:R-:W-:Y:S02]  /*2ca0*/  IMAD.MOV.U32 R4, RZ, RZ, R2 ;  /* 0x000000ffff047224 */ /* 0x000fe400078e0002 */
[----:B------:R-:W-:-:S03]  /*2cb0*/  IMAD.MOV.U32 R6, RZ, RZ, R0 ;  /* 0x000000ffff067224 */ /* 0x000fc600078e0000 */
[----:B------:R-:W-:Y:S04]  /*2cc0*/  BSSY.RECONVERGENT B0, `(.L_x_88) ;  /* 0x000001e000007945 */ /* 0x000fe80003800200 */
.L_x_91:
        /* <DEDUP_REMOVED lines=24> */
.L_x_90:
[----:B------:R-:W-:Y:S05]  /*2e50*/  BSYNC.RECONVERGENT B1 ;  /* 0x0000000000017941 */ /* 0x000fea0003800200 */
.L_x_89:
[C---:B------:R-:W-:Y:S02]  /*2e60*/  IMAD.IADD R6, R11.reuse, 0x1, R6 ;  /* 0x000000010b067824 */ /* 0x040fe400078e0206 */
[----:B------:R-:W-:-:S03]  /*2e70*/  IMAD R4, R11, 0x4, R4 ;  /* 0x000000040b047824 */ /* 0x000fc600078e0204 */
[----:B------:R-:W-:-:S13]  /*2e80*/  ISETP.GE.U32.AND P0, PT, R6, 0x800, PT ;  /* 0x000008000600780c */ /* 0x000fda0003f06070 */
[----:B------:R-:W-:Y:S05]  /*2e90*/  @!P0 BRA `(.L_x_91) ;  /* 0xfffffffc008c8947 */ /* 0x000fea000383ffff */
[----:B------:R-:W-:Y:S05]  /*2ea0*/  BSYNC.RECONVERGENT B0 ;  /* 0x0000000000007941 */ /* 0x000fea0003800200 */
.L_x_88:
[----:B------:R-:W-:Y:S01]  /*2eb0*/  BAR.SYNC.DEFER_BLOCKING 0x0 ;  /* 0x0000000000007b1d */ /* 0x000fe20000010000 */
[----:B------:R-:W-:Y:S02]  /*2ec0*/  IMAD.MOV.U32 R4, RZ, RZ, R2 ;  /* 0x000000ffff047224 */ /* 0x000fe400078e0002 */
[----:B------:R-:W-:-:S03]  /*2ed0*/  IMAD.MOV.U32 R6, RZ, RZ, R0 ;  /* 0x000000ffff067224 */ /* 0x000fc600078e0000 */
[----:B------:R-:W-:Y:S04]  /*2ee0*/  BSSY.RECONVERGENT B0, `(.L_x_92) ;  /* 0x000001e000007945 */ /* 0x000fe80003800200 */
.L_x_95:
        /* <DEDUP_REMOVED lines=24> */
.L_x_94:
[----:B------:R-:W-:Y:S05]  /*3070*/  BSYNC.RECONVERGENT B1 ;  /* 0x0000000000017941 */ /* 0x000fea0003800200 */
.L_x_93:
[C---:B------:R-:W-:Y:S02]  /*3080*/  IMAD.IADD R6, R11.reuse, 0x1, R6 ;  /* 0x000000010b067824 */ /* 0x040fe400078e0206 */
[----:B------:R-:W-:-:S03]  /*3090*/  IMAD R4, R11, 0x4, R4 ;  /* 0x000000040b047824 */ /* 0x000fc600078e0204 */
[----:B------:R-:W-:-:S13]  /*30a0*/  ISETP.GE.U32.AND P0, PT, R6, 0x800, PT ;  /* 0x000008000600780c */ /* 0x000fda0003f06070 */
[----:B------:R-:W-:Y:S05]  /*30b0*/  @!P0 BRA `(.L_x_95) ;  /* 0xfffffffc008c8947 */ /* 0x000fea000383ffff */
[----:B------:R-:W-:Y:S05]  /*30c0*/  BSYNC.RECONVERGENT B0 ;  /* 0x0000000000007941 */ /* 0x000fea0003800200 */
.L_x_92:
[----:B------:R-:W-:Y:S01]  /*30d0*/  BAR.SYNC.DEFER_BLOCKING 0x0 ;  /* 0x0000000000007b1d */ /* 0x000fe20000010000 */
[----:B------:R-:W-:Y:S02]  /*30e0*/  IMAD.MOV.U32 R4, RZ, RZ, R2 ;  /* 0x000000ffff047224 */ /* 0x000fe400078e0002 */
[----:B------:R-:W-:-:S03]  /*30f0*/  IMAD.MOV.U32 R6, RZ, RZ, R0 ;  /* 0x000000ffff067224 */ /* 0x000fc600078e0000 */
[----:B------:R-:W-:Y:S04]  /*3100*/  BSSY.RECONVERGENT B0, `(.L_x_96) ;  /* 0x000001e000007945 */ /* 0x000fe80003800200 */
.L_x_99:
        /* <DEDUP_REMOVED lines=24> */
.L_x_98:
[----:B------:R-:W-:Y:S05]  /*3290*/  BSYNC.RECONVERGENT B1 ;  /* 0x0000000000017941 */ /* 0x000fea0003800200 */
.L_x_97:
[C---:B------:R-:W-:Y:S02]  /*32a0*/  IMAD.IADD R6, R11.reuse, 0x1, R6 ;  /* 0x000000010b067824 */ /* 0x040fe400078e0206 */
[----:B------:R-:W-:-:S03]  /*32b0*/  IMAD R4, R11, 0x4, R4 ;  /* 0x000000040b047824 */ /* 0x000fc600078e0204 */
[----:B------:R-:W-:-:S13]  /*32c0*/  ISETP.GE.U32.AND P0, PT, R6, 0x800, PT ;  /* 0x000008000600780c */ /* 0x000fda0003f06070 */
[----:B------:R-:W-:Y:S05]  /*32d0*/  @!P0 BRA `(.L_x_99) ;  /* 0xfffffffc008c8947 */ /* 0x000fea000383ffff */
[----:B------:R-:W-:Y:S05]  /*32e0*/  BSYNC.RECONVERGENT B0 ;  /* 0x0000000000007941 */ /* 0x000fea0003800200 */
.L_x_96:
[----:B------:R-:W-:Y:S01]  /*32f0*/  BAR.SYNC.DEFER_BLOCKING 0x0 ;  /* 0x0000000000007b1d */ /* 0x000fe20000010000 */
[----:B------:R-:W-:Y:S01]  /*3300*/  MOV R4, R2 ;  /* 0x0000000200047202 */ /* 0x000fe20000000f00 */
[----:B------:R-:W-:-:S04]  /*3310*/  IMAD.MOV.U32 R6, RZ, RZ, R0 ;  /* 0x000000ffff067224 */ /* 0x000fc800078e0000 */
[----:B------:R-:W-:Y:S03]  /*3320*/  BSSY.RECONVERGENT B0, `(.L_x_100) ;  /* 0x000001e000007945 */ /* 0x000fe60003800200 */
.L_x_103:
        /* <DEDUP_REMOVED lines=24> */
.L_x_102:
[----:B------:R-:W-:Y:S05]  /*34b0*/  BSYNC.RECONVERGENT B1 ;  /* 0x0000000000017941 */ /* 0x000fea0003800200 */
.L_x_101:
[C---:B------:R-:W-:Y:S02]  /*34c0*/  IMAD.IADD R6, R11.reuse, 0x1, R6 ;  /* 0x000000010b067824 */ /* 0x040fe400078e0206 */
[----:B------:R-:W-:-:S03]  /*34d0*/  IMAD R4, R11, 0x4, R4 ;  /* 0x000000040b047824 */ /* 0x000fc600078e0204 */
[----:B------:R-:W-:-:S13]  /*34e0*/  ISETP.GE.U32.AND P0, PT, R6, 0x800, PT ;  /* 0x000008000600780c */ /* 0x000fda0003f06070 */
[----:B------:R-:W-:Y:S05]  /*34f0*/  @!P0 BRA `(.L_x_103) ;  /* 0xfffffffc008c8947 */ /* 0x000fea000383ffff */
[----:B------:R-:W-:Y:S05]  /*3500*/  BSYNC.RECONVERGENT B0 ;  /* 0x0000000000007941 */ /* 0x000fea0003800200 */
.L_x_100:
[----:B------:R-:W-:Y:S01]  /*3510*/  BAR.SYNC.DEFER_BLOCKING 0x0 ;  /* 0x0000000000007b1d */ /* 0x000fe20000010000 */
[----:B------:R-:W-:Y:S02]  /*3520*/  IMAD.MOV.U32 R4, RZ, RZ, R2 ;  /* 0x000000ffff047224 */ /* 0x000fe400078e0002 */
[----:B------:R-:W-:-:S03]  /*3530*/  IMAD.MOV.U32 R6, RZ, RZ, R0 ;  /* 0x000000ffff067224 */ /* 0x000fc600078e0000 */
[----:B------:R-:W-:Y:S04]  /*3540*/  BSSY.RECONVERGENT B0, `(.L_x_104) ;  /* 0x000001e000007945 */ /* 0x000fe80003800200 */
.L_x_107:
        /* <DEDUP_REMOVED lines=24> */
.L_x_106:
[----:B------:R-:W-:Y:S05]  /*36d0*/  BSYNC.RECONVERGENT B1 ;  /* 0x0000000000017941 */ /* 0x000fea0003800200 */
.L_x_105:
[C---:B------:R-:W-:Y:S02]  /*36e0*/  IMAD.IADD R6, R11.reuse, 0x1, R6 ;  /* 0x000000010b067824 */ /* 0x040fe400078e0206 */
[----:B------:R-:W-:-:S03]  /*36f0*/  IMAD R4, R11, 0x4, R4 ;  /* 0x000000040b047824 */ /* 0x000fc600078e0204 */
[----:B------:R-:W-:-:S13]  /*3700*/  ISETP.GE.U32.AND P0, PT, R6, 0x800, PT ;  /* 0x000008000600780c */ /* 0x000fda0003f06070 */
[----:B------:R-:W-:Y:S05]  /*3710*/  @!P0 BRA `(.L_x_107) ;  /* 0xfffffffc008c8947 */ /* 0x000fea000383ffff */
[----:B------:R-:W-:Y:S05]  /*3720*/  BSYNC.RECONVERGENT B0 ;  /* 0x0000000000007941 */ /* 0x000fea0003800200 */
.L_x_104:
[----:B------:R-:W-:Y:S01]  /*3730*/  BAR.SYNC.DEFER_BLOCKING 0x0 ;  /* 0x0000000000007b1d */ /* 0x000fe20000010000 */
[----:B------:R-:W-:Y:S02]  /*3740*/  IMAD.MOV.U32 R4, RZ, RZ, R2 ;  /* 0x000000ffff047224 */ /* 0x000fe400078e0002 */
[----:B------:R-:W-:-:S03]  /*3750*/  IMAD.MOV.U32 R6, RZ, RZ, R0 ;  /* 0x000000ffff067224 */ /* 0x000fc600078e0000 */
[----:B------:R-:W-:Y:S04]  /*3760*/  BSSY.RECONVERGENT B0, `(.L_x_108) ;  /* 0x000001e000007945 */ /* 0x000fe80003800200 */
.L_x_111:
        /* <DEDUP_REMOVED lines=24> */
.L_x_110:
[----:B------:R-:W-:Y:S05]  /*38f0*/  BSYNC.RECONVERGENT B1 ;  /* 0x0000000000017941 */ /* 0x000fea0003800200 */
.L_x_109:
[C---:B------:R-:W-:Y:S02]  /*3900*/  IMAD.IADD R6, R11.reuse, 0x1, R6 ;  /* 0x000000010b067824 */ /* 0x040fe400078e0206 */
[----:B------:R-:W-:-:S03]  /*3910*/  IMAD R4, R11, 0x4, R4 ;  /* 0x000000040b047824 */ /* 0x000fc600078e0204 */
[----:B------:R-:W-:-:S13]  /*3920*/  ISETP.GE.U32.AND P0, PT, R6, 0x800, PT ;  /* 0x000008000600780c */ /* 0x000fda0003f06070 */
[----:B------:R-:W-:Y:S05]  /*3930*/  @!P0 BRA `(.L_x_111) ;  /* 0xfffffffc008c8947 */ /* 0x000fea000383ffff */
[----:B------:R-:W-:Y:S05]  /*3940*/  BSYNC.RECONVERGENT B0 ;  /* 0x0000000000007941 */ /* 0x000fea0003800200 */
.L_x_108:
[----:B------:R-:W-:Y:S01]  /*3950*/  BAR.SYNC.DEFER_BLOCKING 0x0 ;  /* 0x0000000000007b1d */ /* 0x000fe20000010000 */
[----:B------:R-:W-:Y:S02]  /*3960*/  IMAD.MOV.U32 R4, RZ, RZ, R2 ;  /* 0x000000ffff047224 */ /* 0x000fe400078e0002 */
[----:B------:R-:W-:-:S03]  /*3970*/  IMAD.MOV.U32 R6, RZ, RZ, R0 ;  /* 0x000000ffff067224 */ /* 0x000fc600078e0000 */
[----:B------:R-:W-:Y:S04]  /*3980*/  BSSY.RECONVERGENT B0, `(.L_x_112) ;  /* 0x000001e000007945 */ /* 0x000fe80003800200 */
.L_x_115:
        /* <DEDUP_REMOVED lines=24> */
.L_x_114:
[----:B------:R-:W-:Y:S05]  /*3b10*/  BSYNC.RECONVERGENT B1 ;  /* 0x0000000000017941 */ /* 0x000fea0003800200 */
.L_x_113:
[C---:B------:R-:W-:Y:S02]  /*3b20*/  IMAD.IADD R6, R11.reuse, 0x1, R6 ;  /* 0x000000010b067824 */ /* 0x040fe400078e0206 */
[----:B------:R-:W-:-:S03]  /*3b30*/  IMAD R4, R11, 0x4, R4 ;  /* 0x000000040b047824 */ /* 0x000fc600078e0204 */
[----:B------:R-:W-:-:S13]  /*3b40*/  ISETP.GE.U32.AND P0, PT, R6, 0x800, PT ;  /* 0x000008000600780c */ /* 0x000fda0003f06070 */
[----:B------:R-:W-:Y:S05]  /*3b50*/  @!P0 BRA `(.L_x_115) ;  /* 0xfffffffc008c8947 */ /* 0x000fea000383ffff */
[----:B------:R-:W-:Y:S05]  /*3b60*/  BSYNC.RECONVERGENT B0 ;  /* 0x0000000000007941 */ /* 0x000fea0003800200 */
.L_x_112:
[----:B------:R-:W-:Y:S01]  /*3b70*/  BAR.SYNC.DEFER_BLOCKING 0x0 ;  /* 0x0000000000007b1d */ /* 0x000fe20000010000 */
[----:B------:R-:W-:Y:S02]  /*3b80*/  IMAD.MOV.U32 R4, RZ, RZ, R2 ;  /* 0x000000ffff047224 */ /* 0x000fe400078e0002 */
[----:B------:R-:W-:-:S03]  /*3b90*/  IMAD.MOV.U32 R6, RZ, RZ, R0 ;  /* 0x000000ffff067224 */ /* 0x000fc600078e0000 */
[----:B------:R-:W-:Y:S04]  /*3ba0*/  BSSY.RECONVERGENT B0, `(.L_x_116) ;  /* 0x000001e000007945 */ /* 0x000fe80003800200 */
.L_x_119:
        /* <DEDUP_REMOVED lines=24> */
.L_x_118:
[----:B------:R-:W-:Y:S05]  /*3d30*/  BSYNC.RECONVERGENT B1 ;  /* 0x0000000000017941 */ /* 0x000fea0003800200 */
.L_x_117:
[C---:B------:R-:W-:Y:S02]  /*3d40*/  IMAD.IADD R6, R11.reuse, 0x1, R6 ;  /* 0x000000010b067824 */ /* 0x040fe400078e0206 */
[----:B------:R-:W-:-:S03]  /*3d50*/  IMAD R4, R11, 0x4, R4 ;  /* 0x000000040b047824 */ /* 0x000fc600078e0204 */
[----:B------:R-:W-:-:S13]  /*3d60*/  ISETP.GE.U32.AND P0, PT, R6, 0x800, PT ;  /* 0x000008000600780c */ /* 0x000fda0003f06070 */
[----:B------:R-:W-:Y:S05]  /*3d70*/  @!P0 BRA `(.L_x_119) ;  /* 0xfffffffc008c8947 */ /* 0x000fea000383ffff */
[----:B------:R-:W-:Y:S05]  /*3d80*/  BSYNC.RECONVERGENT B0 ;  /* 0x0000000000007941 */ /* 0x000fea0003800200 */
.L_x_116:
[----:B------:R-:W-:Y:S01]  /*3d90*/  BAR.SYNC.DEFER_BLOCKING 0x0 ;  /* 0x0000000000007b1d */ /* 0x000fe20000010000 */
[----:B------:R-:W-:Y:S01]  /*3da0*/  MOV R4, R2 ;  /* 0x0000000200047202 */ /* 0x000fe20000000f00 */
[----:B------:R-:W-:-:S04]  /*3db0*/  IMAD.MOV.U32 R6, RZ, RZ, R0 ;  /* 0x000000ffff067224 */ /* 0x000fc800078e0000 */
[----:B------:R-:W-:Y:S03]  /*3dc0*/  BSSY.RECONVERGENT B0, `(.L_x_120) ;  /* 0x000001e000007945 */ /* 0x000fe60003800200 */
.L_x_123:
        /* <DEDUP_REMOVED lines=24> */
.L_x_122:
[----:B------:R-:W-:Y:S05]  /*3f50*/  BSYNC.RECONVERGENT B1 ;  /* 0x0000000000017941 */ /* 0x000fea0003800200 */
.L_x_121:
[C---:B------:R-:W-:Y:S02]  /*3f60*/  IMAD.IADD R6, R11.reuse, 0x1, R6 ;  /* 0x000000010b067824 */ /* 0x040fe400078e0206 */
[----:B------:R-:W-:-:S03]  /*3f70*/  IMAD R4, R11, 0x4, R4 ;  /* 0x000000040b047824 */ /* 0x000fc600078e0204 */
[----:B------:R-:W-:-:S13]  /*3f80*/  ISETP.GE.U32.AND P0, PT, R6, 0x800, PT ;  /* 0x000008000600780c */ /* 0x000fda0003f06070 */
[----:B------:R-:W-:Y:S05]  /*3f90*/  @!P0 BRA `(.L_x_123) ;  /* 0xfffffffc008c8947 */ /* 0x000fea000383ffff */
[----:B------:R-:W-:Y:S05]  /*3fa0*/  BSYNC.RECONVERGENT B0 ;  /* 0x0000000000007941 */ /* 0x000fea0003800200 */
.L_x_120:
[----:B------:R-:W-:Y:S01]  /*3fb0*/  BAR.SYNC.DEFER_BLOCKING 0x0 ;  /* 0x0000000000007b1d */ /* 0x000fe20000010000 */
[----:B------:R-:W-:Y:S02]  /*3fc0*/  IMAD.MOV.U32 R4, RZ, RZ, R2 ;  /* 0x000000ffff047224 */ /* 0x000fe400078e0002 */
[----:B------:R-:W-:-:S03]  /*3fd0*/  IMAD.MOV.U32 R6, RZ, RZ, R0 ;  /* 0x000000ffff067224 */ /* 0x000fc600078e0000 */
[----:B------:R-:W-:Y:S04]  /*3fe0*/  BSSY.RECONVERGENT B0, `(.L_x_124) ;  /* 0x000001e000007945 */ /* 0x000fe80003800200 */
.L_x_127:
        /* <DEDUP_REMOVED lines=24> */
.L_x_126:
[----:B------:R-:W-:Y:S05]  /*4170*/  BSYNC.RECONVERGENT B1 ;  /* 0x0000000000017941 */ /* 0x000fea0003800200 */
.L_x_125:
[C---:B------:R-:W-:Y:S02]  /*4180*/  IMAD.IADD R6, R11.reuse, 0x1, R6 ;  /* 0x000000010b067824 */ /* 0x040fe400078e0206 */
[----:B------:R-:W-:-:S03]  /*4190*/  IMAD R4, R11, 0x4, R4 ;  /* 0x000000040b047824 */ /* 0x000fc600078e0204 */
[----:B------:R-:W-:-:S13]  /*41a0*/  ISETP.GE.U32.AND P0, PT, R6, 0x800, PT ;  /* 0x000008000600780c */ /* 0x000fda0003f06070 */
[----:B------:R-:W-:Y:S05]  /*41b0*/  @!P0 BRA `(.L_x_127) ;  /* 0xfffffffc008c8947 */ /* 0x000fea000383ffff */
[----:B------:R-:W-:Y:S05]  /*41c0*/  BSYNC.RECONVERGENT B0 ;  /* 0x0000000000007941 */ /* 0x000fea0003800200 */
.L_x_124:
[----:B------:R-:W-:Y:S01]  /*41d0*/  BAR.SYNC.DEFER_BLOCKING 0x0 ;  /* 0x0000000000007b1d */ /* 0x000fe20000010000 */
[----:B------:R-:W-:Y:S02]  /*41e0*/  IMAD.MOV.U32 R4, RZ, RZ, R2 ;  /* 0x000000ffff047224 */ /* 0x000fe400078e0002 */
[----:B------:R-:W-:-:S03]  /*41f0*/  IMAD.MOV.U32 R6, RZ, RZ, R0 ;  /* 0x000000ffff067224 */ /* 0x000fc600078e0000 */
[----:B------:R-:W-:Y:S04]  /*4200*/  BSSY.RECONVERGENT B0, `(.L_x_128) ;  /* 0x000001e000007945 */ /* 0x000fe80003800200 */
.L_x_131:
        /* <DEDUP_REMOVED lines=24> */
.L_x_130:
[----:B------:R-:W-:Y:S05]  /*4390*/  BSYNC.RECONVERGENT B1 ;  /* 0x0000000000017941 */ /* 0x000fea0003800200 */
.L_x_129:
[C---:B------:R-:W-:Y:S02]  /*43a0*/  IMAD.IADD R6, R11.reuse, 0x1, R6 ;  /* 0x000000010b067824 */ /* 0x040fe400078e0206 */
[----:B------:R-:W-:-:S03]  /*43b0*/  IMAD R4, R11, 0x4, R4 ;  /* 0x000000040b047824 */ /* 0x000fc600078e0204 */
[----:B------:R-:W-:-:S13]  /*43c0*/  ISETP.GE.U32.AND P0, PT, R6, 0x800, PT ;  /* 0x000008000600780c */ /* 0x000fda0003f06070 */
[----:B------:R-:W-:Y:S05]  /*43d0*/  @!P0 BRA `(.L_x_131) ;  /* 0xfffffffc008c8947 */ /* 0x000fea000383ffff */
[----:B------:R-:W-:Y:S05]  /*43e0*/  BSYNC.RECONVERGENT B0 ;  /* 0x0000000000007941 */ /* 0x000fea0003800200 */
.L_x_128:
[----:B------:R-:W-:Y:S01]  /*43f0*/  BAR.SYNC.DEFER_BLOCKING 0x0 ;  /* 0x0000000000007b1d */ /* 0x000fe20000010000 */
[----:B------:R-:W-:Y:S02]  /*4400*/  IMAD.MOV.U32 R4, RZ, RZ, R2 ;  /* 0x000000ffff047224 */ /* 0x000fe400078e0002 */
[----:B------:R-:W-:-:S03]  /*4410*/  IMAD.MOV.U32 R6, RZ, RZ, R0 ;  /* 0x000000ffff067224 */ /* 0x000fc600078e0000 */
[----:B------:R-:W-:Y:S04]  /*4420*/  BSSY.RECONVERGENT B0, `(.L_x_132) ;  /* 0x000001e000007945 */ /* 0x000fe80003800200 */
.L_x_135:
        /* <DEDUP_REMOVED lines=24> */
.L_x_134:
[----:B------:R-:W-:Y:S05]  /*45b0*/  BSYNC.RECONVERGENT B1 ;  /* 0x0000000000017941 */ /* 0x000fea0003800200 */
.L_x_133:
[C---:B------:R-:W-:Y:S02]  /*45c0*/  IMAD.IADD R6, R11.reuse, 0x1, R6 ;  /* 0x000000010b067824 */ /* 0x040fe400078e0206 */
[----:B------:R-:W-:-:S03]  /*45d0*/  IMAD R4, R11, 0x4, R4 ;  /* 0x000000040b047824 */ /* 0x000fc600078e0204 */
[----:B------:R-:W-:-:S13]  /*45e0*/  ISETP.GE.U32.AND P0, PT, R6, 0x800, PT ;  /* 0x000008000600780c */ /* 0x000fda0003f06070 */
[----:B------:R-:W-:Y:S05]  /*45f0*/  @!P0 BRA `(.L_x_135) ;  /* 0xfffffffc008c8947 */ /* 0x000fea000383ffff */
[----:B------:R-:W-:Y:S05]  /*4600*/  BSYNC.RECONVERGENT B0 ;  /* 0x0000000000007941 */ /* 0x000fea0003800200 */
.L_x_132:
[----:B------:R-:W-:Y:S01]  /*4610*/  BAR.SYNC.DEFER_BLOCKING 0x0 ;  /* 0x0000000000007b1d */ /* 0x000fe20000010000 */
[----:B------:R-:W-:Y:S02]  /*4620*/  IMAD.MOV.U32 R4, RZ, RZ, R2 ;  /* 0x000000ffff047224 */ /* 0x000fe400078e0002 */
[----:B------:R-:W-:-:S03]  /*4630*/  IMAD.MOV.U32 R6, RZ, RZ, R0 ;  /* 0x000000ffff067224 */ /* 0x000fc600078e0000 */
[----:B------:R-:W-:Y:S04]  /*4640*/  BSSY.RECONVERGENT B0, `(.L_x_136) ;  /* 0x000001e000007945 */ /* 0x000fe80003800200 */
.L_x_139:
        /* <DEDUP_REMOVED lines=24> */
.L_x_138:
[----:B------:R-:W-:Y:S05]  /*47d0*/  BSYNC.RECONVERGENT B1 ;  /* 0x0000000000017941 */ /* 0x000fea0003800200 */
.L_x_137:
[C---:B------:R-:W-:Y:S02]  /*47e0*/  IMAD.IADD R6, R11.reuse, 0x1, R6 ;  /* 0x000000010b067824 */ /* 0x040fe400078e0206 */
[----:B------:R-:W-:-:S03]  /*47f0*/  IMAD R4, R11, 0x4, R4 ;  /* 0x000000040b047824 */ /* 0x000fc600078e0204 */
[----:B------:R-:W-:-:S13]  /*4800*/  ISETP.GE.U32.AND P0, PT, R6, 0x800, PT ;  /* 0x000008000600780c */ /* 0x000fda0003f06070 */
[----:B------:R-:W-:Y:S05]  /*4810*/  @!P0 BRA `(.L_x_139) ;  /* 0xfffffffc008c8947 */ /* 0x000fea000383ffff */
[----:B------:R-:W-:Y:S05]  /*4820*/  BSYNC.RECONVERGENT B0 ;  /* 0x0000000000007941 */ /* 0x000fea0003800200 */
.L_x_136:
[----:B------:R-:W-:Y:S01]  /*4830*/  BAR.SYNC.DEFER_BLOCKING 0x0 ;  /* 0x0000000000007b1d */ /* 0x000fe20000010000 */
[----:B------:R-:W-:Y:S01]  /*4840*/  MOV R4, R2 ;  /* 0x0000000200047202 */ /* 0x000fe20000000f00 */
[----:B------:R-:W-:-:S04]  /*4850*/  IMAD.MOV.U32 R6, RZ, RZ, R0 ;  /* 0x000000ffff067224 */ /* 0x000fc800078e0000 */
[----:B------:R-:W-:Y:S03]  /*4860*/  BSSY.RECONVERGENT B0, `(.L_x_140) ;  /* 0x000001e000007945 */ /* 0x000fe60003800200 */
.L_x_143:
        /* <DEDUP_REMOVED lines=24> */
.L_x_142:
[----:B------:R-:W-:Y:S05]  /*49f0*/  BSYNC.RECONVERGENT B1 ;  /* 0x0000000000017941 */ /* 0x000fea0003800200 */
.L_x_141:
[C---:B------:R-:W-:Y:S02]  /*4a00*/  IMAD.IADD R6, R11.reuse, 0x1, R6 ;  /* 0x000000010b067824 */ /* 0x040fe400078e0206 */
[----:B------:R-:W-:-:S03]  /*4a10*/  IMAD R4, R11, 0x4, R4 ;  /* 0x000000040b047824 */ /* 0x000fc600078e0204 */
[----:B------:R-:W-:-:S13]  /*4a20*/  ISETP.GE.U32.AND P0, PT, R6, 0x800, PT ;  /* 0x000008000600780c */ /* 0x000fda0003f06070 */
[----:B------:R-:W-:Y:S05]  /*4a30*/  @!P0 BRA `(.L_x_143) ;  /* 0xfffffffc008c8947 */ /* 0x000fea000383ffff */
[----:B------:R-:W-:Y:S05]  /*4a40*/  BSYNC.RECONVERGENT B0 ;  /* 0x0000000000007941 */ /* 0x000fea0003800200 */
.L_x_140:
[----:B------:R-:W-:Y:S01]  /*4a50*/  BAR.SYNC.DEFER_BLOCKING 0x0 ;  /* 0x0000000000007b1d */ /* 0x000fe20000010000 */
[----:B------:R-:W-:Y:S02]  /*4a60*/  IMAD.MOV.U32 R4, RZ, RZ, R2 ;  /* 0x000000ffff047224 */ /* 0x000fe400078e0002 */
[----:B------:R-:W-:-:S03]  /*4a70*/  IMAD.MOV.U32 R6, RZ, RZ, R0 ;  /* 0x000000ffff067224 */ /* 0x000fc600078e0000 */
[----:B------:R-:W-:Y:S04]  /*4a80*/  BSSY.RECONVERGENT B0, `(.L_x_144) ;  /* 0x000001e000007945 */ /* 0x000fe80003800200 */
.L_x_147:
        /* <DEDUP_REMOVED lines=24> */
.L_x_146:
[----:B------:R-:W-:Y:S05]  /*4c10*/  BSYNC.RECONVERGENT B1 ;  /* 0x0000000000017941 */ /* 0x000fea0003800200 */
.L_x_145:
[C---:B------:R-:W-:Y:S02]  /*4c20*/  IMAD.IADD R6, R11.reuse, 0x1, R6 ;  /* 0x000000010b067824 */ /* 0x040fe400078e0206 */
[----:B------:R-:W-:-:S03]  /*4c30*/  IMAD R4, R11, 0x4, R4 ;  /* 0x000000040b047824 */ /* 0x000fc600078e0204 */
[----:B------:R-:W-:-:S13]  /*4c40*/  ISETP.GE.U32.AND P0, PT, R6, 0x800, PT ;  /* 0x000008000600780c */ /* 0x000fda0003f06070 */
[----:B------:R-:W-:Y:S05]  /*4c50*/  @!P0 BRA `(.L_x_147) ;  /* 0xfffffffc008c8947 */ /* 0x000fea000383ffff */
[----:B------:R-:W-:Y:S05]  /*4c60*/  BSYNC.RECONVERGENT B0 ;  /* 0x0000000000007941 */ /* 0x000fea0003800200 */
.L_x_144:
[----:B------:R-:W-:Y:S01]  /*4c70*/  BAR.SYNC.DEFER_BLOCKING 0x0 ;  /* 0x0000000000007b1d */ /* 0x000fe20000010000 */
[----:B------:R-:W-:Y:S02]  /*4c80*/  IMAD.MOV.U32 R4, RZ, RZ, R2 ;  /* 0x000000ffff047224 */ /* 0x000fe400078e0002 */
[----:B------:R-:W-:-:S03]  /*4c90*/  IMAD.MOV.U32 R6, RZ, RZ, R0 ;  /* 0x000000ffff067224 */ /* 0x000fc600078e0000 */
[----:B------:R-:W-:Y:S04]  /*4ca0*/  BSSY.RECONVERGENT B0, `(.L_x_148) ;  /* 0x000001e000007945 */ /* 0x000fe80003800200 */
.L_x_151:
        /* <DEDUP_REMOVED lines=24> */
.L_x_150:
[----:B------:R-:W-:Y:S05]  /*4e30*/  BSYNC.RECONVERGENT B1 ;  /* 0x0000000000017941 */ /* 0x000fea0003800200 */
.L_x_149:
[C---:B------:R-:W-:Y:S02]  /*4e40*/  IMAD.IADD R6, R11.reuse, 0x1, R6 ;  /* 0x000000010b067824 */ /* 0x040fe400078e0206 */
[----:B------:R-:W-:-:S03]  /*4e50*/  IMAD R4, R11, 0x4, R4 ;  /* 0x000000040b047824 */ /* 0x000fc600078e0204 */
[----:B------:R-:W-:-:S13]  /*4e60*/  ISETP.GE.U32.AND P0, PT, R6, 0x800, PT ;  /* 0x000008000600780c */ /* 0x000fda0003f06070 */
[----:B------:R-:W-:Y:S05]  /*4e70*/  @!P0 BRA `(.L_x_151) ;  /* 0xfffffffc008c8947 */ /* 0x000fea000383ffff */
[----:B------:R-:W-:Y:S05]  /*4e80*/  BSYNC.RECONVERGENT B0 ;  /* 0x0000000000007941 */ /* 0x000fea0003800200 */
.L_x_148:
[----:B------:R-:W-:Y:S01]  /*4e90*/  BAR.SYNC.DEFER_BLOCKING 0x0 ;  /* 0x0000000000007b1d */ /* 0x000fe20000010000 */
[----:B------:R-:W-:Y:S02]  /*4ea0*/  IMAD.MOV.U32 R4, RZ, RZ, R2 ;  /* 0x000000ffff047224 */ /* 0x000fe400078e0002 */
[----:B------:R-:W-:-:S03]  /*4eb0*/  IMAD.MOV.U32 R6, RZ, RZ, R0 ;  /* 0x000000ffff067224 */ /* 0x000fc600078e0000 */
[----:B------:R-:W-:Y:S04]  /*4ec0*/  BSSY.RECONVERGENT B0, `(.L_x_152) ;  /* 0x000001e000007945 */ /* 0x000fe80003800200 */
.L_x_155:
        /* <DEDUP_REMOVED lines=24> */
.L_x_154:
[----:B------:R-:W-:Y:S05]  /*5050*/  BSYNC.RECONVERGENT B1 ;  /* 0x0000000000017941 */ /* 0x000fea0003800200 */
.L_x_153:
[C---:B------:R-:W-:Y:S02]  /*5060*/  IMAD.IADD R6, R11.reuse, 0x1, R6 ;  /* 0x000000010b067824 */ /* 0x040fe400078e0206 */
[----:B------:R-:W-:-:S03]  /*5070*/  IMAD R4, R11, 0x4, R4 ;  /* 0x000000040b047824 */ /* 0x000fc600078e0204 */
[----:B------:R-:W-:-:S13]  /*5080*/  ISETP.GE.U32.AND P0, PT, R6, 0x800, PT ;  /* 0x000008000600780c */ /* 0x000fda0003f06070 */
[----:B------:R-:W-:Y:S05]  /*5090*/  @!P0 BRA `(.L_x_155) ;  /* 0xfffffffc008c8947 */ /* 0x000fea000383ffff */
[----:B------:R-:W-:Y:S05]  /*50a0*/  BSYNC.RECONVERGENT B0 ;  /* 0x0000000000007941 */ /* 0x000fea0003800200 */
.L_x_152:
[----:B------:R-:W-:Y:S01]  /*50b0*/  BAR.SYNC.DEFER_BLOCKING 0x0 ;  /* 0x0000000000007b1d */ /* 0x000fe20000010000 */
[----:B------:R-:W-:Y:S02]  /*50c0*/  IMAD.MOV.U32 R4, RZ, RZ, R2 ;  /* 0x000000ffff047224 */ /* 0x000fe400078e0002 */
[----:B------:R-:W-:-:S03]  /*50d0*/  IMAD.MOV.U32 R6, RZ, RZ, R0 ;  /* 0x000000ffff067224 */ /* 0x000fc600078e0000 */
[----:B------:R-:W-:Y:S04]  /*50e0*/  BSSY.RECONVERGENT B0, `(.L_x_156) ;  /* 0x000001e000007945 */ /* 0x000fe80003800200 */
.L_x_159:
        /* <DEDUP_REMOVED lines=24> */
.L_x_158:
[----:B------:R-:W-:Y:S05]  /*5270*/  BSYNC.RECONVERGENT B1 ;  /* 0x0000000000017941 */ /* 0x000fea0003800200 */
.L_x_157:
[C---:B------:R-:W-:Y:S02]  /*5280*/  IMAD.IADD R6, R11.reuse, 0x1, R6 ;  /* 0x000000010b067824 */ /* 0x040fe400078e0206 */
[----:B------:R-:W-:-:S03]  /*5290*/  IMAD R4, R11, 0x4, R4 ;  /* 0x000000040b047824 */ /* 0x000fc600078e0204 */
[----:B------:R-:W-:-:S13]  /*52a0*/  ISETP.GE.U32.AND P0, PT, R6, 0x800, PT ;  /* 0x000008000600780c */ /* 0x000fda0003f06070 */
[----:B------:R-:W-:Y:S05]  /*52b0*/  @!P0 BRA `(.L_x_159) ;  /* 0xfffffffc008c8947 */ /* 0x000fea000383ffff */
[----:B------:R-:W-:Y:S05]  /*52c0*/  BSYNC.RECONVERGENT B0 ;  /* 0x0000000000007941 */ /* 0x000fea0003800200 */
.L_x_156:
[----:B------:R-:W-:Y:S01]  /*52d0*/  BAR.SYNC.DEFER_BLOCKING 0x0 ;  /* 0x0000000000007b1d */ /* 0x000fe20000010000 */
[----:B------:R-:W-:Y:S01]  /*52e0*/  MOV R4, R2 ;  /* 0x0000000200047202 */ /* 0x000fe20000000f00 */
[----:B------:R-:W-:-:S04]  /*52f0*/  IMAD.MOV.U32 R6, RZ, RZ, R0 ;  /* 0x000000ffff067224 */ /* 0x000fc800078e0000 */
[----:B------:R-:W-:Y:S03]  /*5300*/  BSSY.RECONVERGENT B0, `(.L_x_160) ;  /* 0x000001e000007945 */ /* 0x000fe60003800200 */
.L_x_163:
        /* <DEDUP_REMOVED lines=24> */
.L_x_162:
[----:B------:R-:W-:Y:S05]  /*5490*/  BSYNC.RECONVERGENT B1 ;  /* 0x0000000000017941 */ /* 0x000fea0003800200 */
.L_x_161:
[C---:B------:R-:W-:Y:S02]  /*54a0*/  IMAD.IADD R6, R11.reuse, 0x1, R6 ;  /* 0x000000010b067824 */ /* 0x040fe400078e0206 */
[----:B------:R-:W-:-:S03]  /*54b0*/  IMAD R4, R11, 0x4, R4 ;  /* 0x000000040b047824 */ /* 0x000fc600078e0204 */
[----:B------:R-:W-:-:S13]  /*54c0*/  ISETP.GE.U32.AND P0, PT, R6, 0x800, PT ;  /* 0x000008000600780c */ /* 0x000fda0003f06070 */
[----:B------:R-:W-:Y:S05]  /*54d0*/  @!P0 BRA `(.L_x_163) ;  /* 0xfffffffc008c8947 */ /* 0x000fea000383ffff */
[----:B------:R-:W-:Y:S05]  /*54e0*/  BSYNC.RECONVERGENT B0 ;  /* 0x0000000000007941 */ /* 0x000fea0003800200 */
.L_x_160:
[----:B------:R-:W-:Y:S01]  /*54f0*/  BAR.SYNC.DEFER_BLOCKING 0x0 ;  /* 0x0000000000007b1d */ /* 0x000fe20000010000 */
[----:B------:R-:W-:Y:S02]  /*5500*/  IMAD.MOV.U32 R4, RZ, RZ, R2 ;  /* 0x000000ffff047224 */ /* 0x000fe400078e0002 */
[----:B------:R-:W-:-:S03]  /*5510*/  IMAD.MOV.U32 R6, RZ, RZ, R0 ;  /* 0x000000ffff067224 */ /* 0x000fc600078e0000 */
[----:B------:R-:W-:Y:S04]  /*5520*/  BSSY.RECONVERGENT B0, `(.L_x_164) ;  /* 0x000001e000007945 */ /* 0x000fe80003800200 */
.L_x_167:
        /* <DEDUP_REMOVED lines=24> */
.L_x_166:
[----:B------:R-:W-:Y:S05]  /*56b0*/  BSYNC.RECONVERGENT B1 ;  /* 0x0000000000017941 */ /* 0x000fea0003800200 */
.L_x_165:
[C---:B------:R-:W-:Y:S02]  /*56c0*/  IMAD.IADD R6, R11.reuse, 0x1, R6 ;  /* 0x000000010b067824 */ /* 0x040fe400078e0206 */
[----:B------:R-:W-:-:S03]  /*56d0*/  IMAD R4, R11, 0x4, R4 ;  /* 0x000000040b047824 */ /* 0x000fc600078e0204 */
[----:B------:R-:W-:-:S13]  /*56e0*/  ISETP.GE.U32.AND P0, PT, R6, 0x800, PT ;  /* 0x000008000600780c */ /* 0x000fda0003f06070 */
[----:B------:R-:W-:Y:S05]  /*56f0*/  @!P0 BRA `(.L_x_167) ;  /* 0xfffffffc008c8947 */ /* 0x000fea000383ffff */
[----:B------:R-:W-:Y:S05]  /*5700*/  BSYNC.RECONVERGENT B0 ;  /* 0x0000000000007941 */ /* 0x000fea0003800200 */
.L_x_164:
[----:B------:R-:W-:Y:S01]  /*5710*/  BAR.SYNC.DEFER_BLOCKING 0x0 ;  /* 0x0000000000007b1d */ /* 0x000fe20000010000 */
[----:B------:R-:W-:Y:S02]  /*5720*/  IMAD.MOV.U32 R4, RZ, RZ, R2 ;  /* 0x000000ffff047224 */ /* 0x000fe400078e0002 */
[----:B------:R-:W-:-:S03]  /*5730*/  IMAD.MOV.U32 R6, RZ, RZ, R0 ;  /* 0x000000ffff067224 */ /* 0x000fc600078e0000 */
[----:B------:R-:W-:Y:S04]  /*5740*/  BSSY.RECONVERGENT B0, `(.L_x_168) ;  /* 0x000001e000007945 */ /* 0x000fe80003800200 */
.L_x_171:
        /* <DEDUP_REMOVED lines=24> */
.L_x_170:
[----:B------:R-:W-:Y:S05]  /*58d0*/  BSYNC.RECONVERGENT B1 ;  /* 0x0000000000017941 */ /* 0x000fea0003800200 */
.L_x_169:
[C---:B------:R-:W-:Y:S02]  /*58e0*/  IMAD.IADD R6, R11.reuse, 0x1, R6 ;  /* 0x000000010b067824 */ /* 0x040fe400078e0206 */
[----:B------:R-:W-:-:S03]  /*58f0*/  IMAD R4, R11, 0x4, R4 ;  /* 0x000000040b047824 */ /* 0x000fc600078e0204 */
[----:B------:R-:W-:-:S13]  /*5900*/  ISETP.GE.U32.AND P0, PT, R6, 0x800, PT ;  /* 0x000008000600780c */ /* 0x000fda0003f06070 */
[----:B------:R-:W-:Y:S05]  /*5910*/  @!P0 BRA `(.L_x_171) ;  /* 0xfffffffc008c8947 */ /* 0x000fea000383ffff */
[----:B------:R-:W-:Y:S05]  /*5920*/  BSYNC.RECONVERGENT B0 ;  /* 0x0000000000007941 */ /* 0x000fea0003800200 */
.L_x_168:
[----:B------:R-:W-:Y:S01]  /*5930*/  BAR.SYNC.DEFER_BLOCKING 0x0 ;  /* 0x0000000000007b1d */ /* 0x000fe20000010000 */
[----:B------:R-:W-:Y:S02]  /*5940*/  IMAD.MOV.U32 R4, RZ, RZ, R2 ;  /* 0x000000ffff047224 */ /* 0x000fe400078e0002 */
[----:B------:R-:W-:-:S03]  /*5950*/  IMAD.MOV.U32 R6, RZ, RZ, R0 ;  /* 0x000000ffff067224 */ /* 0x000fc600078e0000 */
[----:B------:R-:W-:Y:S04]  /*5960*/  BSSY.RECONVERGENT B0, `(.L_x_172) ;  /* 0x000001e000007945 */ /* 0x000fe80003800200 */
.L_x_175:
        /* <DEDUP_REMOVED lines=24> */
.L_x_174:
[----:B------:R-:W-:Y:S05]  /*5af0*/  BSYNC.RECONVERGENT B1 ;  /* 0x0000000000017941 */ /* 0x000fea0003800200 */
.L_x_173:
[C---:B------:R-:W-:Y:S02]  /*5b00*/  IMAD.IADD R6, R11.reuse, 0x1, R6 ;  /* 0x000000010b067824 */ /* 0x040fe400078e0206 */
[----:B------:R-:W-:-:S03]  /*5b10*/  IMAD R4, R11, 0x4, R4 ;  /* 0x000000040b047824 */ /* 0x000fc600078e0204 */
[----:B------:R-:W-:-:S13]  /*5b20*/  ISETP.GE.U32.AND P0, PT, R6, 0x800, PT ;  /* 0x000008000600780c */ /* 0x000fda0003f06070 */
[----:B------:R-:W-:Y:S05]  /*5b30*/  @!P0 BRA `(.L_x_175) ;  /* 0xfffffffc008c8947 */ /* 0x000fea000383ffff */
[----:B------:R-:W-:Y:S05]  /*5b40*/  BSYNC.RECONVERGENT B0 ;  /* 0x0000000000007941 */ /* 0x000fea0003800200 */
.L_x_172:
[----:B------:R-:W-:Y:S01]  /*5b50*/  BAR.SYNC.DEFER_BLOCKING 0x0 ;  /* 0x0000000000007b1d */ /* 0x000fe20000010000 */
[----:B------:R-:W-:Y:S02]  /*5b60*/  IMAD.MOV.U32 R4, RZ, RZ, R2 ;  /* 0x000000ffff047224 */ /* 0x000fe400078e0002 */
[----:B------:R-:W-:-:S03]  /*5b70*/  IMAD.MOV.U32 R6, RZ, RZ, R0 ;  /* 0x000000ffff067224 */ /* 0x000fc600078e0000 */
[----:B------:R-:W-:Y:S04]  /*5b80*/  BSSY.RECONVERGENT B0, `(.L_x_176) ;  /* 0x000001e000007945 */ /* 0x000fe80003800200 */
.L_x_179:
        /* <DEDUP_REMOVED lines=24> */
.L_x_178:
[----:B------:R-:W-:Y:S05]  /*5d10*/  BSYNC.RECONVERGENT B1 ;  /* 0x0000000000017941 */ /* 0x000fea0003800200 */
.L_x_177:
[C---:B------:R-:W-:Y:S02]  /*5d20*/  IMAD.IADD R6, R11.reuse, 0x1, R6 ;  /* 0x000000010b067824 */ /* 0x040fe400078e0206 */
[----:B------:R-:W-:-:S03]  /*5d30*/  IMAD R4, R11, 0x4, R4 ;  /* 0x000000040b047824 */ /* 0x000fc600078e0204 */
[----:B------:R-:W-:-:S13]  /*5d40*/  ISETP.GE.U32.AND P0, PT, R6, 0x800, PT ;  /* 0x000008000600780c */ /* 0x000fda0003f06070 */
[----:B------:R-:W-:Y:S05]  /*5d50*/  @!P0 BRA `(.L_x_179) ;  /* 0xfffffffc008c8947 */ /* 0x000fea000383ffff */
[----:B------:R-:W-:Y:S05]  /*5d60*/  BSYNC.RECONVERGENT B0 ;  /* 0x0000000000007941 */ /* 0x000fea0003800200 */
.L_x_176:
[----:B------:R-:W-:Y:S01]  /*5d70*/  BAR.SYNC.DEFER_BLOCKING 0x0 ;  /* 0x0000000000007b1d */ /* 0x000fe20000010000 */
[----:B------:R-:W-:Y:S01]  /*5d80*/  MOV R4, R2 ;  /* 0x0000000200047202 */ /* 0x000fe20000000f00 */
[----:B------:R-:W-:-:S04]  /*5d90*/  IMAD.MOV.U32 R6, RZ, RZ, R0 ;  /* 0x000000ffff067224 */ /* 0x000fc800078e0000 */
[----:B------:R-:W-:Y:S03]  /*5da0*/  BSSY.RECONVERGENT B0, `(.L_x_180) ;  /* 0x000001e000007945 */ /* 0x000fe60003800200 */
.L_x_183:
        /* <DEDUP_REMOVED lines=24> */
.L_x_182:
[----:B------:R-:W-:Y:S05]  /*5f30*/  BSYNC.RECONVERGENT B1 ;  /* 0x0000000000017941 */ /* 0x000fea0003800200 */
.L_x_181:
[C---:B------:R-:W-:Y:S02]  /*5f40*/  IMAD.IADD R6, R11.reuse, 0x1, R6 ;  /* 0x000000010b067824 */ /* 0x040fe400078e0206 */
[----:B------:R-:W-:-:S03]  /*5f50*/  IMAD R4, R11, 0x4, R4 ;  /* 0x000000040b047824 */ /* 0x000fc600078e0204 */
[----:B------:R-:W-:-:S13]  /*5f60*/  ISETP.GE.U32.AND P0, PT, R6, 0x800, PT ;  /* 0x000008000600780c */ /* 0x000fda0003f06070 */
[----:B------:R-:W-:Y:S05]  /*5f70*/  @!P0 BRA `(.L_x_183) ;  /* 0xfffffffc008c8947 */ /* 0x000fea000383ffff */
[----:B------:R-:W-:Y:S05]  /*5f80*/  BSYNC.RECONVERGENT B0 ;  /* 0x0000000000007941 */ /* 0x000fea0003800200 */
.L_x_180:
[----:B------:R-:W-:Y:S01]  /*5f90*/  BAR.SYNC.DEFER_BLOCKING 0x0 ;  /* 0x0000000000007b1d */ /* 0x000fe20000010000 */
[----:B------:R-:W-:Y:S02]  /*5fa0*/  IMAD.MOV.U32 R4, RZ, RZ, R2 ;  /* 0x000000ffff047224 */ /* 0x000fe400078e0002 */
[----:B------:R-:W-:-:S03]  /*5fb0*/  IMAD.MOV.U32 R6, RZ, RZ, R0 ;  /* 0x000000ffff067224 */ /* 0x000fc600078e0000 */
[----:B------:R-:W-:Y:S04]  /*5fc0*/  BSSY.RECONVERGENT B0, `(.L_x_184) ;  /* 0x000001e000007945 */ /* 0x000fe80003800200 */
.L_x_187:
        /* <DEDUP_REMOVED lines=24> */
.L_x_186:
[----:B------:R-:W-:Y:S05]  /*6150*/  BSYNC.RECONVERGENT B1 ;  /* 0x0000000000017941 */ /* 0x000fea0003800200 */
.L_x_185:
[C---:B------:R-:W-:Y:S02]  /*6160*/  IMAD.IADD R6, R11.reuse, 0x1, R6 ;  /* 0x000000010b067824 */ /* 0x040fe400078e0206 */
[----:B------:R-:W-:-:S03]  /*6170*/  IMAD R4, R11, 0x4, R4 ;  /* 0x000000040b047824 */ /* 0x000fc600078e0204 */
[----:B------:R-:W-:-:S13]  /*6180*/  ISETP.GE.U32.AND P0, PT, R6, 0x800, PT ;  /* 0x000008000600780c */ /* 0x000fda0003f06070 */
[----:B------:R-:W-:Y:S05]  /*6190*/  @!P0 BRA `(.L_x_187) ;  /* 0xfffffffc008c8947 */ /* 0x000fea000383ffff */
[----:B------:R-:W-:Y:S05]  /*61a0*/  BSYNC.RECONVERGENT B0 ;  /* 0x0000000000007941 */ /* 0x000fea0003800200 */
.L_x_184:
[----:B------:R-:W-:Y:S01]  /*61b0*/  BAR.SYNC.DEFER_BLOCKING 0x0 ;  /* 0x0000000000007b1d */ /* 0x000fe20000010000 */
[----:B------:R-:W-:Y:S02]  /*61c0*/  IMAD.MOV.U32 R4, RZ, RZ, R2 ;  /* 0x000000ffff047224 */ /* 0x000fe400078e0002 */
[----:B------:R-:W-:-:S03]  /*61d0*/  IMAD.MOV.U32 R6, RZ, RZ, R0 ;  /* 0x000000ffff067224 */ /* 0x000fc600078e0000 */
[----:B------:R-:W-:Y:S04]  /*61e0*/  BSSY.RECONVERGENT B0, `(.L_x_188) ;  /* 0x000001e000007945 */ /* 0x000fe80003800200 */
.L_x_191:
        /* <DEDUP_REMOVED lines=24> */
.L_x_190:
[----:B------:R-:W-:Y:S05]  /*6370*/  BSYNC.RECONVERGENT B1 ;  /* 0x0000000000017941 */ /* 0x000fea0003800200 */
.L_x_189:
[C---:B------:R-:W-:Y:S02]  /*6380*/  IMAD.IADD R6, R11.reuse, 0x1, R6 ;  /* 0x000000010b067824 */ /* 0x040fe400078e0206 */
[----:B------:R-:W-:-:S03]  /*6390*/  IMAD R4, R11, 0x4, R4 ;  /* 0x000000040b047824 */ /* 0x000fc600078e0204 */
[----:B------:R-:W-:-:S13]  /*63a0*/  ISETP.GE.U32.AND P0, PT, R6, 0x800, PT ;  /* 0x000008000600780c */ /* 0x000fda0003f06070 */
[----:B------:R-:W-:Y:S05]  /*63b0*/  @!P0 BRA `(.L_x_191) ;  /* 0xfffffffc008c8947 */ /* 0x000fea000383ffff */
[----:B------:R-:W-:Y:S05]  /*63c0*/  BSYNC.RECONVERGENT B0 ;  /* 0x0000000000007941 */ /* 0x000fea0003800200 */
.L_x_188:
[----:B------:R-:W-:Y:S01]  /*63d0*/  BAR.SYNC.DEFER_BLOCKING 0x0 ;  /* 0x0000000000007b1d */ /* 0x000fe20000010000 */
[----:B------:R-:W-:Y:S02]  /*63e0*/  IMAD.MOV.U32 R4, RZ, RZ, R2 ;  /* 0x000000ffff047224 */ /* 0x000fe400078e0002 */
[----:B------:R-:W-:-:S03]  /*63f0*/  IMAD.MOV.U32 R6, RZ, RZ, R0 ;  /* 0x000000ffff067224 */ /* 0x000fc600078e0000 */
[----:B------:R-:W-:Y:S04]  /*6400*/  BSSY.RECONVERGENT B0, `(.L_x_192) ;  /* 0x000001e000007945 */ /* 0x000fe80003800200 */
.L_x_195:
        /* <DEDUP_REMOVED lines=24> */
.L_x_194:
[----:B------:R-:W-:Y:S05]  /*6590*/  BSYNC.RECONVERGENT B1 ;  /* 0x0000000000017941 */ /* 0x000fea0003800200 */
.L_x_193:
[C---:B------:R-:W-:Y:S02]  /*65a0*/  IMAD.IADD R6, R11.reuse, 0x1, R6 ;  /* 0x000000010b067824 */ /* 0x040fe400078e0206 */
[----:B------:R-:W-:-:S03]  /*65b0*/  IMAD R4, R11, 0x4, R4 ;  /* 0x000000040b047824 */ /* 0x000fc600078e0204 */
[----:B------:R-:W-:-:S13]  /*65c0*/  ISETP.GE.U32.AND P0, PT, R6, 0x800, PT ;  /* 0x000008000600780c */ /* 0x000fda0003f06070 */
[----:B------:R-:W-:Y:S05]  /*65d0*/  @!P0 BRA `(.L_x_195) ;  /* 0xfffffffc008c8947 */ /* 0x000fea000383ffff */
[----:B------:R-:W-:Y:S05]  /*65e0*/  BSYNC.RECONVERGENT B0 ;  /* 0x0000000000007941 */ /* 0x000fea0003800200 */
.L_x_192:
[----:B------:R-:W-:Y:S01]  /*65f0*/  BAR.SYNC.DEFER_BLOCKING 0x0 ;  /* 0x0000000000007b1d */ /* 0x000fe20000010000 */
[----:B------:R-:W-:Y:S02]  /*6600*/  IMAD.MOV.U32 R4, RZ, RZ, R2 ;  /* 0x000000ffff047224 */ /* 0x000fe400078e0002 */
[----:B------:R-:W-:-:S03]  /*6610*/  IMAD.MOV.U32 R6, RZ, RZ, R0 ;  /* 0x000000ffff067224 */ /* 0x000fc600078e0000 */
[----:B------:R-:W-:Y:S04]  /*6620*/  BSSY.RECONVERGENT B0, `(.L_x_196) ;  /* 0x000001e000007945 */ /* 0x000fe80003800200 */
.L_x_199:
        /* <DEDUP_REMOVED lines=24> */
.L_x_198:
[----:B------:R-:W-:Y:S05]  /*67b0*/  BSYNC.RECONVERGENT B1 ;  /* 0x0000000000017941 */ /* 0x000fea0003800200 */
.L_x_197:
[C---:B------:R-:W-:Y:S02]  /*67c0*/  IMAD.IADD R6, R11.reuse, 0x1, R6 ;  /* 0x000000010b067824 */ /* 0x040fe400078e0206 */
[----:B------:R-:W-:-:S03]  /*67d0*/  IMAD R4, R11, 0x4, R4 ;  /* 0x000000040b047824 */ /* 0x000fc600078e0204 */
[----:B------:R-:W-:-:S13]  /*67e0*/  ISETP.GE.U32.AND P0, PT, R6, 0x800, PT ;  /* 0x000008000600780c */ /* 0x000fda0003f06070 */
[----:B------:R-:W-:Y:S05]  /*67f0*/  @!P0 BRA `(.L_x_199) ;  /* 0xfffffffc008c8947 */ /* 0x000fea000383ffff */
[----:B------:R-:W-:Y:S05]  /*6800*/  BSYNC.RECONVERGENT B0 ;  /* 0x0000000000007941 */ /* 0x000fea0003800200 */
.L_x_196:
[----:B------:R-:W-:Y:S01]  /*6810*/  BAR.SYNC.DEFER_BLOCKING 0x0 ;  /* 0x0000000000007b1d */ /* 0x000fe20000010000 */
[----:B------:R-:W-:Y:S01]  /*6820*/  MOV R4, R2 ;  /* 0x0000000200047202 */ /* 0x000fe20000000f00 */
[----:B------:R-:W-:-:S04]  /*6830*/  IMAD.MOV.U32 R6, RZ, RZ, R0 ;  /* 0x000000ffff067224 */ /* 0x000fc800078e0000 */
[----:B------:R-:W-:Y:S03]  /*6840*/  BSSY.RECONVERGENT B0, `(.L_x_200) ;  /* 0x000001e000007945 */ /* 0x000fe60003800200 */
.L_x_203:
        /* <DEDUP_REMOVED lines=24> */
.L_x_202:
[----:B------:R-:W-:Y:S05]  /*69d0*/  BSYNC.RECONVERGENT B1 ;  /* 0x0000000000017941 */ /* 0x000fea0003800200 */
.L_x_201:
[C---:B------:R-:W-:Y:S02]  /*69e0*/  IMAD.IADD R6, R11.reuse, 0x1, R6 ;  /* 0x000000010b067824 */ /* 0x040fe400078e0206 */
[----:B------:R-:W-:-:S03]  /*69f0*/  IMAD R4, R11, 0x4, R4 ;  /* 0x000000040b047824 */ /* 0x000fc600078e0204 */
[----:B------:R-:W-:-:S13]  /*6a00*/  ISETP.GE.U32.AND P0, PT, R6, 0x800, PT ;  /* 0x000008000600780c */ /* 0x000fda0003f06070 */
[----:B------:R-:W-:Y:S05]  /*6a10*/  @!P0 BRA `(.L_x_203) ;  /* 0xfffffffc008c8947 */ /* 0x000fea000383ffff */
[----:B------:R-:W-:Y:S05]  /*6a20*/  BSYNC.RECONVERGENT B0 ;  /* 0x0000000000007941 */ /* 0x000fea0003800200 */
.L_x_200:
[----:B------:R-:W-:Y:S01]  /*6a30*/  BAR.SYNC.DEFER_BLOCKING 0x0 ;  /* 0x0000000000007b1d */ /* 0x000fe20000010000 */
[----:B------:R-:W-:Y:S02]  /*6a40*/  IMAD.MOV.U32 R4, RZ, RZ, R2 ;  /* 0x000000ffff047224 */ /* 0x000fe400078e0002 */
[----:B------:R-:W-:-:S03]  /*6a50*/  IMAD.MOV.U32 R6, RZ, RZ, R0 ;  /* 0x000000ffff067224 */ /* 0x000fc600078e0000 */
[----:B------:R-:W-:Y:S04]  /*6a60*/  BSSY.RECONVERGENT B0, `(.L_x_204) ;  /* 0x000001e000007945 */ /* 0x000fe80003800200 */
.L_x_207:
        /* <DEDUP_REMOVED lines=24> */
.L_x_206:
[----:B------:R-:W-:Y:S05]  /*6bf0*/  BSYNC.RECONVERGENT B1 ;  /* 0x0000000000017941 */ /* 0x000fea0003800200 */
.L_x_205:
[C---:B------:R-:W-:Y:S02]  /*6c00*/  IMAD.IADD R6, R11.reuse, 0x1, R6 ;  /* 0x000000010b067824 */ /* 0x040fe400078e0206 */
[----:B------:R-:W-:-:S03]  /*6c10*/  IMAD R4, R11, 0x4, R4 ;  /* 0x000000040b047824 */ /* 0x000fc600078e0204 */
[----:B------:R-:W-:-:S13]  /*6c20*/  ISETP.GE.U32.AND P0, PT, R6, 0x800, PT ;  /* 0x000008000600780c */ /* 0x000fda0003f06070 */
[----:B------:R-:W-:Y:S05]  /*6c30*/  @!P0 BRA `(.L_x_207) ;  /* 0xfffffffc008c8947 */ /* 0x000fea000383ffff */
[----:B------:R-:W-:Y:S05]  /*6c40*/  BSYNC.RECONVERGENT B0 ;  /* 0x0000000000007941 */ /* 0x000fea0003800200 */
.L_x_204:
[----:B------:R-:W-:Y:S01]  /*6c50*/  BAR.SYNC.DEFER_BLOCKING 0x0 ;  /* 0x0000000000007b1d */ /* 0x000fe20000010000 */
[----:B------:R-:W-:Y:S02]  /*6c60*/  IMAD.MOV.U32 R4, RZ, RZ, R2 ;  /* 0x000000ffff047224 */ /* 0x000fe400078e0002 */
[----:B------:R-:W-:-:S03]  /*6c70*/  IMAD.MOV.U32 R6, RZ, RZ, R0 ;  /* 0x000000ffff067224 */ /* 0x000fc600078e0000 */
[----:B------:R-:W-:Y:S04]  /*6c80*/  BSSY.RECONVERGENT B0, `(.L_x_208) ;  /* 0x000001e000007945 */ /* 0x000fe80003800200 */
.L_x_211:
        /* <DEDUP_REMOVED lines=24> */
.L_x_210:
[----:B------:R-:W-:Y:S05]  /*6e10*/  BSYNC.RECONVERGENT B1 ;  /* 0x0000000000017941 */ /* 0x000fea0003800200 */
.L_x_209:
[C---:B------:R-:W-:Y:S02]  /*6e20*/  IMAD.IADD R6, R11.reuse, 0x1, R6 ;  /* 0x000000010b067824 */ /* 0x040fe400078e0206 */
[----:B------:R-:W-:-:S03]  /*6e30*/  IMAD R4, R11, 0x4, R4 ;  /* 0x000000040b047824 */ /* 0x000fc600078e0204 */
[----:B------:R-:W-:-:S13]  /*6e40*/  ISETP.GE.U32.AND P0, PT, R6, 0x800, PT ;  /* 0x000008000600780c */ /* 0x000fda0003f06070 */
[----:B------:R-:W-:Y:S05]  /*6e50*/  @!P0 BRA `(.L_x_211) ;  /* 0xfffffffc008c8947 */ /* 0x000fea000383ffff */
[----:B------:R-:W-:Y:S05]  /*6e60*/  BSYNC.RECONVERGENT B0 ;  /* 0x0000000000007941 */ /* 0x000fea0003800200 */
.L_x_208:
[----:B------:R-:W-:Y:S01]  /*6e70*/  BAR.SYNC.DEFER_BLOCKING 0x0 ;  /* 0x0000000000007b1d */ /* 0x000fe20000010000 */
[----:B------:R-:W-:Y:S02]  /*6e80*/  IMAD.MOV.U32 R4, RZ, RZ, R2 ;  /* 0x000000ffff047224 */ /* 0x000fe400078e0002 */
[----:B------:R-:W-:-:S03]  /*6e90*/  IMAD.MOV.U32 R6, RZ, RZ, R0 ;  /* 0x000000ffff067224 */ /* 0x000fc600078e0000 */
[----:B------:R-:W-:Y:S04]  /*6ea0*/  BSSY.RECONVERGENT B0, `(.L_x_212) ;  /* 0x000001e000007945 */ /* 0x000fe80003800200 */
.L_x_215:
        /* <DEDUP_REMOVED lines=24> */
.L_x_214:
[----:B------:R-:W-:Y:S05]  /*7030*/  BSYNC.RECONVERGENT B1 ;  /* 0x0000000000017941 */ /* 0x000fea0003800200 */
.L_x_213:
[C---:B------:R-:W-:Y:S02]  /*7040*/  IMAD.IADD R6, R11.reuse, 0x1, R6 ;  /* 0x000000010b067824 */ /* 0x040fe400078e0206 */
[----:B------:R-:W-:-:S03]  /*7050*/  IMAD R4, R11, 0x4, R4 ;  /* 0x000000040b047824 */ /* 0x000fc600078e0204 */
[----:B------:R-:W-:-:S13]  /*7060*/  ISETP.GE.U32.AND P0, PT, R6, 0x800, PT ;  /* 0x000008000600780c */ /* 0x000fda0003f06070 */
[----:B------:R-:W-:Y:S05]  /*7070*/  @!P0 BRA `(.L_x_215) ;  /* 0xfffffffc008c8947 */ /* 0x000fea000383ffff */
[----:B------:R-:W-:Y:S05]  /*7080*/  BSYNC.RECONVERGENT B0 ;  /* 0x0000000000007941 */ /* 0x000fea0003800200 */
.L_x_212:
[----:B------:R-:W-:Y:S01]  /*7090*/  BAR.SYNC.DEFER_BLOCKING 0x0 ;  /* 0x0000000000007b1d */ /* 0x000fe20000010000 */
[----:B------:R-:W-:Y:S02]  /*70a0*/  IMAD.MOV.U32 R4, RZ, RZ, R2 ;  /* 0x000000ffff047224 */ /* 0x000fe400078e0002 */
[----:B------:R-:W-:-:S03]  /*70b0*/  IMAD.MOV.U32 R6, RZ, RZ, R0 ;  /* 0x000000ffff067224 */ /* 0x000fc600078e0000 */
[----:B------:R-:W-:Y:S04]  /*70c0*/  BSSY.RECONVERGENT B0, `(.L_x_216) ;  /* 0x000001e000007945 */ /* 0x000fe80003800200 */
.L_x_219:
        /* <DEDUP_REMOVED lines=24> */
.L_x_218:
[----:B------:R-:W-:Y:S05]  /*7250*/  BSYNC.RECONVERGENT B1 ;  /* 0x0000000000017941 */ /* 0x000fea0003800200 */
.L_x_217:
[C---:B------:R-:W-:Y:S02]  /*7260*/  IMAD.IADD R6, R11.reuse, 0x1, R6 ;  /* 0x000000010b067824 */ /* 0x040fe400078e0206 */
[----:B------:R-:W-:-:S03]  /*7270*/  IMAD R4, R11, 0x4, R4 ;  /* 0x000000040b047824 */ /* 0x000fc600078e0204 */
[----:B------:R-:W-:-:S13]  /*7280*/  ISETP.GE.U32.AND P0, PT, R6, 0x800, PT ;  /* 0x000008000600780c */ /* 0x000fda0003f06070 */
[----:B------:R-:W-:Y:S05]  /*7290*/  @!P0 BRA `(.L_x_219) ;  /* 0xfffffffc008c8947 */ /* 0x000fea000383ffff */
[----:B------:R-:W-:Y:S05]  /*72a0*/  BSYNC.RECONVERGENT B0 ;  /* 0x0000000000007941 */ /* 0x000fea0003800200 */
.L_x_216:
[----:B------:R-:W-:Y:S01]  /*72b0*/  BAR.SYNC.DEFER_BLOCKING 0x0 ;  /* 0x0000000000007b1d */ /* 0x000fe20000010000 */
[----:B------:R-:W-:Y:S01]  /*72c0*/  MOV R4, R2 ;  /* 0x0000000200047202 */ /* 0x000fe20000000f00 */
[----:B------:R-:W-:-:S04]  /*72d0*/  IMAD.MOV.U32 R6, RZ, RZ, R0 ;  /* 0x000000ffff067224 */ /* 0x000fc800078e0000 */
[----:B------:R-:W-:Y:S03]  /*72e0*/  BSSY.RECONVERGENT B0, `(.L_x_220) ;  /* 0x000001e000007945 */ /* 0x000fe60003800200 */
.L_x_223:
        /* <DEDUP_REMOVED lines=24> */
.L_x_222:
[----:B------:R-:W-:Y:S05]  /*7470*/  BSYNC.RECONVERGENT B1 ;  /* 0x0000000000017941 */ /* 0x000fea0003800200 */
.L_x_221:
[C---:B------:R-:W-:Y:S02]  /*7480*/  IMAD.IADD R6, R11.reuse, 0x1, R6 ;  /* 0x000000010b067824 */ /* 0x040fe400078e0206 */
[----:B------:R-:W-:-:S03]  /*7490*/  IMAD R4, R11, 0x4, R4 ;  /* 0x000000040b047824 */ /* 0x000fc600078e0204 */
[----:B------:R-:W-:-:S13]  /*74a0*/  ISETP.GE.U32.AND P0, PT, R6, 0x800, PT ;  /* 0x000008000600780c */ /* 0x000fda0003f06070 */
[----:B------:R-:W-:Y:S05]  /*74b0*/  @!P0 BRA `(.L_x_223) ;  /* 0xfffffffc008c8947 */ /* 0x000fea000383ffff */
[----:B------:R-:W-:Y:S05]  /*74c0*/  BSYNC.RECONVERGENT B0 ;  /* 0x0000000000007941 */ /* 0x000fea0003800200 */
.L_x_220:
[----:B------:R-:W-:Y:S01]  /*74d0*/  BAR.SYNC.DEFER_BLOCKING 0x0 ;  /* 0x0000000000007b1d */ /* 0x000fe20000010000 */
[----:B------:R-:W-:Y:S02]  /*74e0*/  IMAD.MOV.U32 R4, RZ, RZ, R2 ;  /* 0x000000ffff047224 */ /* 0x000fe400078e0002 */
[----:B------:R-:W-:-:S03]  /*74f0*/  IMAD.MOV.U32 R6, RZ, RZ, R0 ;  /* 0x000000ffff067224 */ /* 0x000fc600078e0000 */
[----:B------:R-:W-:Y:S04]  /*7500*/  BSSY.RECONVERGENT B0, `(.L_x_224) ;  /* 0x000001e000007945 */ /* 0x000fe80003800200 */
.L_x_227:
        /* <DEDUP_REMOVED lines=24> */
.L_x_226:
[----:B------:R-:W-:Y:S05]  /*7690*/  BSYNC.RECONVERGENT B1 ;  /* 0x0000000000017941 */ /* 0x000fea0003800200 */
.L_x_225:
[C---:B------:R-:W-:Y:S02]  /*76a0*/  IMAD.IADD R6, R11.reuse, 0x1, R6 ;  /* 0x000000010b067824 */ /* 0x040fe400078e0206 */
[----:B------:R-:W-:-:S03]  /*76b0*/  IMAD R4, R11, 0x4, R4 ;  /* 0x000000040b047824 */ /* 0x000fc600078e0204 */
[----:B------:R-:W-:-:S13]  /*76c0*/  ISETP.GE.U32.AND P0, PT, R6, 0x800, PT ;  /* 0x000008000600780c */ /* 0x000fda0003f06070 */
[----:B------:R-:W-:Y:S05]  /*76d0*/  @!P0 BRA `(.L_x_227) ;  /* 0xfffffffc008c8947 */ /* 0x000fea000383ffff */
[----:B------:R-:W-:Y:S05]  /*76e0*/  BSYNC.RECONVERGENT B0 ;  /* 0x0000000000007941 */ /* 0x000fea0003800200 */
.L_x_224:
[----:B------:R-:W-:Y:S01]  /*76f0*/  BAR.SYNC.DEFER_BLOCKING 0x0 ;  /* 0x0000000000007b1d */ /* 0x000fe20000010000 */
[----:B------:R-:W-:Y:S02]  /*7700*/  IMAD.MOV.U32 R4, RZ, RZ, R2 ;  /* 0x000000ffff047224 */ /* 0x000fe400078e0002 */
[----:B------:R-:W-:-:S03]  /*7710*/  IMAD.MOV.U32 R6, RZ, RZ, R0 ;  /* 0x000000ffff067224 */ /* 0x000fc600078e0000 */
[----:B------:R-:W-:Y:S04]  /*7720*/  BSSY.RECONVERGENT B0, `(.L_x_228) ;  /* 0x000001e000007945 */ /* 0x000fe80003800200 */
.L_x_231:
        /* <DEDUP_REMOVED lines=24> */
.L_x_230:
[----:B------:R-:W-:Y:S05]  /*78b0*/  BSYNC.RECONVERGENT B1 ;  /* 0x0000000000017941 */ /* 0x000fea0003800200 */
.L_x_229:
[C---:B------:R-:W-:Y:S02]  /*78c0*/  IMAD.IADD R6, R11.reuse, 0x1, R6 ;  /* 0x000000010b067824 */ /* 0x040fe400078e0206 */
[----:B------:R-:W-:-:S03]  /*78d0*/  IMAD R4, R11, 0x4, R4 ;  /* 0x000000040b047824 */ /* 0x000fc600078e0204 */
[----:B------:R-:W-:-:S13]  /*78e0*/  ISETP.GE.U32.AND P0, PT, R6, 0x800, PT ;  /* 0x000008000600780c */ /* 0x000fda0003f06070 */
[----:B------:R-:W-:Y:S05]  /*78f0*/  @!P0 BRA `(.L_x_231) ;  /* 0xfffffffc008c8947 */ /* 0x000fea000383ffff */
[----:B------:R-:W-:Y:S05]  /*7900*/  BSYNC.RECONVERGENT B0 ;  /* 0x0000000000007941 */ /* 0x000fea0003800200 */
.L_x_228:
[----:B------:R-:W-:Y:S01]  /*7910*/  BAR.SYNC.DEFER_BLOCKING 0x0 ;  /* 0x0000000000007b1d */ /* 0x000fe20000010000 */
[----:B------:R-:W-:Y:S02]  /*7920*/  IMAD.MOV.U32 R4, RZ, RZ, R2 ;  /* 0x000000ffff047224 */ /* 0x000fe400078e0002 */
[----:B------:R-:W-:-:S03]  /*7930*/  IMAD.MOV.U32 R6, RZ, RZ, R0 ;  /* 0x000000ffff067224 */ /* 0x000fc600078e0000 */
[----:B------:R-:W-:Y:S04]  /*7940*/  BSSY.RECONVERGENT B0, `(.L_x_232) ;  /* 0x000001e000007945 */ /* 0x000fe80003800200 */
.L_x_235:
        /* <DEDUP_REMOVED lines=24> */
.L_x_234:
[----:B------:R-:W-:Y:S05]  /*7ad0*/  BSYNC.RECONVERGENT B1 ;  /* 0x0000000000017941 */ /* 0x000fea0003800200 */
.L_x_233:
[C---:B------:R-:W-:Y:S02]  /*7ae0*/  IMAD.IADD R6, R11.reuse, 0x1, R6 ;  /* 0x000000010b067824 */ /* 0x040fe400078e0206 */
[----:B------:R-:W-:-:S03]  /*7af0*/  IMAD R4, R11, 0x4, R4 ;  /* 0x000000040b047824 */ /* 0x000fc600078e0204 */
[----:B------:R-:W-:-:S13]  /*7b00*/  ISETP.GE.U32.AND P0, PT, R6, 0x800, PT ;  /* 0x000008000600780c */ /* 0x000fda0003f06070 */
[----:B------:R-:W-:Y:S05]  /*7b10*/  @!P0 BRA `(.L_x_235) ;  /* 0xfffffffc008c8947 */ /* 0x000fea000383ffff */
[----:B------:R-:W-:Y:S05]  /*7b20*/  BSYNC.RECONVERGENT B0 ;  /* 0x0000000000007941 */ /* 0x000fea0003800200 */
.L_x_232:
[----:B------:R-:W-:Y:S01]  /*7b30*/  BAR.SYNC.DEFER_BLOCKING 0x0 ;  /* 0x0000000000007b1d */ /* 0x000fe20000010000 */
[----:B------:R-:W-:Y:S02]  /*7b40*/  IMAD.MOV.U32 R4, RZ, RZ, R2 ;  /* 0x000000ffff047224 */ /* 0x000fe400078e0002 */
[----:B------:R-:W-:-:S03]  /*7b50*/  IMAD.MOV.U32 R6, RZ, RZ, R0 ;  /* 0x000000ffff067224 */ /* 0x000fc600078e0000 */
[----:B------:R-:W-:Y:S04]  /*7b60*/  BSSY.RECONVERGENT B0, `(.L_x_236) ;  /* 0x000001e000007945 */ /* 0x000fe80003800200 */
.L_x_239:
        /* <DEDUP_REMOVED lines=24> */
.L_x_238:
[----:B------:R-:W-:Y:S05]  /*7cf0*/  BSYNC.RECONVERGENT B1 ;  /* 0x0000000000017941 */ /* 0x000fea0003800200 */
.L_x_237:
[C---:B------:R-:W-:Y:S02]  /*7d00*/  IMAD.IADD R6, R11.reuse, 0x1, R6 ;  /* 0x000000010b067824 */ /* 0x040fe400078e0206 */
[----:B------:R-:W-:-:S03]  /*7d10*/  IMAD R4, R11, 0x4, R4 ;  /* 0x000000040b047824 */ /* 0x000fc600078e0204 */
[----:B------:R-:W-:-:S13]  /*7d20*/  ISETP.GE.U32.AND P0, PT, R6, 0x800, PT ;  /* 0x000008000600780c */ /* 0x000fda0003f06070 */
[----:B------:R-:W-:Y:S05]  /*7d30*/  @!P0 BRA `(.L_x_239) ;  /* 0xfffffffc008c8947 */ /* 0x000fea000383ffff */
[----:B------:R-:W-:Y:S05]  /*7d40*/  BSYNC.RECONVERGENT B0 ;  /* 0x0000000000007941 */ /* 0x000fea0003800200 */
.L_x_236:
[----:B------:R-:W-:Y:S01]  /*7d50*/  BAR.SYNC.DEFER_BLOCKING 0x0 ;  /* 0x0000000000007b1d */ /* 0x000fe20000010000 */
[----:B------:R-:W-:Y:S01]  /*7d60*/  MOV R4, R2 ;  /* 0x0000000200047202 */ /* 0x000fe20000000f00 */
[----:B------:R-:W-:-:S04]  /*7d70*/  IMAD.MOV.U32 R6, RZ, RZ, R0 ;  /* 0x000000ffff067224 */ /* 0x000fc800078e0000 */
[----:B------:R-:W-:Y:S03]  /*7d80*/  BSSY.RECONVERGENT B0, `(.L_x_240) ;  /* 0x000001e000007945 */ /* 0x000fe60003800200 */
.L_x_243:
        /* <DEDUP_REMOVED lines=24> */
.L_x_242:
[----:B------:R-:W-:Y:S05]  /*7f10*/  BSYNC.RECONVERGENT B1 ;  /* 0x0000000000017941 */ /* 0x000fea0003800200 */
.L_x_241:
[C---:B------:R-:W-:Y:S02]  /*7f20*/  IMAD.IADD R6, R11.reuse, 0x1, R6 ;  /* 0x000000010b067824 */ /* 0x040fe400078e0206 */
[----:B------:R-:W-:-:S03]  /*7f30*/  IMAD R4, R11, 0x4, R4 ;  /* 0x000000040b047824 */ /* 0x000fc600078e0204 */
[----:B------:R-:W-:-:S13]  /*7f40*/  ISETP.GE.U32.AND P0, PT, R6, 0x800, PT ;  /* 0x000008000600780c */ /* 0x000fda0003f06070 */
[----:B------:R-:W-:Y:S05]  /*7f50*/  @!P0 BRA `(.L_x_243) ;  /* 0xfffffffc008c8947 */ /* 0x000fea000383ffff */
[----:B------:R-:W-:Y:S05]  /*7f60*/  BSYNC.RECONVERGENT B0 ;  /* 0x0000000000007941 */ /* 0x000fea0003800200 */
.L_x_240:
[----:B------:R-:W-:Y:S01]  /*7f70*/  BAR.SYNC.DEFER_BLOCKING 0x0 ;  /* 0x0000000000007b1d */ /* 0x000fe20000010000 */
[----:B------:R-:W-:Y:S02]  /*7f80*/  IMAD.MOV.U32 R4, RZ, RZ, R2 ;  /* 0x000000ffff047224 */ /* 0x000fe400078e0002 */
[----:B------:R-:W-:-:S03]  /*7f90*/  IMAD.MOV.U32 R6, RZ, RZ, R0 ;  /* 0x000000ffff067224 */ /* 0x000fc600078e0000 */
[----:B------:R-:W-:Y:S04]  /*7fa0*/  BSSY.RECONVERGENT B0, `(.L_x_244) ;  /* 0x000001e000007945 */ /* 0x000fe80003800200 */
.L_x_247:
        /* <DEDUP_REMOVED lines=24> */
.L_x_246:
[----:B------:R-:W-:Y:S05]  /*8130*/  BSYNC.RECONVERGENT B1 ;  /* 0x0000000000017941 */ /* 0x000fea0003800200 */
.L_x_245:
[C---:B------:R-:W-:Y:S02]  /*8140*/  IMAD.IADD R6, R11.reuse, 0x1, R6 ;  /* 0x000000010b067824 */ /* 0x040fe400078e0206 */
[----:B------:R-:W-:-:S03]  /*8150*/  IMAD R4, R11, 0x4, R4 ;  /* 0x000000040b047824 */ /* 0x000fc600078e0204 */
[----:B------:R-:W-:-:S13]  /*8160*/  ISETP.GE.U32.AND P0, PT, R6, 0x800, PT ;  /* 0x000008000600780c */ /* 0x000fda0003f06070 */
[----:B------:R-:W-:Y:S05]  /*8170*/  @!P0 BRA `(.L_x_247) ;  /* 0xfffffffc008c8947 */ /* 0x000fea000383ffff */
[----:B------:R-:W-:Y:S05]  /*8180*/  BSYNC.RECONVERGENT B0 ;  /* 0x0000000000007941 */ /* 0x000fea0003800200 */
.L_x_244:
[----:B------:R-:W-:Y:S01]  /*8190*/  BAR.SYNC.DEFER_BLOCKING 0x0 ;  /* 0x0000000000007b1d */ /* 0x000fe20000010000 */
[----:B------:R-:W-:Y:S02]  /*81a0*/  IMAD.MOV.U32 R4, RZ, RZ, R2 ;  /* 0x000000ffff047224 */ /* 0x000fe400078e0002 */
[----:B------:R-:W-:-:S03]  /*81b0*/  IMAD.MOV.U32 R6, RZ, RZ, R0 ;  /* 0x000000ffff067224 */ /* 0x000fc600078e0000 */
[----:B------:R-:W-:Y:S04]  /*81c0*/  BSSY.RECONVERGENT B0, `(.L_x_248) ;  /* 0x000001e000007945 */ /* 0x000fe80003800200 */
.L_x_251:
        /* <DEDUP_REMOVED lines=24> */
.L_x_250:
[----:B------:R-:W-:Y:S05]  /*8350*/  BSYNC.RECONVERGENT B1 ;  /* 0x0000000000017941 */ /* 0x000fea0003800200 */
.L_x_249:
[C---:B------:R-:W-:Y:S02]  /*8360*/  IMAD.IADD R6, R11.reuse, 0x1, R6 ;  /* 0x000000010b067824 */ /* 0x040fe400078e0206 */
[----:B------:R-:W-:-:S03]  /*8370*/  IMAD R4, R11, 0x4, R4 ;  /* 0x000000040b047824 */ /* 0x000fc600078e0204 */
[----:B------:R-:W-:-:S13]  /*8380*/  ISETP.GE.U32.AND P0, PT, R6, 0x800, PT ;  /* 0x000008000600780c */ /* 0x000fda0003f06070 */
[----:B------:R-:W-:Y:S05]  /*8390*/  @!P0 BRA `(.L_x_251) ;  /* 0xfffffffc008c8947 */ /* 0x000fea000383ffff */
[----:B------:R-:W-:Y:S05]  /*83a0*/  BSYNC.RECONVERGENT B0 ;  /* 0x0000000000007941 */ /* 0x000fea0003800200 */
.L_x_248:
[----:B------:R-:W-:Y:S01]  /*83b0*/  BAR.SYNC.DEFER_BLOCKING 0x0 ;  /* 0x0000000000007b1d */ /* 0x000fe20000010000 */
[----:B------:R-:W-:Y:S02]  /*83c0*/  IMAD.MOV.U32 R4, RZ, RZ, R2 ;  /* 0x000000ffff047224 */ /* 0x000fe400078e0002 */
[----:B------:R-:W-:-:S03]  /*83d0*/  IMAD.MOV.U32 R6, RZ, RZ, R0 ;  /* 0x000000ffff067224 */ /* 0x000fc600078e0000 */
[----:B------:R-:W-:Y:S04]  /*83e0*/  BSSY.RECONVERGENT B0, `(.L_x_252) ;  /* 0x000001e000007945 */ /* 0x000fe80003800200 */
.L_x_255:
        /* <DEDUP_REMOVED lines=24> */
.L_x_254:
[----:B------:R-:W-:Y:S05]  /*8570*/  BSYNC.RECONVERGENT B1 ;  /* 0x0000000000017941 */ /* 0x000fea0003800200 */
.L_x_253:
[C---:B------:R-:W-:Y:S02]  /*8580*/  IMAD.IADD R6, R11.reuse, 0x1, R6 ;  /* 0x000000010b067824 */ /* 0x040fe400078e0206 */
[----:B------:R-:W-:-:S03]  /*8590*/  IMAD R4, R11, 0x4, R4 ;  /* 0x000000040b047824 */ /* 0x000fc600078e0204 */
[----:B------:R-:W-:-:S13]  /*85a0*/  ISETP.GE.U32.AND P0, PT, R6, 0x800, PT ;  /* 0x000008000600780c */ /* 0x000fda0003f06070 */
[----:B------:R-:W-:Y:S05]  /*85b0*/  @!P0 BRA `(.L_x_255) ;  /* 0xfffffffc008c8947 */ /* 0x000fea000383ffff */
[----:B------:R-:W-:Y:S05]  /*85c0*/  BSYNC.RECONVERGENT B0 ;  /* 0x0000000000007941 */ /* 0x000fea0003800200 */
.L_x_252:
[----:B------:R-:W-:Y:S01]  /*85d0*/  BAR.SYNC.DEFER_BLOCKING 0x0 ;  /* 0x0000000000007b1d */ /* 0x000fe20000010000 */
[----:B------:R-:W-:Y:S02]  /*85e0*/  IMAD.MOV.U32 R4, RZ, RZ, R2 ;  /* 0x000000ffff047224 */ /* 0x000fe400078e0002 */
[----:B------:R-:W-:-:S03]  /*85f0*/  IMAD.MOV.U32 R6, RZ, RZ, R0 ;  /* 0x000000ffff067224 */ /* 0x000fc600078e0000 */
[----:B------:R-:W-:Y:S04]  /*8600*/  BSSY.RECONVERGENT B0, `(.L_x_256) ;  /* 0x000001e000007945 */ /* 0x000fe80003800200 */
.L_x_259:
        /* <DEDUP_REMOVED lines=24> */
.L_x_258:
[----:B------:R-:W-:Y:S05]  /*8790*/  BSYNC.RECONVERGENT B1 ;  /* 0x0000000000017941 */ /* 0x000fea0003800200 */
.L_x_257:
[C---:B------:R-:W-:Y:S02]  /*87a0*/  IMAD.IADD R6, R11.reuse, 0x1, R6 ;  /* 0x000000010b067824 */ /* 0x040fe400078e0206 */
[----:B------:R-:W-:-:S03]  /*87b0*/  IMAD R4, R11, 0x4, R4 ;  /* 0x000000040b047824 */ /* 0x000fc600078e0204 */
[----:B------:R-:W-:-:S13]  /*87c0*/  ISETP.GE.U32.AND P0, PT, R6, 0x800, PT ;  /* 0x000008000600780c */ /* 0x000fda0003f06070 */
[----:B------:R-:W-:Y:S05]  /*87d0*/  @!P0 BRA `(.L_x_259) ;  /* 0xfffffffc008c8947 */ /* 0x000fea000383ffff */
[----:B------:R-:W-:Y:S05]  /*87e0*/  BSYNC.RECONVERGENT B0 ;  /* 0x0000000000007941 */ /* 0x000fea0003800200 */
.L_x_256:
[----:B------:R-:W-:Y:S01]  /*87f0*/  BAR.SYNC.DEFER_BLOCKING 0x0 ;  /* 0x0000000000007b1d */ /* 0x000fe20000010000 */
[----:B------:R-:W-:Y:S01]  /*8800*/  MOV R4, R2 ;  /* 0x0000000200047202 */ /* 0x000fe20000000f00 */
[----:B------:R-:W-:-:S04]  /*8810*/  IMAD.MOV.U32 R6, RZ, RZ, R0 ;  /* 0x000000ffff067224 */ /* 0x000fc800078e0000 */
[----:B------:R-:W-:Y:S03]  /*8820*/  BSSY.RECONVERGENT B0, `(.L_x_260) ;  /* 0x000001e000007945 */ /* 0x000fe60003800200 */
.L_x_263:
        /* <DEDUP_REMOVED lines=24> */
.L_x_262:
[----:B------:R-:W-:Y:S05]  /*89b0*/  BSYNC.RECONVERGENT B1 ;  /* 0x0000000000017941 */ /* 0x000fea0003800200 */
.L_x_261:
[C---:B------:R-:W-:Y:S02]  /*89c0*/  IMAD.IADD R6, R11.reuse, 0x1, R6 ;  /* 0x000000010b067824 */ /* 0x040fe400078e0206 */
[----:B------:R-:W-:-:S03]  /*89d0*/  IMAD R4, R11, 0x4, R4 ;  /* 0x000000040b047824 */ /* 0x000fc600078e0204 */
[----:B------:R-:W-:-:S13]  /*89e0*/  ISETP.GE.U32.AND P0, PT, R6, 0x800, PT ;  /* 0x000008000600780c */ /* 0x000fda0003f06070 */
[----:B------:R-:W-:Y:S05]  /*89f0*/  @!P0 BRA `(.L_x_263) ;  /* 0xfffffffc008c8947 */ /* 0x000fea000383ffff */
[----:B------:R-:W-:Y:S05]  /*8a00*/  BSYNC.RECONVERGENT B0 ;  /* 0x0000000000007941 */ /* 0x000fea0003800200 */
.L_x_260:
[----:B------:R-:W-:Y:S01]  /*8a10*/  BAR.SYNC.DEFER_BLOCKING 0x0 ;  /* 0x0000000000007b1d */ /* 0x000fe20000010000 */
[----:B------:R-:W-:Y:S02]  /*8a20*/  IMAD.MOV.U32 R4, RZ, RZ, R2 ;  /* 0x000000ffff047224 */ /* 0x000fe400078e0002 */
[----:B------:R-:W-:-:S03]  /*8a30*/  IMAD.MOV.U32 R6, RZ, RZ, R0 ;  /* 0x000000ffff067224 */ /* 0x000fc600078e0000 */
[----:B------:R-:W-:Y:S04]  /*8a40*/  BSSY.RECONVERGENT B0, `(.L_x_264) ;  /* 0x000001e000007945 */ /* 0x000fe80003800200 */
.L_x_267:
        /* <DEDUP_REMOVED lines=24> */
.L_x_266:
[----:B------:R-:W-:Y:S05]  /*8bd0*/  BSYNC.RECONVERGENT B1 ;  /* 0x0000000000017941 */ /* 0x000fea0003800200 */
.L_x_265:
[C---:B------:R-:W-:Y:S02]  /*8be0*/  IMAD.IADD R6, R11.reuse, 0x1, R6 ;  /* 0x000000010b067824 */ /* 0x040fe400078e0206 */
[----:B------:R-:W-:-:S03]  /*8bf0*/  IMAD R4, R11, 0x4, R4 ;  /* 0x000000040b047824 */ /* 0x000fc600078e0204 */
[----:B------:R-:W-:-:S13]  /*8c00*/  ISETP.GE.U32.AND P0, PT, R6, 0x800, PT ;  /* 0x000008000600780c */ /* 0x000fda0003f06070 */
[----:B------:R-:W-:Y:S05]  /*8c10*/  @!P0 BRA `(.L_x_267) ;  /* 0xfffffffc008c8947 */ /* 0x000fea000383ffff */
[----:B------:R-:W-:Y:S05]  /*8c20*/  BSYNC.RECONVERGENT B0 ;  /* 0x0000000000007941 */ /* 0x000fea0003800200 */
.L_x_264:
[----:B------:R-:W-:Y:S01]  /*8c30*/  BAR.SYNC.DEFER_BLOCKING 0x0 ;  /* 0x0000000000007b1d */ /* 0x000fe20000010000 */
[----:B------:R-:W-:Y:S02]  /*8c40*/  IMAD.MOV.U32 R4, RZ, RZ, R2 ;  /* 0x000000ffff047224 */ /* 0x000fe400078e0002 */
[----:B------:R-:W-:-:S03]  /*8c50*/  IMAD.MOV.U32 R6, RZ, RZ, R0 ;  /* 0x000000ffff067224 */ /* 0x000fc600078e0000 */
[----:B------:R-:W-:Y:S04]  /*8c60*/  BSSY.RECONVERGENT B0, `(.L_x_268) ;  /* 0x000001e000007945 */ /* 0x000fe80003800200 */
.L_x_271:
        /* <DEDUP_REMOVED lines=24> */
.L_x_270:
[----:B------:R-:W-:Y:S05]  /*8df0*/  BSYNC.RECONVERGENT B1 ;  /* 0x0000000000017941 */ /* 0x000fea0003800200 */
.L_x_269:
[C---:B------:R-:W-:Y:S02]  /*8e00*/  IMAD.IADD R6, R11.reuse, 0x1, R6 ;  /* 0x000000010b067824 */ /* 0x040fe400078e0206 */
[----:B------:R-:W-:-:S03]  /*8e10*/  IMAD R4, R11, 0x4, R4 ;  /* 0x000000040b047824 */ /* 0x000fc600078e0204 */
[----:B------:R-:W-:-:S13]  /*8e20*/  ISETP.GE.U32.AND P0, PT, R6, 0x800, PT ;  /* 0x000008000600780c */ /* 0x000fda0003f06070 */
[----:B------:R-:W-:Y:S05]  /*8e30*/  @!P0 BRA `(.L_x_271) ;  /* 0xfffffffc008c8947 */ /* 0x000fea000383ffff */
[----:B------:R-:W-:Y:S05]  /*8e40*/  BSYNC.RECONVERGENT B0 ;  /* 0x0000000000007941 */ /* 0x000fea0003800200 */
.L_x_268:
[----:B------:R-:W-:Y:S01]  /*8e50*/  BAR.SYNC.DEFER_BLOCKING 0x0 ;  /* 0x0000000000007b1d */ /* 0x000fe20000010000 */
[----:B------:R-:W-:Y:S02]  /*8e60*/  IMAD.MOV.U32 R4, RZ, RZ, R2 ;  /* 0x000000ffff047224 */ /* 0x000fe400078e0002 */
[----:B------:R-:W-:-:S03]  /*8e70*/  IMAD.MOV.U32 R6, RZ, RZ, R0 ;  /* 0x000000ffff067224 */ /* 0x000fc600078e0000 */
[----:B------:R-:W-:Y:S04]  /*8e80*/  BSSY.RECONVERGENT B0, `(.L_x_272) ;  /* 0x000001e000007945 */ /* 0x000fe80003800200 */
.L_x_275:
        /* <DEDUP_REMOVED lines=24> */
.L_x_274:
[----:B------:R-:W-:Y:S05]  /*9010*/  BSYNC.RECONVERGENT B1 ;  /* 0x0000000000017941 */ /* 0x000fea0003800200 */
.L_x_273:
[C---:B------:R-:W-:Y:S02]  /*9020*/  IMAD.IADD R6, R11.reuse, 0x1, R6 ;  /* 0x000000010b067824 */ /* 0x040fe400078e0206 */
[----:B------:R-:W-:-:S03]  /*9030*/  IMAD R4, R11, 0x4, R4 ;  /* 0x000000040b047824 */ /* 0x000fc600078e0204 */
[----:B------:R-:W-:-:S13]  /*9040*/  ISETP.GE.U32.AND P0, PT, R6, 0x800, PT ;  /* 0x000008000600780c */ /* 0x000fda0003f06070 */
[----:B------:R-:W-:Y:S05]  /*9050*/  @!P0 BRA `(.L_x_275) ;  /* 0xfffffffc008c8947 */ /* 0x000fea000383ffff */
[----:B------:R-:W-:Y:S05]  /*9060*/  BSYNC.RECONVERGENT B0 ;  /* 0x0000000000007941 */ /* 0x000fea0003800200 */
.L_x_272:
[----:B------:R-:W-:Y:S01]  /*9070*/  BAR.SYNC.DEFER_BLOCKING 0x0 ;  /* 0x0000000000007b1d */ /* 0x000fe20000010000 */
[----:B------:R-:W-:Y:S02]  /*9080*/  IMAD.MOV.U32 R4, RZ, RZ, R2 ;  /* 0x000000ffff047224 */ /* 0x000fe400078e0002 */
[----:B------:R-:W-:-:S03]  /*9090*/  IMAD.MOV.U32 R6, RZ, RZ, R0 ;  /* 0x000000ffff067224 */ /* 0x000fc600078e0000 */
[----:B------:R-:W-:Y:S04]  /*90a0*/  BSSY.RECONVERGENT B0, `(.L_x_276) ;  /* 0x000001e000007945 */ /* 0x000fe80003800200 */
.L_x_279:
        /* <DEDUP_REMOVED lines=24> */
.L_x_278:
[----:B------:R-:W-:Y:S05]  /*9230*/  BSYNC.RECONVERGENT B1 ;  /* 0x0000000000017941 */ /* 0x000fea0003800200 */
.L_x_277:
[C---:B------:R-:W-:Y:S02]  /*9240*/  IMAD.IADD R6, R11.reuse, 0x1, R6 ;  /* 0x000000010b067824 */ /* 0x040fe400078e0206 */
[----:B------:R-:W-:-:S03]  /*9250*/  IMAD R4, R11, 0x4, R4 ;  /* 0x000000040b047824 */ /* 0x000fc600078e0204 */
[----:B------:R-:W-:-:S13]  /*9260*/  ISETP.GE.U32.AND P0, PT, R6, 0x800, PT ;  /* 0x000008000600780c */ /* 0x000fda0003f06070 */
[----:B------:R-:W-:Y:S05]  /*9270*/  @!P0 BRA `(.L_x_279) ;  /* 0xfffffffc008c8947 */ /* 0x000fea000383ffff */
[----:B------:R-:W-:Y:S05]  /*9280*/  BSYNC.RECONVERGENT B0 ;  /* 0x0000000000007941 */ /* 0x000fea0003800200 */
.L_x_276:
[----:B------:R-:W-:Y:S01]  /*9290*/  BAR.SYNC.DEFER_BLOCKING 0x0 ;  /* 0x0000000000007b1d */ /* 0x000fe20000010000 */
[----:B------:R-:W-:-:S05]  /*92a0*/  MOV R4, R0 ;  /* 0x0000000000047202 */ /* 0x000fca0000000f00 */
[----:B------:R-:W-:Y:S02]  /*92b0*/  BSSY.RECONVERGENT B0, `(.L_x_280) ;  /* 0x000001e000007945 */ /* 0x000fe40003800200 */
.L_x_283:
        /* <DEDUP_REMOVED lines=24> */
.L_x_282:
[----:B------:R-:W-:Y:S05]  /*9440*/  BSYNC.RECONVERGENT B1 ;  /* 0x0000000000017941 */ /* 0x000fea0003800200 */
.L_x_281:
[C---:B------:R-:W-:Y:S02]  /*9450*/  IMAD.IADD R4, R11.reuse, 0x1, R4 ;  /* 0x000000010b047824 */ /* 0x040fe400078e0204 */
[----:B------:R-:W-:-:S03]  /*9460*/  IMAD R2, R11, 0x4, R2 ;  /* 0x000000040b027824 */ /* 0x000fc600078e0202 */
[----:B------:R-:W-:-:S13]  /*9470*/  ISETP.GE.U32.AND P0, PT, R4, 0x800, PT ;  /* 0x000008000400780c */ /* 0x000fda0003f06070 */
[----:B------:R-:W-:Y:S05]  /*9480*/  @!P0 BRA `(.L_x_283) ;  /* 0xfffffffc008c8947 */ /* 0x000fea000383ffff */
[----:B------:R-:W-:Y:S05]  /*9490*/  BSYNC.RECONVERGENT B0 ;  /* 0x0000000000007941 */ /* 0x000fea0003800200 */
.L_x_280:
[----:B------:R-:W1:Y:S08]  /*94a0*/  LDC R17, c[0x0][0x38c] ;  /* 0x0000e300ff117b82 */ /* 0x000e700000000800 */
[----:B------:R-:W-:Y:S01]  /*94b0*/  BAR.SYNC.DEFER_BLOCKING 0x0 ;  /* 0x0000000000007b1d */ /* 0x000fe20000010000 */
[----:B-1----:R-:W-:-:S13]  /*94c0*/  ISETP.GE.AND P0, PT, R0, R17, PT ;  /* 0x000000110000720c */ /* 0x002fda0003f06270 */
[----:B------:R-:W-:Y:S05]  /*94d0*/  @P0 EXIT ;  /* 0x000000000000094d */ /* 0x000fea0003800000 */
[----:B------:R-:W1:Y:S01]  /*94e0*/  S2UR UR5, SR_CgaCtaId ;  /* 0x00000000000579c3 */ /* 0x000e620000008800 */
[----:B------:R-:W-:Y:S02]  /*94f0*/  UMOV UR4, 0x400 ;  /* 0x0000040000047882 */ /* 0x000fe40000000000 */
[----:B------:R-:W-:-:S05]  /*9500*/  UIADD3 UR6, UPT, UPT, UR4, 0x2000, URZ ;  /* 0x0000200004067890 */ /* 0x000fca000fffe0ff */
[----:B0-----:R-:W0:Y:S08]  /*9510*/  LDC.64 R6, c[0x0][0x390] ;  /* 0x0000e400ff067b82 */ /* 0x001e300000000a00 */
[----:B------:R-:W2:Y:S01]  /*9520*/  LDC.64 R8, c[0x0][0x398] ;  /* 0x0000e600ff087b82 */ /* 0x000ea20000000a00 */
[----:B-1----:R-:W-:Y:S02]  /*9530*/  ULEA UR4, UR5, UR4, 0x18 ;  /* 0x0000000405047291 */ /* 0x002fe4000f8ec0ff */
[----:B------:R-:W-:-:S12]  /*9540*/  ULEA UR6, UR5, UR6, 0x18 ;  /* 0x0000000605067291 */ /* 0x000fd8000f8ec0ff */
.L_x_284:
[C---:B------:R-:W-:Y:S01]  /*9550*/  LEA R10, R0.reuse, UR4, 0x2 ;  /* 0x00000004000a7c11 */ /* 0x040fe2000f8e10ff */
[--C-:B-1----:R-:W-:Y:S01]  /*9560*/  IMAD R5, R17, UR7, R0.reuse ;  /* 0x0000000711057c24 */ /* 0x102fe2000f8e0200 */
[----:B------:R-:W-:Y:S01]  /*9570*/  LEA R12, R0, UR6, 0x2 ;  /* 0x00000006000c7c11 */ /* 0x000fe2000f8e10ff */
[----:B------:R-:W-:Y:S02]  /*9580*/  IMAD.IADD R0, R11, 0x1, R0 ;  /* 0x000000010b007824 */ /* 0x000fe400078e0200 */
[----:B------:R-:W1:Y:S01]  /*9590*/  LDS R13, [R10] ;  /* 0x000000000a0d7984 */ /* 0x000e620000000800 */
[C---:B0-----:R-:W-:Y:S02]  /*95a0*/  IMAD.WIDE R2, R5.reuse, 0x4, R6 ;  /* 0x0000000405027825 */ /* 0x041fe400078e0206 */
[----:B------:R-:W-:Y:S01]  /*95b0*/  ISETP.GE.AND P0, PT, R0, R17, PT ;  /* 0x000000110000720c */ /* 0x000fe20003f06270 */
[----:B------:R-:W0:Y:S01]  /*95c0*/  LDS R15, [R12] ;  /* 0x000000000c0f7984 */ /* 0x000e220000000800 */
[----:B--2---:R-:W-:-:S03]  /*95d0*/  IMAD.WIDE R4, R5, 0x4, R8 ;  /* 0x0000000405047825 */ /* 0x004fc600078e0208 */
[----:B-1----:R1:W-:Y:S04]  /*95e0*/  STG.E desc[UR8][R2.64], R13 ;  /* 0x0000000d02007986 */ /* 0x0023e8000c101908 */
[----:B0-----:R1:W-:Y:S04]  /*95f0*/  STG.E desc[UR8][R4.64], R15 ;  /* 0x0000000f04007986 */ /* 0x0013e8000c101908 */
[----:B------:R-:W-:Y:S05]  /*9600*/  @!P0 BRA `(.L_x_284) ;  /* 0xfffffffc00d08947 */ /* 0x000fea000383ffff */
[----:B------:R-:W-:Y:S05]  /*9610*/  EXIT ;  /* 0x000000000000794d */ /* 0x000fea0003800000 */
        .weak           $__internal_1_$__cuda_sm20_div_u16
        .type           $__internal_1_$__cuda_sm20_div_u16,@function
        .size           $__internal_1_$__cuda_sm20_div_u16,(.L_x_1280 - $__internal_1_$__cuda_sm20_div_u16)
$__internal_1_$__cuda_sm20_div_u16:
        /* <DEDUP_REMOVED lines=18> */
[----:B------:R-:W-:Y:S06]  /*9740*/  RET.REL.NODEC R2 `(_Z24topk_kernel_bitonic_tileILi2048EEvPKfiiPfPi) ;  /* 0xffffff68022c7950 */ /* 0x000fec0003c3ffff */
.L_x_285:
        /* <DEDUP_REMOVED lines=11> */
.L_x_1280:


//--------------------- .text._Z24topk_kernel_bitonic_tileILi1024EEvPKfiiPfPi --------------------------
	.section	.text._Z24topk_kernel_bitonic_tileILi1024EEvPKfiiPfPi,"ax",@progbits
	.align	128
        .global         _Z24topk_kernel_bitonic_tileILi1024EEvPKfiiPfPi
        .type           _Z24topk_kernel_bitonic_tileILi1024EEvPKfiiPfPi,@function
        .size           _Z24topk_kernel_bitonic_tileILi1024EEvPKfiiPfPi,(.L_x_1283 - _Z24topk_kernel_bitonic_tileILi1024EEvPKfiiPfPi)
        .other          _Z24topk_kernel_bitonic_tileILi1024EEvPKfiiPfPi,@"STO_CUDA_ENTRY STV_DEFAULT"
_Z24topk_kernel_bitonic_tileILi1024EEvPKfiiPfPi:
.text._Z24topk_kernel_bitonic_tileILi1024EEvPKfiiPfPi:
[----:B------:R-:W-:Y:S08]  /*0000*/  LDC R1, c[0x0][0x37c] ;  /* 0x0000df00ff017b82 */ /* 0x000ff00000000800 */
[----:B------:R-:W0:Y:S01]  /*0010*/  LDC R0, c[0x0][0x360] ;  /* 0x0000d800ff007b82 */ /* 0x000e220000000800 */
[----:B------:R-:W1:Y:S01]  /*0020*/  S2R R25, SR_TID.X ;  /* 0x0000000000197919 */ /* 0x000e620000002100 */
[----:B------:R-:W2:Y:S01]  /*0030*/  LDCU UR4, c[0x0][0x388] ;  /* 0x00007100ff0477ac */ /* 0x000ea20008000800 */
[----:B------:R-:W-:Y:S01]  /*0040*/  BSSY.RECONVERGENT B0, `(.L_x_286) ;  /* 0x0000045000007945 */ /* 0x000fe20003800200 */
[----:B------:R-:W3:Y:S04]  /*0050*/  LDCU UR12, c[0x0][0x388] ;  /* 0x00007100ff0c77ac */ /* 0x000ee80008000800 */
[----:B------:R-:W2:Y:S01]  /*0060*/  S2UR UR7, SR_CTAID.X ;  /* 0x00000000000779c3 */ /* 0x000ea20000002500 */
[----:B------:R-:W4:Y:S01]  /*0070*/  LDCU.64 UR8, c[0x0][0x358] ;  /* 0x00006b00ff0877ac */ /* 0x000f220008000a00 */
[----:B------:R-:W0:Y:S02]  /*0080*/  LDCU UR6, c[0x0][0x388] ;  /* 0x00007100ff0677ac */ /* 0x000e240008000800 */
[----:B0-----:R-:W0:Y:S01]  /*0090*/  I2F.U32.RP R7, R0 ;  /* 0x0000000000077306 */ /* 0x001e220000209000 */
[----:B------:R-:W-:Y:S01]  /*00a0*/  ISETP.NE.U32.AND P2, PT, R0, RZ, PT ;  /* 0x000000ff0000720c */ /* 0x000fe20003f45070 */
[----:B--2---:R-:W-:Y:S01]  /*00b0*/  UIMAD UR4, UR7, UR4, URZ ;  /* 0x00000004070472a4 */ /* 0x004fe2000f8e02ff */
[----:B-1----:R-:W-:-:S02]  /*00c0*/  IMAD.IADD R4, R25, 0x1, R0 ;  /* 0x0000000119047824 */ /* 0x002fc400078e0200 */
[----:B------:R-:W-:Y:S01]  /*00d0*/  IMAD.MOV.U32 R13, RZ, RZ, R25 ;  /* 0x000000ffff0d7224 */ /* 0x000fe200078e0019 */
[----:B------:R-:W-:Y:S02]  /*00e0*/  USHF.R.S32.HI UR5, URZ, 0x1f, UR4 ;  /* 0x0000001fff057899 */ /* 0x000fe40008011404 */
[C---:B------:R-:W-:Y:S01]  /*00f0*/  ISETP.GE.U32.AND P0, PT, R4.reuse, 0x400, PT ;  /* 0x000004000400780c */ /* 0x040fe20003f06070 */
[----:B0-----:R-:W0:Y:S01]  /*0100*/  MUFU.RCP R7, R7 ;  /* 0x0000000700077308 */ /* 0x001e220000001000 */
[----:B------:R-:W-:Y:S02]  /*0110*/  VIMNMX.U32 R5, PT, PT, R4, 0x400, !PT ;  /* 0x0000040004057848 */ /* 0x000fe40007fe0000 */
[----:B------:R-:W-:-:S04]  /*0120*/  SEL R6, RZ, 0x1, P0 ;  /* 0x00000001ff067807 */ /* 0x000fc80000000000 */
[----:B------:R-:W-:Y:S01]  /*0130*/  IADD3 R5, PT, PT, R5, -R4, -R6 ;  /* 0x8000000405057210 */ /* 0x000fe20007ffe806 */
[----:B0-----:R-:W-:-:S04]  /*0140*/  VIADD R2, R7, 0xffffffe ;  /* 0x0ffffffe07027836 */ /* 0x001fc80000000000 */
[----:B------:R0:W1:Y:S02]  /*0150*/  F2I.FTZ.U32.TRUNC.NTZ R3, R2 ;  /* 0x0000000200037305 */ /* 0x000064000021f000 */
[----:B0-----:R-:W-:Y:S02]  /*0160*/  IMAD.MOV.U32 R2, RZ, RZ, RZ ;  /* 0x000000ffff027224 */ /* 0x001fe400078e00ff */
[----:B-1----:R-:W-:-:S04]  /*0170*/  IMAD.MOV R9, RZ, RZ, -R3 ;  /* 0x000000ffff097224 */ /* 0x002fc800078e0a03 */
[----:B------:R-:W-:-:S04]  /*0180*/  IMAD R9, R9, R0, RZ ;  /* 0x0000000009097224 */ /* 0x000fc800078e02ff */
[----:B------:R-:W-:-:S06]  /*0190*/  IMAD.HI.U32 R8, R3, R9, R2 ;  /* 0x0000000903087227 */ /* 0x000fcc00078e0002 */
[----:B------:R-:W-:-:S04]  /*01a0*/  IMAD.HI.U32 R3, R8, R5, RZ ;  /* 0x0000000508037227 */ /* 0x000fc800078e00ff */
[----:B------:R-:W-:-:S04]  /*01b0*/  IMAD.MOV R2, RZ, RZ, -R3 ;  /* 0x000000ffff027224 */ /* 0x000fc800078e0a03 */
[----:B------:R-:W-:-:S05]  /*01c0*/  IMAD R5, R0, R2, R5 ;  /* 0x0000000200057224 */ /* 0x000fca00078e0205 */
[----:B------:R-:W-:-:S13]  /*01d0*/  ISETP.GE.U32.AND P0, PT, R5, R0, PT ;  /* 0x000000000500720c */ /* 0x000fda0003f06070 */
[----:B------:R-:W-:Y:S02]  /*01e0*/  @P0 IMAD.IADD R5, R5, 0x1, -R0 ;  /* 0x0000000105050824 */ /* 0x000fe400078e0a00 */
[----:B------:R-:W-:-:S03]  /*01f0*/  @P0 VIADD R3, R3, 0x1 ;  /* 0x0000000103030836 */ /* 0x000fc60000000000 */
[----:B------:R-:W-:-:S13]  /*0200*/  ISETP.GE.U32.AND P1, PT, R5, R0, PT ;  /* 0x000000000500720c */ /* 0x000fda0003f26070 */
[----:B------:R-:W-:Y:S01]  /*0210*/  @P1 VIADD R3, R3, 0x1 ;  /* 0x0000000103031836 */ /* 0x000fe20000000000 */
[----:B------:R-:W-:-:S05]  /*0220*/  @!P2 LOP3.LUT R3, RZ, R0, RZ, 0x33, !PT ;  /* 0x00000000ff03a212 */ /* 0x000fca00078e33ff */
[----:B------:R-:W-:-:S05]  /*0230*/  IMAD.IADD R3, R6, 0x1, R3 ;  /* 0x0000000106037824 */ /* 0x000fca00078e0203 */
[C---:B------:R-:W-:Y:S02]  /*0240*/  LOP3.LUT R2, R3.reuse, 0x3, RZ, 0xc0, !PT ;  /* 0x0000000303027812 */ /* 0x040fe400078ec0ff */
[----:B------:R-:W-:Y:S02]  /*0250*/  ISETP.GE.U32.AND P1, PT, R3, 0x3, PT ;  /* 0x000000030300780c */ /* 0x000fe40003f26070 */
[----:B------:R-:W-:-:S13]  /*0260*/  ISETP.NE.AND P0, PT, R2, 0x3, PT ;  /* 0x000000030200780c */ /* 0x000fda0003f05270 */
[----:B---34-:R-:W-:Y:S05]  /*0270*/  @!P0 BRA `(.L_x_287) ;  /* 0x0000000000848947 */ /* 0x018fea0003800000 */
[----:B------:R-:W0:Y:S01]  /*0280*/  S2R R5, SR_CgaCtaId ;  /* 0x0000000000057919 */ /* 0x000e220000008800 */
[----:B------:R-:W1:Y:S01]  /*0290*/  LDCU.64 UR10, c[0x0][0x380] ;  /* 0x00007000ff0a77ac */ /* 0x000e620008000a00 */
[----:B------:R-:W-:Y:S01]  /*02a0*/  MOV R2, 0x400 ;  /* 0x0000040000027802 */ /* 0x000fe20000000f00 */
[----:B------:R-:W-:Y:S01]  /*02b0*/  VIADD R3, R3, 0x1 ;  /* 0x0000000103037836 */ /* 0x000fe20000000000 */
[----:B------:R-:W-:Y:S01]  /*02c0*/  IADD3 R6, P0, PT, R13, UR4, RZ ;  /* 0x000000040d067c10 */ /* 0x000fe2000ff1e0ff */
[----:B------:R-:W-:Y:S02]  /*02d0*/  IMAD.MOV.U32 R25, RZ, RZ, R13 ;  /* 0x000000ffff197224 */ /* 0x000fe400078e000d */
[----:B------:R-:W-:Y:S01]  /*02e0*/  VIADD R4, R2, 0x1000 ;  /* 0x0000100002047836 */ /* 0x000fe20000000000 */
[----:B------:R-:W-:Y:S01]  /*02f0*/  LOP3.LUT R3, R3, 0x3, RZ, 0xc0, !PT ;  /* 0x0000000303037812 */ /* 0x000fe200078ec0ff */
[----:B------:R-:W-:Y:S01]  /*0300*/  IMAD.X R7, RZ, RZ, UR5, P0 ;  /* 0x00000005ff077e24 */ /* 0x000fe200080e06ff */
[----:B-1----:R-:W-:-:S02]  /*0310*/  LEA R15, P0, R6, UR10, 0x2 ;  /* 0x0000000a060f7c11 */ /* 0x002fc4000f8010ff */
[C---:B0-----:R-:W-:Y:S02]  /*0320*/  LEA R10, R5.reuse, R2, 0x18 ;  /* 0x00000002050a7211 */ /* 0x041fe400078ec0ff */
[----:B------:R-:W-:Y:S02]  /*0330*/  LEA R12, R5, R4, 0x18 ;  /* 0x00000004050c7211 */ /* 0x000fe400078ec0ff */
[----:B------:R-:W-:Y:S01]  /*0340*/  LEA.HI.X R5, R6, UR11, R7, 0x2, P0 ;  /* 0x0000000b06057c11 */ /* 0x000fe200080f1407 */
[----:B------:R-:W-:Y:S01]  /*0350*/  IMAD.MOV R6, RZ, RZ, -R3 ;  /* 0x000000ffff067224 */ /* 0x000fe200078e0a03 */
[----:B------:R-:W-:-:S07]  /*0360*/  SHF.L.U32 R7, R13, 0x2, RZ ;  /* 0x000000020d077819 */ /* 0x000fce00000006ff */
.L_x_288:
[----:B------:R-:W-:Y:S01]  /*0370*/  ISETP.GE.AND P0, PT, R25, UR6, PT ;  /* 0x0000000619007c0c */ /* 0x000fe2000bf06270 */
[----:B0-----:R-:W-:Y:S02]  /*0380*/  IMAD.MOV.U32 R8, RZ, RZ, -0x800000 ;  /* 0xff800000ff087424 */ /* 0x001fe400078e00ff */
[----:B------:R-:W-:-:S10]  /*0390*/  IMAD.MOV.U32 R4, RZ, RZ, R15 ;  /* 0x000000ffff047224 */ /* 0x000fd400078e000f */
[----:B------:R0:W2:Y:S01]  /*03a0*/  @!P0 LDG.E.CONSTANT R8, desc[UR8][R4.64] ;  /* 0x0000000804088981 */ /* 0x0000a2000c1e9900 */
[----:B------:R-:W-:Y:S02]  /*03b0*/  IMAD.MOV.U32 R9, RZ, RZ, -0x1 ;  /* 0xffffffffff097424 */ /* 0x000fe400078e00ff */
[--C-:B------:R-:W-:Y:S02]  /*03c0*/  IMAD.IADD R11, R10, 0x1, R7.reuse ;  /* 0x000000010a0b7824 */ /* 0x100fe400078e0207 */
[----:B------:R-:W-:Y:S02]  /*03d0*/  IMAD.IADD R14, R12, 0x1, R7 ;  /* 0x000000010c0e7824 */ /* 0x000fe400078e0207 */
[----:B------:R-:W-:Y:S01]  /*03e0*/  @!P0 IMAD.MOV.U32 R9, RZ, RZ, R25 ;  /* 0x000000ffff098224 */ /* 0x000fe200078e0019 */
[----:B------:R-:W-:Y:S01]  /*03f0*/  IADD3 R25, PT, PT, R0, R25, RZ ;  /* 0x0000001900197210 */ /* 0x000fe20007ffe0ff */
[----:B------:R-:W-:Y:S02]  /*0400*/  VIADD R6, R6, 0x1 ;  /* 0x0000000106067836 */ /* 0x000fe40000000000 */
[----:B------:R-:W-:-:S03]  /*0410*/  IMAD.WIDE.U32 R2, R0, 0x4, R4 ;  /* 0x0000000400027825 */ /* 0x000fc600078e0004 */
[----:B------:R-:W-:Y:S01]  /*0420*/  ISETP.NE.AND P0, PT, R6, RZ, PT ;  /* 0x000000ff0600720c */ /* 0x000fe20003f05270 */
[----:B------:R-:W-:Y:S02]  /*0430*/  IMAD.MOV.U32 R15, RZ, RZ, R2 ;  /* 0x000000ffff0f7224 */ /* 0x000fe400078e0002 */
[----:B0-----:R-:W-:Y:S02]  /*0440*/  IMAD.MOV.U32 R5, RZ, RZ, R3 ;  /* 0x000000ffff057224 */ /* 0x001fe400078e0003 */
[----:B------:R-:W-:Y:S01]  /*0450*/  IMAD R7, R0, 0x4, R7 ;  /* 0x0000000400077824 */ /* 0x000fe200078e0207 */
[----:B--2---:R0:W-:Y:S04]  /*0460*/  STS [R11], R8 ;  /* 0x000000080b007388 */ /* 0x0041e80000000800 */
[----:B------:R0:W-:Y:S03]  /*0470*/  STS [R14], R9 ;  /* 0x000000090e007388 */ /* 0x0001e60000000800 */
[----:B------:R-:W-:Y:S05]  /*0480*/  @P0 BRA `(.L_x_288) ;  /* 0xfffffffc00b80947 */ /* 0x000fea000383ffff */
.L_x_287:
[----:B------:R-:W-:Y:S05]  /*0490*/  BSYNC.RECONVERGENT B0 ;  /* 0x0000000000007941 */ /* 0x000fea0003800200 */
.L_x_286:
[----:B------:R-:W-:Y:S04]  /*04a0*/  BSSY.RECONVERGENT B0, `(.L_x_289) ;  /* 0x0000051000007945 */ /* 0x000fe80003800200 */
[----:B------:R-:W-:Y:S05]  /*04b0*/  @!P1 BRA `(.L_x_290) ;  /* 0x00000004003c9947 */ /* 0x000fea0003800000 */
[----:B------:R-:W1:Y:S01]  /*04c0*/  S2R R2, SR_CgaCtaId ;  /* 0x0000000000027919 */ /* 0x000e620000008800 */
[----:B------:R-:W-:Y:S01]  /*04d0*/  MOV R17, 0x400 ;  /* 0x0000040000117802 */ /* 0x000fe20000000f00 */
[C-C-:B------:R-:W-:Y:S02]  /*04e0*/  IMAD R23, R0.reuse, 0x2, R25.reuse ;  /* 0x0000000200177824 */ /* 0x140fe400078e0219 */
[----:B------:R-:W-:Y:S02]  /*04f0*/  IMAD R15, R0, 0x3, R25 ;  /* 0x00000003000f7824 */ /* 0x000fe400078e0219 */
[----:B------:R-:W-:Y:S02]  /*0500*/  VIADD R19, R17, 0x1000 ;  /* 0x0000100011137836 */ /* 0x000fe40000000000 */
[C---:B------:R-:W-:Y:S02]  /*0510*/  IMAD.IADD R21, R25.reuse, 0x1, R0 ;  /* 0x0000000119157824 */ /* 0x040fe400078e0200 */
[----:B0-----:R-:W-:Y:S01]  /*0520*/  IMAD.SHL.U32 R11, R25, 0x4, RZ ;  /* 0x00000004190b7824 */ /* 0x001fe200078e00ff */
[----:B-1----:R-:W-:-:S02]  /*0530*/  LEA R17, R2, R17, 0x18 ;  /* 0x0000001102117211 */ /* 0x002fc400078ec0ff */
[----:B------:R-:W-:-:S03]  /*0540*/  LEA R19, R2, R19, 0x18 ;  /* 0x0000001302137211 */ /* 0x000fc600078ec0ff */
[C-C-:B------:R-:W-:Y:S02]  /*0550*/  IMAD R12, R0.reuse, 0x4, R17.reuse ;  /* 0x00000004000c7824 */ /* 0x140fe400078e0211 */
[C-C-:B------:R-:W-:Y:S02]  /*0560*/  IMAD R14, R0.reuse, 0x8, R17.reuse ;  /* 0x00000008000e7824 */ /* 0x140fe400078e0211 */
[C---:B------:R-:W-:Y:S02]  /*0570*/  IMAD R16, R0.reuse, 0xc, R17 ;  /* 0x0000000c00107824 */ /* 0x040fe400078e0211 */
[C-C-:B------:R-:W-:Y:S02]  /*0580*/  IMAD R18, R0.reuse, 0x4, R19.reuse ;  /* 0x0000000400127824 */ /* 0x140fe400078e0213 */
[C-C-:B------:R-:W-:Y:S02]  /*0590*/  IMAD R20, R0.reuse, 0x8, R19.reuse ;  /* 0x0000000800147824 */ /* 0x140fe400078e0213 */
[----:B------:R-:W-:-:S07]  /*05a0*/  IMAD R10, R0, 0xc, R19 ;  /* 0x0000000c000a7824 */ /* 0x000fce00078e0213 */
.L_x_291:
        /* <DEDUP_REMOVED lines=20> */
[----:B------:R-:W-:Y:S02]  /*06f0*/  @!P0 IADD3 R27, P4, PT, R15, UR4, RZ ;  /* 0x000000040f1b8c10 */ /* 0x000fe4000ff9e0ff */
[----:B------:R-:W-:Y:S01]  /*0700*/  @!P1 IADD3.X R29, PT, PT, RZ, UR5, RZ, P5, !PT ;  /* 0x00000005ff1d9c10 */ /* 0x000fe2000affe4ff */
[----:B---3--:R-:W-:Y:S01]  /*0710*/  IMAD.MOV.U32 R8, RZ, RZ, -0x800000 ;  /* 0xff800000ff087424 */ /* 0x008fe200078e00ff */
[----:B--2---:R-:W-:Y:S01]  /*0720*/  @!P0 LEA R4, P6, R27, R4, 0x2 ;  /* 0x000000041b048211 */ /* 0x004fe200078c10ff */
[----:B------:R-:W-:Y:S01]  /*0730*/  @!P0 IMAD.X R28, RZ, RZ, UR5, P4 ;  /* 0x00000005ff1c8e24 */ /* 0x000fe2000a0e06ff */
[----:B------:R1:W2:Y:S01]  /*0740*/  @!P2 LDG.E.CONSTANT R24, desc[UR8][R6.64] ;  /* 0x000000080618a981 */ /* 0x0002a2000c1e9900 */
[----:B------:R-:W-:Y:S01]  /*0750*/  IMAD.MOV.U32 R9, RZ, RZ, -0x800000 ;  /* 0xff800000ff097424 */ /* 0x000fe200078e00ff */
[----:B0-----:R-:W-:-:S02]  /*0760*/  @!P1 LEA R2, P5, R26, R2, 0x2 ;  /* 0x000000021a029211 */ /* 0x001fc400078a10ff */
[----:B------:R-:W-:Y:S02]  /*0770*/  @!P0 LEA.HI.X R5, R27, R5, R28, 0x2, P6 ;  /* 0x000000051b058211 */ /* 0x000fe400030f141c */
[----:B------:R-:W-:-:S03]  /*0780*/  @!P1 LEA.HI.X R3, R26, R3, R29, 0x2, P5 ;  /* 0x000000031a039211 */ /* 0x000fc600028f141d */
[----:B------:R-:W3:Y:S04]  /*0790*/  @!P0 LDG.E.CONSTANT R9, desc[UR8][R4.64] ;  /* 0x0000000804098981 */ /* 0x000ee8000c1e9900 */
[----:B------:R0:W5:Y:S01]  /*07a0*/  @!P1 LDG.E.CONSTANT R8, desc[UR8][R2.64] ;  /* 0x0000000802089981 */ /* 0x000162000c1e9900 */
[--C-:B-1----:R-:W-:Y:S02]  /*07b0*/  IMAD.IADD R7, R17, 0x1, R11.reuse ;  /* 0x0000000111077824 */ /* 0x102fe400078e020b */
[----:B------:R-:W-:Y:S02]  /*07c0*/  IMAD.MOV.U32 R6, RZ, RZ, -0x1 ;  /* 0xffffffffff067424 */ /* 0x000fe400078e00ff */
[----:B------:R-:W-:Y:S02]  /*07d0*/  IMAD.IADD R27, R19, 0x1, R11 ;  /* 0x00000001131b7824 */ /* 0x000fe400078e020b */
[----:B------:R-:W-:-:S02]  /*07e0*/  @!P3 IMAD.MOV.U32 R6, RZ, RZ, R25 ;  /* 0x000000ffff06b224 */ /* 0x000fc400078e0019 */
[----:B------:R-:W-:Y:S02]  /*07f0*/  IMAD.MOV.U32 R26, RZ, RZ, -0x1 ;  /* 0xffffffffff1a7424 */ /* 0x000fe400078e00ff */
[--C-:B------:R-:W-:Y:S01]  /*0800*/  IMAD.IADD R29, R12, 0x1, R11.reuse ;  /* 0x000000010c1d7824 */ /* 0x100fe200078e020b */
[----:B0-----:R-:W-:Y:S01]  /*0810*/  MOV R2, 0xffffffff ;  /* 0xffffffff00027802 */ /* 0x001fe20000000f00 */
[----:B------:R-:W-:Y:S02]  /*0820*/  IMAD.IADD R28, R18, 0x1, R11 ;  /* 0x00000001121c7824 */ /* 0x000fe400078e020b */
[----:B------:R-:W-:Y:S02]  /*0830*/  @!P2 IMAD.MOV.U32 R26, RZ, RZ, R21 ;  /* 0x000000ffff1aa224 */ /* 0x000fe400078e0015 */
[--C-:B------:R-:W-:Y:S02]  /*0840*/  IMAD.IADD R3, R14, 0x1, R11.reuse ;  /* 0x000000010e037824 */ /* 0x100fe400078e020b */
[----:B------:R-:W-:-:S02]  /*0850*/  IMAD.IADD R5, R20, 0x1, R11 ;  /* 0x0000000114057824 */ /* 0x000fc400078e020b */
        /* <DEDUP_REMOVED lines=12> */
[--C-:B------:R-:W-:Y:S01]  /*0920*/  IMAD.IADD R7, R10, 0x1, R11.reuse ;  /* 0x000000010a077824 */ /* 0x100fe200078e020b */
[----:B--2---:R1:W-:Y:S04]  /*0930*/  STS [R29], R24 ;  /* 0x000000181d007388 */ /* 0x0043e80000000800 */
[----:B------:R1:W-:Y:S04]  /*0940*/  STS [R28], R26 ;  /* 0x0000001a1c007388 */ /* 0x0003e80000000800 */
[----:B-----5:R1:W-:Y:S04]  /*0950*/  STS [R3], R8 ;  /* 0x0000000803007388 */ /* 0x0203e80000000800 */
[----:B------:R1:W-:Y:S04]  /*0960*/  STS [R5], R2 ;  /* 0x0000000205007388 */ /* 0x0003e80000000800 */
[----:B---3--:R1:W-:Y:S04]  /*0970*/  STS [R22], R9 ;  /* 0x0000000916007388 */ /* 0x0083e80000000800 */
[----:B------:R1:W-:Y:S01]  /*0980*/  STS [R7], R4 ;  /* 0x0000000407007388 */ /* 0x0003e20000000800 */
[----:B------:R-:W-:Y:S01]  /*0990*/  IMAD R11, R0, 0x10, R11 ;  /* 0x00000010000b7824 */ /* 0x000fe200078e020b */
[----:B------:R-:W-:Y:S06]  /*09a0*/  @!P0 BRA `(.L_x_291) ;  /* 0xfffffffc00008947 */ /* 0x000fec000383ffff */
.L_x_290:
[----:B------:R-:W-:Y:S05]  /*09b0*/  BSYNC.RECONVERGENT B0 ;  /* 0x0000000000007941 */ /* 0x000fea0003800200 */
.L_x_289:
[----:B------:R-:W-:Y:S01]  /*09c0*/  BAR.SYNC.DEFER_BLOCKING 0x0 ;  /* 0x0000000000007b1d */ /* 0x000fe20000010000 */
[----:B-1----:R-:W-:Y:S02]  /*09d0*/  IMAD.SHL.U32 R3, R13, 0x4, RZ ;  /* 0x000000040d037824 */ /* 0x002fe400078e00ff */
[----:B------:R-:W-:-:S03]  /*09e0*/  IMAD.MOV.U32 R7, RZ, RZ, R13 ;  /* 0x000000ffff077224 */ /* 0x000fc600078e000d */
[----:B------:R-:W-:Y:S01]  /*09f0*/  BSSY.RECONVERGENT B0, `(.L_x_292) ;  /* 0x000001f000007945 */ /* 0x000fe20003800200 */
[----:B------:R-:W-:-:S07]  /*0a00*/  MOV R5, R3 ;  /* 0x0000000300057202 */ /* 0x000fce0000000f00 */
.L_x_295:
[----:B--2---:R-:W-:Y:S01]  /*0a10*/  LOP3.LUT R2, R7, 0x1, RZ, 0x3c, !PT ;  /* 0x0000000107027812 */ /* 0x004fe200078e3cff */
[----:B------:R-:W-:Y:S03]  /*0a20*/  BSSY.RECONVERGENT B1, `(.L_x_293) ;  /* 0x0000017000017945 */ /* 0x000fe60003800200 */
[----:B------:R-:W-:-:S13]  /*0a30*/  ISETP.GT.U32.AND P0, PT, R2, R7, PT ;  /* 0x000000070200720c */ /* 0x000fda0003f04070 */
[----:B------:R-:W-:Y:S05]  /*0a40*/  @!P0 BRA `(.L_x_294) ;  /* 0x0000000000508947 */ /* 0x000fea0003800000 */
[----:B0-----:R-:W0:Y:S01]  /*0a50*/  S2R R9, SR_CgaCtaId ;  /* 0x0000000000097919 */ /* 0x001e220000008800 */
        /* <DEDUP_REMOVED lines=19> */
.L_x_294:
[----:B------:R-:W-:Y:S05]  /*0b90*/  BSYNC.RECONVERGENT B1 ;  /* 0x0000000000017941 */ /* 0x000fea0003800200 */
.L_x_293:
[C---:B------:R-:W-:Y:S02]  /*0ba0*/  IMAD.IADD R7, R0.reuse, 0x1, R7 ;  /* 0x0000000100077824 */ /* 0x040fe400078e0207 */
[----:B------:R-:W-:-:S03]  /*0bb0*/  IMAD R5, R0, 0x4, R5 ;  /* 0x0000000400057824 */ /* 0x000fc600078e0205 */
[----:B------:R-:W-:-:S13]  /*0bc0*/  ISETP.GE.U32.AND P0, PT, R7, 0x400, PT ;  /* 0x000004000700780c */ /* 0x000fda0003f06070 */
[----:B------:R-:W-:Y:S05]  /*0bd0*/  @!P0 BRA `(.L_x_295) ;  /* 0xfffffffc008c8947 */ /* 0x000fea000383ffff */
[----:B------:R-:W-:Y:S05]  /*0be0*/  BSYNC.RECONVERGENT B0 ;  /* 0x0000000000007941 */ /* 0x000fea0003800200 */
.L_x_292:
[----:B------:R-:W-:Y:S01]  /*0bf0*/  BAR.SYNC.DEFER_BLOCKING 0x0 ;  /* 0x0000000000007b1d */ /* 0x000fe20000010000 */
[----:B------:R-:W-:Y:S02]  /*0c00*/  IMAD.MOV.U32 R5, RZ, RZ, R3 ;  /* 0x000000ffff057224 */ /* 0x000fe400078e0003 */
[----:B------:R-:W-:-:S03]  /*0c10*/  IMAD.MOV.U32 R7, RZ, RZ, R13 ;  /* 0x000000ffff077224 */ /* 0x000fc600078e000d */
[----:B------:R-:W-:Y:S04]  /*0c20*/  BSSY.RECONVERGENT B0, `(.L_x_296) ;  /* 0x000001e000007945 */ /* 0x000fe80003800200 */
.L_x_299:
        /* <DEDUP_REMOVED lines=24> */
.L_x_298:
[----:B------:R-:W-:Y:S05]  /*0db0*/  BSYNC.RECONVERGENT B1 ;  /* 0x0000000000017941 */ /* 0x000fea0003800200 */
.L_x_297:
[C---:B------:R-:W-:Y:S02]  /*0dc0*/  IMAD.IADD R7, R0.reuse, 0x1, R7 ;  /* 0x0000000100077824 */ /* 0x040fe400078e0207 */
[----:B------:R-:W-:-:S03]  /*0dd0*/  IMAD R5, R0, 0x4, R5 ;  /* 0x0000000400057824 */ /* 0x000fc600078e0205 */
[----:B------:R-:W-:-:S13]  /*0de0*/  ISETP.GE.U32.AND P0, PT, R7, 0x400, PT ;  /* 0x000004000700780c */ /* 0x000fda0003f06070 */
[----:B------:R-:W-:Y:S05]  /*0df0*/  @!P0 BRA `(.L_x_299) ;  /* 0xfffffffc008c8947 */ /* 0x000fea000383ffff */
[----:B------:R-:W-:Y:S05]  /*0e00*/  BSYNC.RECONVERGENT B0 ;  /* 0x0000000000007941 */ /* 0x000fea0003800200 */
.L_x_296:
[----:B------:R-:W-:Y:S01]  /*0e10*/  BAR.SYNC.DEFER_BLOCKING 0x0 ;  /* 0x0000000000007b1d */ /* 0x000fe20000010000 */
[----:B------:R-:W-:Y:S02]  /*0e20*/  IMAD.MOV.U32 R5, RZ, RZ, R3 ;  /* 0x000000ffff057224 */ /* 0x000fe400078e0003 */
[----:B------:R-:W-:-:S03]  /*0e30*/  IMAD.MOV.U32 R7, RZ, RZ, R13 ;  /* 0x000000ffff077224 */ /* 0x000fc600078e000d */
[----:B------:R-:W-:Y:S04]  /*0e40*/  BSSY.RECONVERGENT B0, `(.L_x_300) ;  /* 0x000001e000007945 */ /* 0x000fe80003800200 */
.L_x_303:
        /* <DEDUP_REMOVED lines=24> */
.L_x_302:
[----:B------:R-:W-:Y:S05]  /*0fd0*/  BSYNC.RECONVERGENT B1 ;  /* 0x0000000000017941 */ /* 0x000fea0003800200 */
.L_x_301:
[C---:B------:R-:W-:Y:S02]  /*0fe0*/  IMAD.IADD R7, R0.reuse, 0x1, R7 ;  /* 0x0000000100077824 */ /* 0x040fe400078e0207 */
[----:B------:R-:W-:-:S03]  /*0ff0*/  IMAD R5, R0, 0x4, R5 ;  /* 0x0000000400057824 */ /* 0x000fc600078e0205 */
[----:B------:R-:W-:-:S13]  /*1000*/  ISETP.GE.U32.AND P0, PT, R7, 0x400, PT ;  /* 0x000004000700780c */ /* 0x000fda0003f06070 */
[----:B------:R-:W-:Y:S05]  /*1010*/  @!P0 BRA `(.L_x_303) ;  /* 0xfffffffc008c8947 */ /* 0x000fea000383ffff */
[----:B------:R-:W-:Y:S05]  /*1020*/  BSYNC.RECONVERGENT B0 ;  /* 0x0000000000007941 */ /* 0x000fea0003800200 */
.L_x_300:
[----:B------:R-:W-:Y:S01]  /*1030*/  BAR.SYNC.DEFER_BLOCKING 0x0 ;  /* 0x0000000000007b1d */ /* 0x000fe20000010000 */
[----:B------:R-:W-:Y:S01]  /*1040*/  MOV R5, R3 ;  /* 0x0000000300057202 */ /* 0x000fe20000000f00 */
[----:B------:R-:W-:-:S04]  /*1050*/  IMAD.MOV.U32 R7, RZ, RZ, R13 ;  /* 0x000000ffff077224 */ /* 0x000fc800078e000d */
[----:B------:R-:W-:Y:S03]  /*1060*/  BSSY.RECONVERGENT B0, `(.L_x_304) ;  /* 0x000001e000007945 */ /* 0x000fe60003800200 */
.L_x_307:
        /* <DEDUP_REMOVED lines=24> */
.L_x_306:
[----:B------:R-:W-:Y:S05]  /*11f0*/  BSYNC.RECONVERGENT B1 ;  /* 0x0000000000017941 */ /* 0x000fea0003800200 */
.L_x_305:
[C---:B------:R-:W-:Y:S02]  /*1200*/  IMAD.IADD R7, R0.reuse, 0x1, R7 ;  /* 0x0000000100077824 */ /* 0x040fe400078e0207 */
[----:B------:R-:W-:-:S03]  /*1210*/  IMAD R5, R0, 0x4, R5 ;  /* 0x0000000400057824 */ /* 0x000fc600078e0205 */
[----:B------:R-:W-:-:S13]  /*1220*/  ISETP.GE.U32.AND P0, PT, R7, 0x400, PT ;  /* 0x000004000700780c */ /* 0x000fda0003f06070 */
[----:B------:R-:W-:Y:S05]  /*1230*/  @!P0 BRA `(.L_x_307) ;  /* 0xfffffffc008c8947 */ /* 0x000fea000383ffff */
[----:B------:R-:W-:Y:S05]  /*1240*/  BSYNC.RECONVERGENT B0 ;  /* 0x0000000000007941 */ /* 0x000fea0003800200 */
.L_x_304:
[----:B------:R-:W-:Y:S01]  /*1250*/  BAR.SYNC.DEFER_BLOCKING 0x0 ;  /* 0x0000000000007b1d */ /* 0x000fe20000010000 */
[----:B------:R-:W-:Y:S02]  /*1260*/  IMAD.MOV.U32 R5, RZ, RZ, R3 ;  /* 0x000000ffff057224 */ /* 0x000fe400078e0003 */
[----:B------:R-:W-:-:S03]  /*1270*/  IMAD.MOV.U32 R7, RZ, RZ, R13 ;  /* 0x000000ffff077224 */ /* 0x000fc600078e000d */
[----:B------:R-:W-:Y:S04]  /*1280*/  BSSY.RECONVERGENT B0, `(.L_x_308) ;  /* 0x000001e000007945 */ /* 0x000fe80003800200 */
.L_x_311:
        /* <DEDUP_REMOVED lines=14> */
[----:B------:R-:W-:Y:S01]  /*1370*/  IADD3 R4, PT, PT, R4, 0x1000, RZ ;  /* 0x0000100004047810 */ /* 0x000fe20007ffe0ff */
[----:B------:R-:W-:Y:S03]  /*1380*/  STS [R6], R17 ;  /* 0x0000001106007388 */ /* 0x000fe60000000800 */
[----:B------:R-:W-:Y:S01]  /*1390*/  LEA R4, R9, R4, 0x18 ;  /* 0x0000000409047211 */ /* 0x000fe200078ec0ff */
[----:B------:R-:W-:Y:S04]  /*13a0*/  STS [R15], R8 ;  /* 0x000000080f007388 */ /* 0x000fe80000000800 */
[----:B------:R-:W-:Y:S02]  /*13b0*/  IMAD R9, R2, 0x4, R4 ;  /* 0x0000000402097824 */ /* 0x000fe400078e0204 */
[----:B------:R-:W-:-:S03]  /*13c0*/  IMAD.IADD R2, R4, 0x1, R5 ;  /* 0x0000000104027824 */ /* 0x000fc600078e0205 */
[----:B------:R-:W0:Y:S04]  /*13d0*/  LDS R11, [R9] ;  /* 0x00000000090b7984 */ /* 0x000e280000000800 */
[----:B------:R-:W1:Y:S04]  /*13e0*/  LDS R4, [R2] ;  /* 0x0000000002047984 */ /* 0x000e680000000800 */
[----:B0-----:R2:W-:Y:S04]  /*13f0*/  STS [R2], R11 ;  /* 0x0000000b02007388 */ /* 0x0015e80000000800 */
[----:B-1----:R2:W-:Y:S02]  /*1400*/  STS [R9], R4 ;  /* 0x0000000409007388 */ /* 0x0025e40000000800 */
.L_x_310:
[----:B------:R-:W-:Y:S05]  /*1410*/  BSYNC.RECONVERGENT B1 ;  /* 0x0000000000017941 */ /* 0x000fea0003800200 */
.L_x_309:
[C---:B------:R-:W-:Y:S02]  /*1420*/  IMAD.IADD R7, R0.reuse, 0x1, R7 ;  /* 0x0000000100077824 */ /* 0x040fe400078e0207 */
[----:B------:R-:W-:-:S03]  /*1430*/  IMAD R5, R0, 0x4, R5 ;  /* 0x0000000400057824 */ /* 0x000fc600078e0205 */
[----:B------:R-:W-:-:S13]  /*1440*/  ISETP.GE.U32.AND P0, PT, R7, 0x400, PT ;  /* 0x000004000700780c */ /* 0x000fda0003f06070 */
[----:B------:R-:W-:Y:S05]  /*1450*/  @!P0 BRA `(.L_x_311) ;  /* 0xfffffffc008c8947 */ /* 0x000fea000383ffff */
[----:B------:R-:W-:Y:S05]  /*1460*/  BSYNC.RECONVERGENT B0 ;  /* 0x0000000000007941 */ /* 0x000fea0003800200 */
.L_x_308:
[----:B------:R-:W-:Y:S01]  /*1470*/  BAR.SYNC.DEFER_BLOCKING 0x0 ;  /* 0x0000000000007b1d */ /* 0x000fe20000010000 */
[----:B------:R-:W-:Y:S02]  /*1480*/  IMAD.MOV.U32 R5, RZ, RZ, R3 ;  /* 0x000000ffff057224 */ /* 0x000fe400078e0003 */
[----:B------:R-:W-:-:S03]  /*1490*/  IMAD.MOV.U32 R7, RZ, RZ, R13 ;  /* 0x000000ffff077224 */ /* 0x000fc600078e000d */
[----:B------:R-:W-:Y:S04]  /*14a0*/  BSSY.RECONVERGENT B0, `(.L_x_312) ;  /* 0x000001e000007945 */ /* 0x000fe80003800200 */
.L_x_315:
        /* <DEDUP_REMOVED lines=24> */
.L_x_314:
[----:B------:R-:W-:Y:S05]  /*1630*/  BSYNC.RECONVERGENT B1 ;  /* 0x0000000000017941 */ /* 0x000fea0003800200 */
.L_x_313:
[C---:B------:R-:W-:Y:S01]  /*1640*/  IMAD.IADD R7, R0.reuse, 0x1, R7 ;  /* 0x0000000100077824 */ /* 0x040fe200078e0207 */
[----:B------:R-:W-:-:S04]  /*1650*/  LEA R5, R0, R5, 0x2 ;  /* 0x0000000500057211 */ /* 0x000fc800078e10ff */
[----:B------:R-:W-:-:S13]  /*1660*/  ISETP.GE.U32.AND P0, PT, R7, 0x400, PT ;  /* 0x000004000700780c */ /* 0x000fda0003f06070 */
[----:B------:R-:W-:Y:S05]  /*1670*/  @!P0 BRA `(.L_x_315) ;  /* 0xfffffffc008c8947 */ /* 0x000fea000383ffff */
[----:B------:R-:W-:Y:S05]  /*1680*/  BSYNC.RECONVERGENT B0 ;  /* 0x0000000000007941 */ /* 0x000fea0003800200 */
.L_x_312:
[----:B------:R-:W-:Y:S01]  /*1690*/  BAR.SYNC.DEFER_BLOCKING 0x0 ;  /* 0x0000000000007b1d */ /* 0x000fe20000010000 */
[----:B------:R-:W-:Y:S02]  /*16a0*/  IMAD.MOV.U32 R5, RZ, RZ, R3 ;  /* 0x000000ffff057224 */ /* 0x000fe400078e0003 */
[----:B------:R-:W-:-:S03]  /*16b0*/  IMAD.MOV.U32 R7, RZ, RZ, R13 ;  /* 0x000000ffff077224 */ /* 0x000fc600078e000d */
[----:B------:R-:W-:Y:S04]  /*16c0*/  BSSY.RECONVERGENT B0, `(.L_x_316) ;  /* 0x000001e000007945 */ /* 0x000fe80003800200 */
.L_x_319:
        /* <DEDUP_REMOVED lines=24> */
.L_x_318:
[----:B------:R-:W-:Y:S05]  /*1850*/  BSYNC.RECONVERGENT B1 ;  /* 0x0000000000017941 */ /* 0x000fea0003800200 */
.L_x_317:
[C---:B------:R-:W-:Y:S02]  /*1860*/  IMAD.IADD R7, R0.reuse, 0x1, R7 ;  /* 0x0000000100077824 */ /* 0x040fe400078e0207 */
[----:B------:R-:W-:-:S03]  /*1870*/  IMAD R5, R0, 0x4, R5 ;  /* 0x0000000400057824 */ /* 0x000fc600078e0205 */
[----:B------:R-:W-:-:S13]  /*1880*/  ISETP.GE.U32.AND P0, PT, R7, 0x400, PT ;  /* 0x000004000700780c */ /* 0x000fda0003f06070 */
[----:B------:R-:W-:Y:S05]  /*1890*/  @!P0 BRA `(.L_x_319) ;  /* 0xfffffffc008c8947 */ /* 0x000fea000383ffff */
[----:B------:R-:W-:Y:S05]  /*18a0*/  BSYNC.RECONVERGENT B0 ;  /* 0x0000000000007941 */ /* 0x000fea0003800200 */
.L_x_316:
[----:B------:R-:W-:Y:S01]  /*18b0*/  BAR.SYNC.DEFER_BLOCKING 0x0 ;  /* 0x0000000000007b1d */ /* 0x000fe20000010000 */
[----:B------:R-:W-:Y:S02]  /*18c0*/  IMAD.MOV.U32 R5, RZ, RZ, R3 ;  /* 0x000000ffff057224 */ /* 0x000fe400078e0003 */
[----:B------:R-:W-:-:S03]  /*18d0*/  IMAD.MOV.U32 R7, RZ, RZ, R13 ;  /* 0x000000ffff077224 */ /* 0x000fc600078e000d */
[----:B------:R-:W-:Y:S04]  /*18e0*/  BSSY.RECONVERGENT B0, `(.L_x_320) ;  /* 0x000001e000007945 */ /* 0x000fe80003800200 */
.L_x_323:
        /* <DEDUP_REMOVED lines=24> */
.L_x_322:
[----:B------:R-:W-:Y:S05]  /*1a70*/  BSYNC.RECONVERGENT B1 ;  /* 0x0000000000017941 */ /* 0x000fea0003800200 */
.L_x_321:
[C---:B------:R-:W-:Y:S02]  /*1a80*/  IMAD.IADD R7, R0.reuse, 0x1, R7 ;  /* 0x0000000100077824 */ /* 0x040fe400078e0207 */
[----:B------:R-:W-:-:S03]  /*1a90*/  IMAD R5, R0, 0x4, R5 ;  /* 0x0000000400057824 */ /* 0x000fc600078e0205 */
[----:B------:R-:W-:-:S13]  /*1aa0*/  ISETP.GE.U32.AND P0, PT, R7, 0x400, PT ;  /* 0x000004000700780c */ /* 0x000fda0003f06070 */
[----:B------:R-:W-:Y:S05]  /*1ab0*/  @!P0 BRA `(.L_x_323) ;  /* 0xfffffffc008c8947 */ /* 0x000fea000383ffff */
[----:B------:R-:W-:Y:S05]  /*1ac0*/  BSYNC.RECONVERGENT B0 ;  /* 0x0000000000007941 */ /* 0x000fea0003800200 */
.L_x_320:
[----:B------:R-:W-:Y:S01]  /*1ad0*/  BAR.SYNC.DEFER_BLOCKING 0x0 ;  /* 0x0000000000007b1d */ /* 0x000fe20000010000 */
[----:B------:R-:W-:Y:S02]  /*1ae0*/  IMAD.MOV.U32 R5, RZ, RZ, R3 ;  /* 0x000000ffff057224 */ /* 0x000fe400078e0003 */
[----:B------:R-:W-:-:S03]  /*1af0*/  IMAD.MOV.U32 R7, RZ, RZ, R13 ;  /* 0x000000ffff077224 */ /* 0x000fc600078e000d */
[----:B------:R-:W-:Y:S04]  /*1b00*/  BSSY.RECONVERGENT B0, `(.L_x_324) ;  /* 0x000001e000007945 */ /* 0x000fe80003800200 */
.L_x_327:
        /* <DEDUP_REMOVED lines=24> */
.L_x_326:
[----:B------:R-:W-:Y:S05]  /*1c90*/  BSYNC.RECONVERGENT B1 ;  /* 0x0000000000017941 */ /* 0x000fea0003800200 */
.L_x_325:
[C---:B------:R-:W-:Y:S01]  /*1ca0*/  IADD3 R7, PT, PT, R0.reuse, R7, RZ ;  /* 0x0000000700077210 */ /* 0x040fe20007ffe0ff */
[----:B------:R-:W-:-:S03]  /*1cb0*/  IMAD R5, R0, 0x4, R5 ;  /* 0x0000000400057824 */ /* 0x000fc600078e0205 */
[----:B------:R-:W-:-:S13]  /*1cc0*/  ISETP.GE.U32.AND P0, PT, R7, 0x400, PT ;  /* 0x000004000700780c */ /* 0x000fda0003f06070 */
[----:B------:R-:W-:Y:S05]  /*1cd0*/  @!P0 BRA `(.L_x_327) ;  /* 0xfffffffc008c8947 */ /* 0x000fea000383ffff */
[----:B------:R-:W-:Y:S05]  /*1ce0*/  BSYNC.RECONVERGENT B0 ;  /* 0x0000000000007941 */ /* 0x000fea0003800200 */
.L_x_324:
[----:B------:R-:W-:Y:S01]  /*1cf0*/  BAR.SYNC.DEFER_BLOCKING 0x0 ;  /* 0x0000000000007b1d */ /* 0x000fe20000010000 */
[----:B------:R-:W-:Y:S02]  /*1d00*/  IMAD.MOV.U32 R5, RZ, RZ, R3 ;  /* 0x000000ffff057224 */ /* 0x000fe400078e0003 */
[----:B------:R-:W-:-:S03]  /*1d10*/  IMAD.MOV.U32 R7, RZ, RZ, R13 ;  /* 0x000000ffff077224 */ /* 0x000fc600078e000d */
[----:B------:R-:W-:Y:S04]  /*1d20*/  BSSY.RECONVERGENT B0, `(.L_x_328) ;  /* 0x000001e000007945 */ /* 0x000fe80003800200 */
.L_x_331:
        /* <DEDUP_REMOVED lines=24> */
.L_x_330:
[----:B------:R-:W-:Y:S05]  /*1eb0*/  BSYNC.RECONVERGENT B1 ;  /* 0x0000000000017941 */ /* 0x000fea0003800200 */
.L_x_329:
[C---:B------:R-:W-:Y:S02]  /*1ec0*/  IMAD.IADD R7, R0.reuse, 0x1, R7 ;  /* 0x0000000100077824 */ /* 0x040fe400078e0207 */
[----:B------:R-:W-:-:S03]  /*1ed0*/  IMAD R5, R0, 0x4, R5 ;  /* 0x0000000400057824 */ /* 0x000fc600078e0205 */
[----:B------:R-:W-:-:S13]  /*1ee0*/  ISETP.GE.U32.AND P0, PT, R7, 0x400, PT ;  /* 0x000004000700780c */ /* 0x000fda0003f06070 */
[----:B------:R-:W-:Y:S05]  /*1ef0*/  @!P0 BRA `(.L_x_331) ;  /* 0xfffffffc008c8947 */ /* 0x000fea000383ffff */
[----:B------:R-:W-:Y:S05]  /*1f00*/  BSYNC.RECONVERGENT B0 ;  /* 0x0000000000007941 */ /* 0x000fea0003800200 */
.L_x_328:
[----:B------:R-:W-:Y:S01]  /*1f10*/  BAR.SYNC.DEFER_BLOCKING 0x0 ;  /* 0x0000000000007b1d */ /* 0x000fe20000010000 */
[----:B------:R-:W-:Y:S02]  /*1f20*/  IMAD.MOV.U32 R5, RZ, RZ, R3 ;  /* 0x000000ffff057224 */ /* 0x000fe400078e0003 */
[----:B------:R-:W-:-:S03]  /*1f30*/  IMAD.MOV.U32 R7, RZ, RZ, R13 ;  /* 0x000000ffff077224 */ /* 0x000fc600078e000d */
[----:B------:R-:W-:Y:S04]  /*1f40*/  BSSY.RECONVERGENT B0, `(.L_x_332) ;  /* 0x000001e000007945 */ /* 0x000fe80003800200 */
.L_x_335:
[----:B--2---:R-:W-:Y:S01]  /*1f50*/  LOP3.LUT R2, R7, 0x10, RZ, 0x3c, !PT ;  /* 0x0000001007027812 */ /* 0x004fe200078e3cff */
[----:B------:R-:W-:Y:S03]  /*1f60*/  BSSY.RECONVERGENT B1, `(.L_x_333) ;  /* 0x0000017000017945 */ /* 0x000fe60003800200 */
[----:B------:R-:W-:-:S13]  /*1f70*/  ISETP.GT.U32.AND P0, PT, R2, R7, PT ;  /* 0x000000070200720c */ /* 0x000fda0003f04070 */
[----:B------:R-:W-:Y:S05]  /*1f80*/  @!P0 BRA `(.L_x_334) ;  /* 0x0000000000508947 */ /* 0x000fea0003800000 */
[----:B0-----:R-:W0:Y:S01]  /*1f90*/  S2R R9, SR_CgaCtaId ;  /* 0x0000000000097919 */ /* 0x001e220000008800 */
        /* <DEDUP_REMOVED lines=19> */
.L_x_334:
[----:B------:R-:W-:Y:S05]  /*20d0*/  BSYNC.RECONVERGENT B1 ;  /* 0x0000000000017941 */ /* 0x000fea0003800200 */
.L_x_333:
[C---:B------:R-:W-:Y:S02]  /*20e0*/  IMAD.IADD R7, R0.reuse, 0x1, R7 ;  /* 0x0000000100077824 */ /* 0x040fe400078e0207 */
[----:B------:R-:W-:-:S03]  /*20f0*/  IMAD R5, R0, 0x4, R5 ;  /* 0x0000000400057824 */ /* 0x000fc600078e0205 */
[----:B------:R-:W-:-:S13]  /*2100*/  ISETP.GE.U32.AND P0, PT, R7, 0x400, PT ;  /* 0x000004000700780c */ /* 0x000fda0003f06070 */
[----:B------:R-:W-:Y:S05]  /*2110*/  @!P0 BRA `(.L_x_335) ;  /* 0xfffffffc008c8947 */ /* 0x000fea000383ffff */
[----:B------:R-:W-:Y:S05]  /*2120*/  BSYNC.RECONVERGENT B0 ;  /* 0x0000000000007941 */ /* 0x000fea0003800200 */
.L_x_332:
[----:B------:R-:W-:Y:S01]  /*2130*/  BAR.SYNC.DEFER_BLOCKING 0x0 ;  /* 0x0000000000007b1d */ /* 0x000fe20000010000 */
[----:B------:R-:W-:Y:S02]  /*2140*/  IMAD.MOV.U32 R5, RZ, RZ, R3 ;  /* 0x000000ffff057224 */ /* 0x000fe400078e0003 */
[----:B------:R-:W-:-:S03]  /*2150*/  IMAD.MOV.U32 R7, RZ, RZ, R13 ;  /* 0x000000ffff077224 */ /* 0x000fc600078e000d */
[----:B------:R-:W-:Y:S04]  /*2160*/  BSSY.RECONVERGENT B0, `(.L_x_336) ;  /* 0x000001e000007945 */ /* 0x000fe80003800200 */
.L_x_339:
        /* <DEDUP_REMOVED lines=24> */
.L_x_338:
[----:B------:R-:W-:Y:S05]  /*22f0*/  BSYNC.RECONVERGENT B1 ;  /* 0x0000000000017941 */ /* 0x000fea0003800200 */
.L_x_337:
[C---:B------:R-:W-:Y:S02]  /*2300*/  IMAD.IADD R7, R0.reuse, 0x1, R7 ;  /* 0x0000000100077824 */ /* 0x040fe400078e0207 */
[----:B------:R-:W-:-:S03]  /*2310*/  IMAD R5, R0, 0x4, R5 ;  /* 0x0000000400057824 */ /* 0x000fc600078e0205 */
[----:B------:R-:W-:-:S13]  /*2320*/  ISETP.GE.U32.AND P0, PT, R7, 0x400, PT ;  /* 0x000004000700780c */ /* 0x000fda0003f06070 */
[----:B------:R-:W-:Y:S05]  /*2330*/  @!P0 BRA `(.L_x_339) ;  /* 0xfffffffc008c8947 */ /* 0x000fea000383ffff */
[----:B------:R-:W-:Y:S05]  /*2340*/  BSYNC.RECONVERGENT B0 ;  /* 0x0000000000007941 */ /* 0x000fea0003800200 */
.L_x_336:
[----:B------:R-:W-:Y:S01]  /*2350*/  BAR.SYNC.DEFER_BLOCKING 0x0 ;  /* 0x0000000000007b1d */ /* 0x000fe20000010000 */
[----:B------:R-:W-:Y:S02]  /*2360*/  IMAD.MOV.U32 R5, RZ, RZ, R3 ;  /* 0x000000ffff057224 */ /* 0x000fe400078e0003 */
[----:B------:R-:W-:-:S03]  /*2370*/  IMAD.MOV.U32 R7, RZ, RZ, R13 ;  /* 0x000000ffff077224 */ /* 0x000fc600078e000d */
[----:B------:R-:W-:Y:S04]  /*2380*/  BSSY.RECONVERGENT B0, `(.L_x_340) ;  /* 0x000001e000007945 */ /* 0x000fe80003800200 */
.L_x_343:
        /* <DEDUP_REMOVED lines=24> */
.L_x_342:
[----:B------:R-:W-:Y:S05]  /*2510*/  BSYNC.RECONVERGENT B1 ;  /* 0x0000000000017941 */ /* 0x000fea0003800200 */
.L_x_341:
[C---:B------:R-:W-:Y:S02]  /*2520*/  IMAD.IADD R7, R0.reuse, 0x1, R7 ;  /* 0x0000000100077824 */ /* 0x040fe400078e0207 */
[----:B------:R-:W-:-:S03]  /*2530*/  IMAD R5, R0, 0x4, R5 ;  /* 0x0000000400057824 */ /* 0x000fc600078e0205 */
[----:B------:R-:W-:-:S13]  /*2540*/  ISETP.GE.U32.AND P0, PT, R7, 0x400, PT ;  /* 0x000004000700780c */ /* 0x000fda0003f06070 */
[----:B------:R-:W-:Y:S05]  /*2550*/  @!P0 BRA `(.L_x_343) ;  /* 0xfffffffc008c8947 */ /* 0x000fea000383ffff */
[----:B------:R-:W-:Y:S05]  /*2560*/  BSYNC.RECONVERGENT B0 ;  /* 0x0000000000007941 */ /* 0x000fea0003800200 */
.L_x_340:
[----:B------:R-:W-:Y:S01]  /*2570*/  BAR.SYNC.DEFER_BLOCKING 0x0 ;  /* 0x0000000000007b1d */ /* 0x000fe20000010000 */
[----:B------:R-:W-:Y:S01]  /*2580*/  IMAD.MOV.U32 R5, RZ, RZ, R3 ;  /* 0x000000ffff057224 */ /* 0x000fe200078e0003 */
[----:B------:R-:W-:-:S04]  /*2590*/  MOV R7, R13 ;  /* 0x0000000d00077202 */ /* 0x000fc80000000f00 */
[----:B------:R-:W-:Y:S03]  /*25a0*/  BSSY.RECONVERGENT B0, `(.L_x_344) ;  /* 0x000001e000007945 */ /* 0x000fe60003800200 */
.L_x_347:
        /* <DEDUP_REMOVED lines=24> */
.L_x_346:
[----:B------:R-:W-:Y:S05]  /*2730*/  BSYNC.RECONVERGENT B1 ;  /* 0x0000000000017941 */ /* 0x000fea0003800200 */
.L_x_345:
[C---:B------:R-:W-:Y:S02]  /*2740*/  IMAD.IADD R7, R0.reuse, 0x1, R7 ;  /* 0x0000000100077824 */ /* 0x040fe400078e0207 */
[----:B------:R-:W-:-:S03]  /*2750*/  IMAD R5, R0, 0x4, R5 ;  /* 0x0000000400057824 */ /* 0x000fc600078e0205 */
[----:B------:R-:W-:-:S13]  /*2760*/  ISETP.GE.U32.AND P0, PT, R7, 0x400, PT ;  /* 0x000004000700780c */ /* 0x000fda0003f06070 */
[----:B------:R-:W-:Y:S05]  /*2770*/  @!P0 BRA `(.L_x_347) ;  /* 0xfffffffc008c8947 */ /* 0x000fea000383ffff */
[----:B------:R-:W-:Y:S05]  /*2780*/  BSYNC.RECONVERGENT B0 ;  /* 0x0000000000007941 */ /* 0x000fea0003800200 */
.L_x_344:
[----:B------:R-:W-:Y:S01]  /*2790*/  BAR.SYNC.DEFER_BLOCKING 0x0 ;  /* 0x0000000000007b1d */ /* 0x000fe20000010000 */
[----:B------:R-:W-:Y:S02]  /*27a0*/  IMAD.MOV.U32 R5, RZ, RZ, R3 ;  /* 0x000000ffff057224 */ /* 0x000fe400078e0003 */
[----:B------:R-:W-:-:S03]  /*27b0*/  IMAD.MOV.U32 R7, RZ, RZ, R13 ;  /* 0x000000ffff077224 */ /* 0x000fc600078e000d */
[----:B------:R-:W-:Y:S04]  /*27c0*/  BSSY.RECONVERGENT B0, `(.L_x_348) ;  /* 0x000001e000007945 */ /* 0x000fe80003800200 */
.L_x_351:
        /* <DEDUP_REMOVED lines=24> */
.L_x_350:
[----:B------:R-:W-:Y:S05]  /*2950*/  BSYNC.RECONVERGENT B1 ;  /* 0x0000000000017941 */ /* 0x000fea0003800200 */
.L_x_349:
[C---:B------:R-:W-:Y:S02]  /*2960*/  IMAD.IADD R7, R0.reuse, 0x1, R7 ;  /* 0x0000000100077824 */ /* 0x040fe400078e0207 */
[----:B------:R-:W-:-:S03]  /*2970*/  IMAD R5, R0, 0x4, R5 ;  /* 0x0000000400057824 */ /* 0x000fc600078e0205 */
[----:B------:R-:W-:-:S13]  /*2980*/  ISETP.GE.U32.AND P0, PT, R7, 0x400, PT ;  /* 0x000004000700780c */ /* 0x000fda0003f06070 */
[----:B------:R-:W-:Y:S05]  /*2990*/  @!P0 BRA `(.L_x_351) ;  /* 0xfffffffc008c8947 */ /* 0x000fea000383ffff */
[----:B------:R-:W-:Y:S05]  /*29a0*/  BSYNC.RECONVERGENT B0 ;  /* 0x0000000000007941 */ /* 0x000fea0003800200 */
.L_x_348:
[----:B------:R-:W-:Y:S01]  /*29b0*/  BAR.SYNC.DEFER_BLOCKING 0x0 ;  /* 0x0000000000007b1d */ /* 0x000fe20000010000 */
[----:B------:R-:W-:Y:S02]  /*29c0*/  IMAD.MOV.U32 R5, RZ, RZ, R3 ;  /* 0x000000ffff057224 */ /* 0x000fe400078e0003 */
[----:B------:R-:W-:-:S03]  /*29d0*/  IMAD.MOV.U32 R7, RZ, RZ, R13 ;  /* 0x000000ffff077224 */ /* 0x000fc600078e000d */
[----:B------:R-:W-:Y:S04]  /*29e0*/  BSSY.RECONVERGENT B0, `(.L_x_352) ;  /* 0x000001e000007945 */ /* 0x000fe80003800200 */
.L_x_355:
        /* <DEDUP_REMOVED lines=24> */
.L_x_354:
[----:B------:R-:W-:Y:S05]  /*2b70*/  BSYNC.RECONVERGENT B1 ;  /* 0x0000000000017941 */ /* 0x000fea0003800200 */
.L_x_353:
[C---:B------:R-:W-:Y:S02]  /*2b80*/  IMAD.IADD R7, R0.reuse, 0x1, R7 ;  /* 0x0000000100077824 */ /* 0x040fe400078e0207 */
[----:B------:R-:W-:-:S03]  /*2b90*/  IMAD R5, R0, 0x4, R5 ;  /* 0x0000000400057824 */ /* 0x000fc600078e0205 */
[----:B------:R-:W-:-:S13]  /*2ba0*/  ISETP.GE.U32.AND P0, PT, R7, 0x400, PT ;  /* 0x000004000700780c */ /* 0x000fda0003f06070 */
[----:B------:R-:W-:Y:S05]  /*2bb0*/  @!P0 BRA `(.L_x_355) ;  /* 0xfffffffc008c8947 */ /* 0x000fea000383ffff */
[----:B------:R-:W-:Y:S05]  /*2bc0*/  BSYNC.RECONVERGENT B0 ;  /* 0x0000000000007941 */ /* 0x000fea0003800200 */
.L_x_352:
[----:B------:R-:W-:Y:S01]  /*2bd0*/  BAR.SYNC.DEFER_BLOCKING 0x0 ;  /* 0x0000000000007b1d */ /* 0x000fe20000010000 */
[----:B------:R-:W-:Y:S01]  /*2be0*/  MOV R5, R3 ;  /* 0x0000000300057202 */ /* 0x000fe20000000f00 */
[----:B------:R-:W-:-:S04]  /*2bf0*/  IMAD.MOV.U32 R7, RZ, RZ, R13 ;  /* 0x000000ffff077224 */ /* 0x000fc800078e000d */
[----:B------:R-:W-:Y:S03]  /*2c00*/  BSSY.RECONVERGENT B0, `(.L_x_356) ;  /* 0x000001e000007945 */ /* 0x000fe60003800200 */
.L_x_359:
        /* <DEDUP_REMOVED lines=24> */
.L_x_358:
[----:B------:R-:W-:Y:S05]  /*2d90*/  BSYNC.RECONVERGENT B1 ;  /* 0x0000000000017941 */ /* 0x000fea0003800200 */
.L_x_357:
[C---:B------:R-:W-:Y:S02]  /*2da0*/  IMAD.IADD R7, R0.reuse, 0x1, R7 ;  /* 0x0000000100077824 */ /* 0x040fe400078e0207 */
[----:B------:R-:W-:-:S03]  /*2db0*/  IMAD R5, R0, 0x4, R5 ;  /* 0x0000000400057824 */ /* 0x000fc600078e0205 */
[----:B------:R-:W-:-:S13]  /*2dc0*/  ISETP.GE.U32.AND P0, PT, R7, 0x400, PT ;  /* 0x000004000700780c */ /* 0x000fda0003f06070 */
[----:B------:R-:W-:Y:S05]  /*2dd0*/  @!P0 BRA `(.L_x_359) ;  /* 0xfffffffc008c8947 */ /* 0x000fea000383ffff */
[----:B------:R-:W-:Y:S05]  /*2de0*/  BSYNC.RECONVERGENT B0 ;  /* 0x0000000000007941 */ /* 0x000fea0003800200 */
.L_x_356:
[----:B------:R-:W-:Y:S01]  /*2df0*/  BAR.SYNC.DEFER_BLOCKING 0x0 ;  /* 0x0000000000007b1d */ /* 0x000fe20000010000 */
[----:B------:R-:W-:Y:S02]  /*2e00*/  IMAD.MOV.U32 R5, RZ, RZ, R3 ;  /* 0x000000ffff057224 */ /* 0x000fe400078e0003 */
[----:B------:R-:W-:-:S03]  /*2e10*/  IMAD.MOV.U32 R7, RZ, RZ, R13 ;  /* 0x000000ffff077224 */ /* 0x000fc600078e000d */
[----:B------:R-:W-:Y:S04]  /*2e20*/  BSSY.RECONVERGENT B0, `(.L_x_360) ;  /* 0x000001e000007945 */ /* 0x000fe80003800200 */
.L_x_363:
        /* <DEDUP_REMOVED lines=24> */
.L_x_362:
[----:B------:R-:W-:Y:S05]  /*2fb0*/  BSYNC.RECONVERGENT B1 ;  /* 0x0000000000017941 */ /* 0x000fea0003800200 */
.L_x_361:
[C---:B------:R-:W-:Y:S02]  /*2fc0*/  IMAD.IADD R7, R0.reuse, 0x1, R7 ;  /* 0x0000000100077824 */ /* 0x040fe400078e0207 */
[----:B------:R-:W-:-:S03]  /*2fd0*/  IMAD R5, R0, 0x4, R5 ;  /* 0x0000000400057824 */ /* 0x000fc600078e0205 */
[----:B------:R-:W-:-:S13]  /*2fe0*/  ISETP.GE.U32.AND P0, PT, R7, 0x400, PT ;  /* 0x000004000700780c */ /* 0x000fda0003f06070 */
[----:B------:R-:W-:Y:S05]  /*2ff0*/  @!P0 BRA `(.L_x_363) ;  /* 0xfffffffc008c8947 */ /* 0x000fea000383ffff */
[----:B------:R-:W-:Y:S05]  /*3000*/  BSYNC.RECONVERGENT B0 ;  /* 0x0000000000007941 */ /* 0x000fea0003800200 */
.L_x_360:
[----:B------:R-:W-:Y:S01]  /*3010*/  BAR.SYNC.DEFER_BLOCKING 0x0 ;  /* 0x0000000000007b1d */ /* 0x000fe20000010000 */
[----:B------:R-:W-:Y:S02]  /*3020*/  IMAD.MOV.U32 R5, RZ, RZ, R3 ;  /* 0x000000ffff057224 */ /* 0x000fe400078e0003 */
[----:B------:R-:W-:-:S03]  /*3030*/  IMAD.MOV.U32 R7, RZ, RZ, R13 ;  /* 0x000000ffff077224 */ /* 0x000fc600078e000d */
[----:B------:R-:W-:Y:S04]  /*3040*/  BSSY.RECONVERGENT B0, `(.L_x_364) ;  /* 0x000001e000007945 */ /* 0x000fe80003800200 */
.L_x_367:
        /* <DEDUP_REMOVED lines=24> */
.L_x_366:
[----:B------:R-:W-:Y:S05]  /*31d0*/  BSYNC.RECONVERGENT B1 ;  /* 0x0000000000017941 */ /* 0x000fea0003800200 */
.L_x_365:
[C---:B------:R-:W-:Y:S01]  /*31e0*/  IMAD.IADD R7, R0.reuse, 0x1, R7 ;  /* 0x0000000100077824 */ /* 0x040fe200078e0207 */
[----:B------:R-:W-:-:S04]  /*31f0*/  LEA R5, R0, R5, 0x2 ;  /* 0x0000000500057211 */ /* 0x000fc800078e10ff */
[----:B------:R-:W-:-:S13]  /*3200*/  ISETP.GE.U32.AND P0, PT, R7, 0x400, PT ;  /* 0x000004000700780c */ /* 0x000fda0003f06070 */
[----:B------:R-:W-:Y:S05]  /*3210*/  @!P0 BRA `(.L_x_367) ;  /* 0xfffffffc008c8947 */ /* 0x000fea000383ffff */
[----:B------:R-:W-:Y:S05]  /*3220*/  BSYNC.RECONVERGENT B0 ;  /* 0x0000000000007941 */ /* 0x000fea0003800200 */
.L_x_364:
[----:B------:R-:W-:Y:S01]  /*3230*/  BAR.SYNC.DEFER_BLOCKING 0x0 ;  /* 0x0000000000007b1d */ /* 0x000fe20000010000 */
[----:B------:R-:W-:Y:S02]  /*3240*/  IMAD.MOV.U32 R5, RZ, RZ, R3 ;  /* 0x000000ffff057224 */ /* 0x000fe400078e0003 */
[----:B------:R-:W-:-:S03]  /*3250*/  IMAD.MOV.U32 R7, RZ, RZ, R13 ;  /* 0x000000ffff077224 */ /* 0x000fc600078e000d */
[----:B------:R-:W-:Y:S04]  /*3260*/  BSSY.RECONVERGENT B0, `(.L_x_368) ;  /* 0x000001e000007945 */ /* 0x000fe80003800200 */
.L_x_371:
        /* <DEDUP_REMOVED lines=24> */
.L_x_370:
[----:B------:R-:W-:Y:S05]  /*33f0*/  BSYNC.RECONVERGENT B1 ;  /* 0x0000000000017941 */ /* 0x000fea0003800200 */
.L_x_369:
[C---:B------:R-:W-:Y:S02]  /*3400*/  IMAD.IADD R7, R0.reuse, 0x1, R7 ;  /* 0x0000000100077824 */ /* 0x040fe400078e0207 */
[----:B------:R-:W-:-:S03]  /*3410*/  IMAD R5, R0, 0x4, R5 ;  /* 0x0000000400057824 */ /* 0x000fc600078e0205 */
[----:B------:R-:W-:-:S13]  /*3420*/  ISETP.GE.U32.AND P0, PT, R7, 0x400, PT ;  /* 0x000004000700780c */ /* 0x000fda0003f06070 */
[----:B------:R-:W-:Y:S05]  /*3430*/  @!P0 BRA `(.L_x_371) ;  /* 0xfffffffc008c8947 */ /* 0x000fea000383ffff */
[----:B------:R-:W-:Y:S05]  /*3440*/  BSYNC.RECONVERGENT B0 ;  /* 0x0000000000007941 */ /* 0x000fea0003800200 */
.L_x_368:
[----:B------:R-:W-:Y:S01]  /*3450*/  BAR.SYNC.DEFER_BLOCKING 0x0 ;  /* 0x0000000000007b1d */ /* 0x000fe20000010000 */
[----:B------:R-:W-:Y:S02]  /*3460*/  IMAD.MOV.U32 R5, RZ, RZ, R3 ;  /* 0x000000ffff057224 */ /* 0x000fe400078e0003 */
[----:B------:R-:W-:-:S03]  /*3470*/  IMAD.MOV.U32 R7, RZ, RZ, R13 ;  /* 0x000000ffff077224 */ /* 0x000fc600078e000d */
[----:B------:R-:W-:Y:S04]  /*3480*/  BSSY.RECONVERGENT B0, `(.L_x_372) ;  /* 0x000001e000007945 */ /* 0x000fe80003800200 */
.L_x_375:
        /* <DEDUP_REMOVED lines=24> */
.L_x_374:
[----:B------:R-:W-:Y:S05]  /*3610*/  BSYNC.RECONVERGENT B1 ;  /* 0x0000000000017941 */ /* 0x000fea0003800200 */
.L_x_373:
[C---:B------:R-:W-:Y:S02]  /*3620*/  IMAD.IADD R7, R0.reuse, 0x1, R7 ;  /* 0x0000000100077824 */ /* 0x040fe400078e0207 */
[----:B------:R-:W-:-:S03]  /*3630*/  IMAD R5, R0, 0x4, R5 ;  /* 0x0000000400057824 */ /* 0x000fc600078e0205 */
[----:B------:R-:W-:-:S13]  /*3640*/  ISETP.GE.U32.AND P0, PT, R7, 0x400, PT ;  /* 0x000004000700780c */ /* 0x000fda0003f06070 */
[----:B------:R-:W-:Y:S05]  /*3650*/  @!P0 BRA `(.L_x_375) ;  /* 0xfffffffc008c8947 */ /* 0x000fea000383ffff */
[----:B------:R-:W-:Y:S05]  /*3660*/  BSYNC.RECONVERGENT B0 ;  /* 0x0000000000007941 */ /* 0x000fea0003800200 */
.L_x_372:
[----:B------:R-:W-:Y:S01]  /*3670*/  BAR.SYNC.DEFER_BLOCKING 0x0 ;  /* 0x0000000000007b1d */ /* 0x000fe20000010000 */
[----:B------:R-:W-:Y:S02]  /*3680*/  IMAD.MOV.U32 R5, RZ, RZ, R3 ;  /* 0x000000ffff057224 */ /* 0x000fe400078e0003 */
[----:B------:R-:W-:-:S03]  /*3690*/  IMAD.MOV.U32 R7, RZ, RZ, R13 ;  /* 0x000000ffff077224 */ /* 0x000fc600078e000d */
[----:B------:R-:W-:Y:S04]  /*36a0*/  BSSY.RECONVERGENT B0, `(.L_x_376) ;  /* 0x000001e000007945 */ /* 0x000fe80003800200 */
.L_x_379:
        /* <DEDUP_REMOVED lines=24> */
.L_x_378:
[----:B------:R-:W-:Y:S05]  /*3830*/  BSYNC.RECONVERGENT B1 ;  /* 0x0000000000017941 */ /* 0x000fea0003800200 */
.L_x_377:
[C---:B------:R-:W-:Y:S01]  /*3840*/  IADD3 R7, PT, PT, R0.reuse, R7, RZ ;  /* 0x0000000700077210 */ /* 0x040fe20007ffe0ff */
[----:B------:R-:W-:-:S03]  /*3850*/  IMAD R5, R0, 0x4, R5 ;  /* 0x0000000400057824 */ /* 0x000fc600078e0205 */
[----:B------:R-:W-:-:S13]  /*3860*/  ISETP.GE.U32.AND P0, PT, R7, 0x400, PT ;  /* 0x000004000700780c */ /* 0x000fda0003f06070 */
[----:B------:R-:W-:Y:S05]  /*3870*/  @!P0 BRA `(.L_x_379) ;  /* 0xfffffffc008c8947 */ /* 0x000fea000383ffff */
[----:B------:R-:W-:Y:S05]  /*3880*/  BSYNC.RECONVERGENT B0 ;  /* 0x0000000000007941 */ /* 0x000fea0003800200 */
.L_x_376:
[----:B------:R-:W-:Y:S01]  /*3890*/  BAR.SYNC.DEFER_BLOCKING 0x0 ;  /* 0x0000000000007b1d */ /* 0x000fe20000010000 */
[----:B------:R-:W-:Y:S02]  /*38a0*/  IMAD.MOV.U32 R5, RZ, RZ, R3 ;  /* 0x000000ffff057224 */ /* 0x000fe400078e0003 */
[----:B------:R-:W-:-:S03]  /*38b0*/  IMAD.MOV.U32 R7, RZ, RZ, R13 ;  /* 0x000000ffff077224 */ /* 0x000fc600078e000d */
[----:B------:R-:W-:Y:S04]  /*38c0*/  BSSY.RECONVERGENT B0, `(.L_x_380) ;  /* 0x000001e000007945 */ /* 0x000fe80003800200 */
.L_x_383:
        /* <DEDUP_REMOVED lines=24> */
.L_x_382:
[----:B------:R-:W-:Y:S05]  /*3a50*/  BSYNC.RECONVERGENT B1 ;  /* 0x0000000000017941 */ /* 0x000fea0003800200 */
.L_x_381:
[C---:B------:R-:W-:Y:S02]  /*3a60*/  IMAD.IADD R7, R0.reuse, 0x1, R7 ;  /* 0x0000000100077824 */ /* 0x040fe400078e0207 */
[----:B------:R-:W-:-:S03]  /*3a70*/  IMAD R5, R0, 0x4, R5 ;  /* 0x0000000400057824 */ /* 0x000fc600078e0205 */
[----:B------:R-:W-:-:S13]  /*3a80*/  ISETP.GE.U32.AND P0, PT, R7, 0x400, PT ;  /* 0x000004000700780c */ /* 0x000fda0003f06070 */
[----:B------:R-:W-:Y:S05]  /*3a90*/  @!P0 BRA `(.L_x_383) ;  /* 0xfffffffc008c8947 */ /* 0x000fea000383ffff */
[----:B------:R-:W-:Y:S05]  /*3aa0*/  BSYNC.RECONVERGENT B0 ;  /* 0x0000000000007941 */ /* 0x000fea0003800200 */
.L_x_380:
[----:B------:R-:W-:Y:S01]  /*3ab0*/  BAR.SYNC.DEFER_BLOCKING 0x0 ;  /* 0x0000000000007b1d */ /* 0x000fe20000010000 */
[----:B------:R-:W-:Y:S02]  /*3ac0*/  IMAD.MOV.U32 R5, RZ, RZ, R3 ;  /* 0x000000ffff057224 */ /* 0x000fe400078e0003 */
[----:B------:R-:W-:-:S03]  /*3ad0*/  IMAD.MOV.U32 R7, RZ, RZ, R13 ;  /* 0x000000ffff077224 */ /* 0x000fc600078e000d */
[----:B------:R-:W-:Y:S04]  /*3ae0*/  BSSY.RECONVERGENT B0, `(.L_x_384) ;  /* 0x000001e000007945 */ /* 0x000fe80003800200 */
.L_x_387:
        /* <DEDUP_REMOVED lines=24> */
.L_x_386:
[----:B------:R-:W-:Y:S05]  /*3c70*/  BSYNC.RECONVERGENT B1 ;  /* 0x0000000000017941 */ /* 0x000fea0003800200 */
.L_x_385:
[C---:B------:R-:W-:Y:S02]  /*3c80*/  IMAD.IADD R7, R0.reuse, 0x1, R7 ;  /* 0x0000000100077824 */ /* 0x040fe400078e0207 */
[----:B------:R-:W-:-:S03]  /*3c90*/  IMAD R5, R0, 0x4, R5 ;  /* 0x0000000400057824 */ /* 0x000fc600078e0205 */
[----:B------:R-:W-:-:S13]  /*3ca0*/  ISETP.GE.U32.AND P0, PT, R7, 0x400, PT ;  /* 0x000004000700780c */ /* 0x000fda0003f06070 */
[----:B------:R-:W-:Y:S05]  /*3cb0*/  @!P0 BRA `(.L_x_387) ;  /* 0xfffffffc008c8947 */ /* 0x000fea000383ffff */
[----:B------:R-:W-:Y:S05]  /*3cc0*/  BSYNC.RECONVERGENT B0 ;  /* 0x0000000000007941 */ /* 0x000fea0003800200 */
.L_x_384:
[----:B------:R-:W-:Y:S01]  /*3cd0*/  BAR.SYNC.DEFER_BLOCKING 0x0 ;  /* 0x0000000000007b1d */ /* 0x000fe20000010000 */
[----:B------:R-:W-:Y:S02]  /*3ce0*/  IMAD.MOV.U32 R5, RZ, RZ, R3 ;  /* 0x000000ffff057224 */ /* 0x000fe400078e0003 */
[----:B------:R-:W-:-:S03]  /*3cf0*/  IMAD.MOV.U32 R7, RZ, RZ, R13 ;  /* 0x000000ffff077224 */ /* 0x000fc600078e000d */
[----:B------:R-:W-:Y:S04]  /*3d00*/  BSSY.RECONVERGENT B0, `(.L_x_388) ;  /* 0x000001e000007945 */ /* 0x000fe80003800200 */
.L_x_391:
        /* <DEDUP_REMOVED lines=24> */
.L_x_390:
[----:B------:R-:W-:Y:S05]  /*3e90*/  BSYNC.RECONVERGENT B1 ;  /* 0x0000000000017941 */ /* 0x000fea0003800200 */
.L_x_389:
[C---:B------:R-:W-:Y:S02]  /*3ea0*/  IMAD.IADD R7, R0.reuse, 0x1, R7 ;  /* 0x0000000100077824 */ /* 0x040fe400078e0207 */
[----:B------:R-:W-:-:S03]  /*3eb0*/  IMAD R5, R0, 0x4, R5 ;  /* 0x0000000400057824 */ /* 0x000fc600078e0205 */
[----:B------:R-:W-:-:S13]  /*3ec0*/  ISETP.GE.U32.AND P0, PT, R7, 0x400, PT ;  /* 0x000004000700780c */ /* 0x000fda0003f06070 */
[----:B------:R-:W-:Y:S05]  /*3ed0*/  @!P0 BRA `(.L_x_391) ;  /* 0xfffffffc008c8947 */ /* 0x000fea000383ffff */
[----:B------:R-:W-:Y:S05]  /*3ee0*/  BSYNC.RECONVERGENT B0 ;  /* 0x0000000000007941 */ /* 0x000fea0003800200 */
.L_x_388:
[----:B------:R-:W-:Y:S01]  /*3ef0*/  BAR.SYNC.DEFER_BLOCKING 0x0 ;  /* 0x0000000000007b1d */ /* 0x000fe20000010000 */
[----:B------:R-:W-:Y:S02]  /*3f00*/  IMAD.MOV.U32 R5, RZ, RZ, R3 ;  /* 0x000000ffff057224 */ /* 0x000fe400078e0003 */
[----:B------:R-:W-:-:S03]  /*3f10*/  IMAD.MOV.U32 R7, RZ, RZ, R13 ;  /* 0x000000ffff077224 */ /* 0x000fc600078e000d */
[----:B------:R-:W-:Y:S04]  /*3f20*/  BSSY.RECONVERGENT B0, `(.L_x_392) ;  /* 0x000001e000007945 */ /* 0x000fe80003800200 */
.L_x_395:
        /* <DEDUP_REMOVED lines=24> */
.L_x_394:
[----:B------:R-:W-:Y:S05]  /*40b0*/  BSYNC.RECONVERGENT B1 ;  /* 0x0000000000017941 */ /* 0x000fea0003800200 */
.L_x_393:
[C---:B------:R-:W-:Y:S02]  /*40c0*/  IMAD.IADD R7, R0.reuse, 0x1, R7 ;  /* 0x0000000100077824 */ /* 0x040fe400078e0207 */
[----:B------:R-:W-:-:S03]  /*40d0*/  IMAD R5, R0, 0x4, R5 ;  /* 0x0000000400057824 */ /* 0x000fc600078e0205 */
[----:B------:R-:W-:-:S13]  /*40e0*/  ISETP.GE.U32.AND P0, PT, R7, 0x400, PT ;  /* 0x000004000700780c */ /* 0x000fda0003f06070 */
[----:B------:R-:W-:Y:S05]  /*40f0*/  @!P0 BRA `(.L_x_395) ;  /* 0xfffffffc008c8947 */ /* 0x000fea000383ffff */
[----:B------:R-:W-:Y:S05]  /*4100*/  BSYNC.RECONVERGENT B0 ;  /* 0x0000000000007941 */ /* 0x000fea0003800200 */
.L_x_392:
[----:B------:R-:W-:Y:S01]  /*4110*/  BAR.SYNC.DEFER_BLOCKING 0x0 ;  /* 0x0000000000007b1d */ /* 0x000fe20000010000 */
[----:B------:R-:W-:Y:S01]  /*4120*/  IMAD.MOV.U32 R5, RZ, RZ, R3 ;  /* 0x000000ffff057224 */ /* 0x000fe200078e0003 */
[----:B------:R-:W-:-:S04]  /*4130*/  MOV R7, R13 ;  /* 0x0000000d00077202 */ /* 0x000fc80000000f00 */
[----:B------:R-:W-:Y:S03]  /*4140*/  BSSY.RECONVERGENT B0, `(.L_x_396) ;  /* 0x000001e000007945 */ /* 0x000fe60003800200 */
.L_x_399:
        /* <DEDUP_REMOVED lines=24> */
.L_x_398:
[----:B------:R-:W-:Y:S05]  /*42d0*/  BSYNC.RECONVERGENT B1 ;  /* 0x0000000000017941 */ /* 0x000fea0003800200 */
.L_x_397:
[C---:B------:R-:W-:Y:S02]  /*42e0*/  IMAD.IADD R7, R0.reuse, 0x1, R7 ;  /* 0x0000000100077824 */ /* 0x040fe400078e0207 */
[----:B------:R-:W-:-:S03]  /*42f0*/  IMAD R5, R0, 0x4, R5 ;  /* 0x0000000400057824 */ /* 0x000fc600078e0205 */
[----:B------:R-:W-:-:S13]  /*4300*/  ISETP.GE.U32.AND P0, PT, R7, 0x400, PT ;  /* 0x000004000700780c */ /* 0x000fda0003f06070 */
[----:B------:R-:W-:Y:S05]  /*4310*/  @!P0 BRA `(.L_x_399) ;  /* 0xfffffffc008c8947 */ /* 0x000fea000383ffff */
[----:B------:R-:W-:Y:S05]  /*4320*/  BSYNC.RECONVERGENT B0 ;  /* 0x0000000000007941 */ /* 0x000fea0003800200 */
.L_x_396:
[----:B------:R-:W-:Y:S01]  /*4330*/  BAR.SYNC.DEFER_BLOCKING 0x0 ;  /* 0x0000000000007b1d */ /* 0x000fe20000010000 */
[----:B------:R-:W-:Y:S02]  /*4340*/  IMAD.MOV.U32 R5, RZ, RZ, R3 ;  /* 0x000000ffff057224 */ /* 0x000fe400078e0003 */
[----:B------:R-:W-:-:S03]  /*4350*/  IMAD.MOV.U32 R7, RZ, RZ, R13 ;  /* 0x000000ffff077224 */ /* 0x000fc600078e000d */
[----:B------:R-:W-:Y:S04]  /*4360*/  BSSY.RECONVERGENT B0, `(.L_x_400) ;  /* 0x000001e000007945 */ /* 0x000fe80003800200 */
.L_x_403:
        /* <DEDUP_REMOVED lines=24> */
.L_x_402:
[----:B------:R-:W-:Y:S05]  /*44f0*/  BSYNC.RECONVERGENT B1 ;  /* 0x0000000000017941 */ /* 0x000fea0003800200 */
.L_x_401:
[C---:B------:R-:W-:Y:S02]  /*4500*/  IMAD.IADD R7, R0.reuse, 0x1, R7 ;  /* 0x0000000100077824 */ /* 0x040fe400078e0207 */
[----:B------:R-:W-:-:S03]  /*4510*/  IMAD R5, R0, 0x4, R5 ;  /* 0x0000000400057824 */ /* 0x000fc600078e0205 */
[----:B------:R-:W-:-:S13]  /*4520*/  ISETP.GE.U32.AND P0, PT, R7, 0x400, PT ;  /* 0x000004000700780c */ /* 0x000fda0003f06070 */
[----:B------:R-:W-:Y:S05]  /*4530*/  @!P0 BRA `(.L_x_403) ;  /* 0xfffffffc008c8947 */ /* 0x000fea000383ffff */
[----:B------:R-:W-:Y:S05]  /*4540*/  BSYNC.RECONVERGENT B0 ;  /* 0x0000000000007941 */ /* 0x000fea0003800200 */
.L_x_400:
[----:B------:R-:W-:Y:S01]  /*4550*/  BAR.SYNC.DEFER_BLOCKING 0x0 ;  /* 0x0000000000007b1d */ /* 0x000fe20000010000 */
[----:B------:R-:W-:Y:S02]  /*4560*/  IMAD.MOV.U32 R5, RZ, RZ, R3 ;  /* 0x000000ffff057224 */ /* 0x000fe400078e0003 */
[----:B------:R-:W-:-:S03]  /*4570*/  IMAD.MOV.U32 R7, RZ, RZ, R13 ;  /* 0x000000ffff077224 */ /* 0x000fc600078e000d */
[----:B------:R-:W-:Y:S04]  /*4580*/  BSSY.RECONVERGENT B0, `(.L_x_404) ;  /* 0x000001e000007945 */ /* 0x000fe80003800200 */
.L_x_407:
        /* <DEDUP_REMOVED lines=24> */
.L_x_406:
[----:B------:R-:W-:Y:S05]  /*4710*/  BSYNC.RECONVERGENT B1 ;  /* 0x0000000000017941 */ /* 0x000fea0003800200 */
.L_x_405:
[C---:B------:R-:W-:Y:S02]  /*4720*/  IMAD.IADD R7, R0.reuse, 0x1, R7 ;  /* 0x0000000100077824 */ /* 0x040fe400078e0207 */
[----:B------:R-:W-:-:S03]  /*4730*/  IMAD R5, R0, 0x4, R5 ;  /* 0x0000000400057824 */ /* 0x000fc600078e0205 */
[----:B------:R-:W-:-:S13]  /*4740*/  ISETP.GE.U32.AND P0, PT, R7, 0x400, PT ;  /* 0x000004000700780c */ /* 0x000fda0003f06070 */
[----:B------:R-:W-:Y:S05]  /*4750*/  @!P0 BRA `(.L_x_407) ;  /* 0xfffffffc008c8947 */ /* 0x000fea000383ffff */
[----:B------:R-:W-:Y:S05]  /*4760*/  BSYNC.RECONVERGENT B0 ;  /* 0x0000000000007941 */ /* 0x000fea0003800200 */
.L_x_404:
[----:B------:R-:W-:Y:S01]  /*4770*/  BAR.SYNC.DEFER_BLOCKING 0x0 ;  /* 0x0000000000007b1d */ /* 0x000fe20000010000 */
[----:B------:R-:W-:Y:S01]  /*4780*/  MOV R5, R3 ;  /* 0x0000000300057202 */ /* 0x000fe20000000f00 */
[----:B------:R-:W-:-:S04]  /*4790*/  IMAD.MOV.U32 R7, RZ, RZ, R13 ;  /* 0x000000ffff077224 */ /* 0x000fc800078e000d */
[----:B------:R-:W-:Y:S03]  /*47a0*/  BSSY.RECONVERGENT B0, `(.L_x_408) ;  /* 0x000001e000007945 */ /* 0x000fe60003800200 */
.L_x_411:
        /* <DEDUP_REMOVED lines=24> */
.L_x_410:
[----:B------:R-:W-:Y:S05]  /*4930*/  BSYNC.RECONVERGENT B1 ;  /* 0x0000000000017941 */ /* 0x000fea0003800200 */
.L_x_409:
[C---:B------:R-:W-:Y:S02]  /*4940*/  IMAD.IADD R7, R0.reuse, 0x1, R7 ;  /* 0x0000000100077824 */ /* 0x040fe400078e0207 */
[----:B------:R-:W-:-:S03]  /*4950*/  IMAD R5, R0, 0x4, R5 ;  /* 0x0000000400057824 */ /* 0x000fc600078e0205 */
[----:B------:R-:W-:-:S13]  /*4960*/  ISETP.GE.U32.AND P0, PT, R7, 0x400, PT ;  /* 0x000004000700780c */ /* 0x000fda0003f06070 */
[----:B------:R-:W-:Y:S05]  /*4970*/  @!P0 BRA `(.L_x_411) ;  /* 0xfffffffc008c8947 */ /* 0x000fea000383ffff */
[----:B------:R-:W-:Y:S05]  /*4980*/  BSYNC.RECONVERGENT B0 ;  /* 0x0000000000007941 */ /* 0x000fea0003800200 */
.L_x_408:
[----:B------:R-:W-:Y:S01]  /*4990*/  BAR.SYNC.DEFER_BLOCKING 0x0 ;  /* 0x0000000000007b1d */ /* 0x000fe20000010000 */
[----:B------:R-:W-:Y:S02]  /*49a0*/  IMAD.MOV.U32 R5, RZ, RZ, R3 ;  /* 0x000000ffff057224 */ /* 0x000fe400078e0003 */
[----:B------:R-:W-:-:S03]  /*49b0*/  IMAD.MOV.U32 R7, RZ, RZ, R13 ;  /* 0x000000ffff077224 */ /* 0x000fc600078e000d */
[----:B------:R-:W-:Y:S04]  /*49c0*/  BSSY.RECONVERGENT B0, `(.L_x_412) ;  /* 0x000001e000007945 */ /* 0x000fe80003800200 */
.L_x_415:
        /* <DEDUP_REMOVED lines=24> */
.L_x_414:
[----:B------:R-:W-:Y:S05]  /*4b50*/  BSYNC.RECONVERGENT B1 ;  /* 0x0000000000017941 */ /* 0x000fea0003800200 */
.L_x_413:
[C---:B------:R-:W-:Y:S02]  /*4b60*/  IMAD.IADD R7, R0.reuse, 0x1, R7 ;  /* 0x0000000100077824 */ /* 0x040fe400078e0207 */
[----:B------:R-:W-:-:S03]  /*4b70*/  IMAD R5, R0, 0x4, R5 ;  /* 0x0000000400057824 */ /* 0x000fc600078e0205 */
[----:B------:R-:W-:-:S13]  /*4b80*/  ISETP.GE.U32.AND P0, PT, R7, 0x400, PT ;  /* 0x000004000700780c */ /* 0x000fda0003f06070 */
[----:B------:R-:W-:Y:S05]  /*4b90*/  @!P0 BRA `(.L_x_415) ;  /* 0xfffffffc008c8947 */ /* 0x000fea000383ffff */
[----:B------:R-:W-:Y:S05]  /*4ba0*/  BSYNC.RECONVERGENT B0 ;  /* 0x0000000000007941 */ /* 0x000fea0003800200 */
.L_x_412:
[----:B------:R-:W-:Y:S01]  /*4bb0*/  BAR.SYNC.DEFER_BLOCKING 0x0 ;  /* 0x0000000000007b1d */ /* 0x000fe20000010000 */
[----:B------:R-:W-:Y:S02]  /*4bc0*/  IMAD.MOV.U32 R5, RZ, RZ, R3 ;  /* 0x000000ffff057224 */ /* 0x000fe400078e0003 */
[----:B------:R-:W-:-:S03]  /*4bd0*/  IMAD.MOV.U32 R7, RZ, RZ, R13 ;  /* 0x000000ffff077224 */ /* 0x000fc600078e000d */
[----:B------:R-:W-:Y:S04]  /*4be0*/  BSSY.RECONVERGENT B0, `(.L_x_416) ;  /* 0x000001e000007945 */ /* 0x000fe80003800200 */
.L_x_419:
        /* <DEDUP_REMOVED lines=24> */
.L_x_418:
[----:B------:R-:W-:Y:S05]  /*4d70*/  BSYNC.RECONVERGENT B1 ;  /* 0x0000000000017941 */ /* 0x000fea0003800200 */
.L_x_417:
[C---:B------:R-:W-:Y:S01]  /*4d80*/  IMAD.IADD R7, R0.reuse, 0x1, R7 ;  /* 0x0000000100077824 */ /* 0x040fe200078e0207 */
[----:B------:R-:W-:-:S04]  /*4d90*/  LEA R5, R0, R5, 0x2 ;  /* 0x0000000500057211 */ /* 0x000fc800078e10ff */
[----:B------:R-:W-:-:S13]  /*4da0*/  ISETP.GE.U32.AND P0, PT, R7, 0x400, PT ;  /* 0x000004000700780c */ /* 0x000fda0003f06070 */
[----:B------:R-:W-:Y:S05]  /*4db0*/  @!P0 BRA `(.L_x_419) ;  /* 0xfffffffc008c8947 */ /* 0x000fea000383ffff */
[----:B------:R-:W-:Y:S05]  /*4dc0*/  BSYNC.RECONVERGENT B0 ;  /* 0x0000000000007941 */ /* 0x000fea0003800200 */
.L_x_416:
[----:B------:R-:W-:Y:S01]  /*4dd0*/  BAR.SYNC.DEFER_BLOCKING 0x0 ;  /* 0x0000000000007b1d */ /* 0x000fe20000010000 */
[----:B------:R-:W-:Y:S02]  /*4de0*/  IMAD.MOV.U32 R5, RZ, RZ, R3 ;  /* 0x000000ffff057224 */ /* 0x000fe400078e0003 */
[----:B------:R-:W-:-:S03]  /*4df0*/  IMAD.MOV.U32 R7, RZ, RZ, R13 ;  /* 0x000000ffff077224 */ /* 0x000fc600078e000d */
[----:B------:R-:W-:Y:S04]  /*4e00*/  BSSY.RECONVERGENT B0, `(.L_x_420) ;  /* 0x000001e000007945 */ /* 0x000fe80003800200 */
.L_x_423:
        /* <DEDUP_REMOVED lines=24> */
.L_x_422:
[----:B------:R-:W-:Y:S05]  /*4f90*/  BSYNC.RECONVERGENT B1 ;  /* 0x0000000000017941 */ /* 0x000fea0003800200 */
.L_x_421:
[C---:B------:R-:W-:Y:S02]  /*4fa0*/  IMAD.IADD R7, R0.reuse, 0x1, R7 ;  /* 0x0000000100077824 */ /* 0x040fe400078e0207 */
[----:B------:R-:W-:-:S03]  /*4fb0*/  IMAD R5, R0, 0x4, R5 ;  /* 0x0000000400057824 */ /* 0x000fc600078e0205 */
[----:B------:R-:W-:-:S13]  /*4fc0*/  ISETP.GE.U32.AND P0, PT, R7, 0x400, PT ;  /* 0x000004000700780c */ /* 0x000fda0003f06070 */
[----:B------:R-:W-:Y:S05]  /*4fd0*/  @!P0 BRA `(.L_x_423) ;  /* 0xfffffffc008c8947 */ /* 0x000fea000383ffff */
[----:B------:R-:W-:Y:S05]  /*4fe0*/  BSYNC.RECONVERGENT B0 ;  /* 0x0000000000007941 */ /* 0x000fea0003800200 */
.L_x_420:
[----:B------:R-:W-:Y:S01]  /*4ff0*/  BAR.SYNC.DEFER_BLOCKING 0x0 ;  /* 0x0000000000007b1d */ /* 0x000fe20000010000 */
[----:B------:R-:W-:Y:S02]  /*5000*/  IMAD.MOV.U32 R5, RZ, RZ, R3 ;  /* 0x000000ffff057224 */ /* 0x000fe400078e0003 */
[----:B------:R-:W-:-:S03]  /*5010*/  IMAD.MOV.U32 R7, RZ, RZ, R13 ;  /* 0x000000ffff077224 */ /* 0x000fc600078e000d */
[----:B------:R-:W-:Y:S04]  /*5020*/  BSSY.RECONVERGENT B0, `(.L_x_424) ;  /* 0x000001e000007945 */ /* 0x000fe80003800200 */
.L_x_427:
        /* <DEDUP_REMOVED lines=24> */
.L_x_426:
[----:B------:R-:W-:Y:S05]  /*51b0*/  BSYNC.RECONVERGENT B1 ;  /* 0x0000000000017941 */ /* 0x000fea0003800200 */
.L_x_425:
[C---:B------:R-:W-:Y:S02]  /*51c0*/  IMAD.IADD R7, R0.reuse, 0x1, R7 ;  /* 0x0000000100077824 */ /* 0x040fe400078e0207 */
[----:B------:R-:W-:-:S03]  /*51d0*/  IMAD R5, R0, 0x4, R5 ;  /* 0x0000000400057824 */ /* 0x000fc600078e0205 */
[----:B------:R-:W-:-:S13]  /*51e0*/  ISETP.GE.U32.AND P0, PT, R7, 0x400, PT ;  /* 0x000004000700780c */ /* 0x000fda0003f06070 */
[----:B------:R-:W-:Y:S05]  /*51f0*/  @!P0 BRA `(.L_x_427) ;  /* 0xfffffffc008c8947 */ /* 0x000fea000383ffff */
[----:B------:R-:W-:Y:S05]  /*5200*/  BSYNC.RECONVERGENT B0 ;  /* 0x0000000000007941 */ /* 0x000fea0003800200 */
.L_x_424:
[----:B------:R-:W-:Y:S01]  /*5210*/  BAR.SYNC.DEFER_BLOCKING 0x0 ;  /* 0x0000000000007b1d */ /* 0x000fe20000010000 */
[----:B------:R-:W-:Y:S02]  /*5220*/  IMAD.MOV.U32 R5, RZ, RZ, R3 ;  /* 0x000000ffff057224 */ /* 0x000fe400078e0003 */
[----:B------:R-:W-:-:S03]  /*5230*/  IMAD.MOV.U32 R7, RZ, RZ, R13 ;  /* 0x000000ffff077224 */ /* 0x000fc600078e000d */
[----:B------:R-:W-:Y:S04]  /*5240*/  BSSY.RECONVERGENT B0, `(.L_x_428) ;  /* 0x000001e000007945 */ /* 0x000fe80003800200 */
.L_x_431:
        /* <DEDUP_REMOVED lines=24> */
.L_x_430:
[----:B------:R-:W-:Y:S05]  /*53d0*/  BSYNC.RECONVERGENT B1 ;  /* 0x0000000000017941 */ /* 0x000fea0003800200 */
.L_x_429:
[C---:B------:R-:W-:Y:S01]  /*53e0*/  IADD3 R7, PT, PT, R0.reuse, R7, RZ ;  /* 0x0000000700077210 */ /* 0x040fe20007ffe0ff */
[----:B------:R-:W-:-:S03]  /*53f0*/  IMAD R5, R0, 0x4, R5 ;  /* 0x0000000400057824 */ /* 0x000fc600078e0205 */
[----:B------:R-:W-:-:S13]  /*5400*/  ISETP.GE.U32.AND P0, PT, R7, 0x400, PT ;  /* 0x000004000700780c */ /* 0x000fda0003f06070 */
[----:B------:R-:W-:Y:S05]  /*5410*/  @!P0 BRA `(.L_x_431) ;  /* 0xfffffffc008c8947 */ /* 0x000fea000383ffff */
[----:B------:R-:W-:Y:S05]  /*5420*/  BSYNC.RECONVERGENT B0 ;  /* 0x0000000000007941 */ /* 0x000fea0003800200 */
.L_x_428:
[----:B------:R-:W-:Y:S01]  /*5430*/  BAR.SYNC.DEFER_BLOCKING 0x0 ;  /* 0x0000000000007b1d */ /* 0x000fe20000010000 */
[----:B------:R-:W-:Y:S02]  /*5440*/  IMAD.MOV.U32 R5, RZ, RZ, R3 ;  /* 0x000000ffff057224 */ /* 0x000fe400078e0003 */
[----:B------:R-:W-:-:S03]  /*5450*/  IMAD.MOV.U32 R7, RZ, RZ, R13 ;  /* 0x000000ffff077224 */ /* 0x000fc600078e000d */
[----:B------:R-:W-:Y:S04]  /*5460*/  BSSY.RECONVERGENT B0, `(.L_x_432) ;  /* 0x000001e000007945 */ /* 0x000fe80003800200 */
.L_x_435:
        /* <DEDUP_REMOVED lines=24> */
.L_x_434:
[----:B------:R-:W-:Y:S05]  /*55f0*/  BSYNC.RECONVERGENT B1 ;  /* 0x0000000000017941 */ /* 0x000fea0003800200 */
.L_x_433:
[C---:B------:R-:W-:Y:S02]  /*5600*/  IMAD.IADD R7, R0.reuse, 0x1, R7 ;  /* 0x0000000100077824 */ /* 0x040fe400078e0207 */
[----:B------:R-:W-:-:S03]  /*5610*/  IMAD R5, R0, 0x4, R5 ;  /* 0x0000000400057824 */ /* 0x000fc600078e0205 */
[----:B------:R-:W-:-:S13]  /*5620*/  ISETP.GE.U32.AND P0, PT, R7, 0x400, PT ;  /* 0x000004000700780c */ /* 0x000fda0003f06070 */
[----:B------:R-:W-:Y:S05]  /*5630*/  @!P0 BRA `(.L_x_435) ;  /* 0xfffffffc008c8947 */ /* 0x000fea000383ffff */
[----:B------:R-:W-:Y:S05]  /*5640*/  BSYNC.RECONVERGENT B0 ;  /* 0x0000000000007941 */ /* 0x000fea0003800200 */
.L_x_432:
[----:B------:R-:W-:Y:S01]  /*5650*/  BAR.SYNC.DEFER_BLOCKING 0x0 ;  /* 0x0000000000007b1d */ /* 0x000fe20000010000 */
[----:B------:R-:W-:Y:S02]  /*5660*/  IMAD.MOV.U32 R5, RZ, RZ, R3 ;  /* 0x000000ffff057224 */ /* 0x000fe400078e0003 */
[----:B------:R-:W-:-:S03]  /*5670*/  IMAD.MOV.U32 R7, RZ, RZ, R13 ;  /* 0x000000ffff077224 */ /* 0x000fc600078e000d */
[----:B------:R-:W-:Y:S04]  /*5680*/  BSSY.RECONVERGENT B0, `(.L_x_436) ;  /* 0x000001e000007945 */ /* 0x000fe80003800200 */
.L_x_439:
        /* <DEDUP_REMOVED lines=24> */
.L_x_438:
[----:B------:R-:W-:Y:S05]  /*5810*/  BSYNC.RECONVERGENT B1 ;  /* 0x0000000000017941 */ /* 0x000fea0003800200 */
.L_x_437:
[C---:B------:R-:W-:Y:S02]  /*5820*/  IMAD.IADD R7, R0.reuse, 0x1, R7 ;  /* 0x0000000100077824 */ /* 0x040fe400078e0207 */
[----:B------:R-:W-:-:S03]  /*5830*/  IMAD R5, R0, 0x4, R5 ;  /* 0x0000000400057824 */ /* 0x000fc600078e0205 */
[----:B------:R-:W-:-:S13]  /*5840*/  ISETP.GE.U32.AND P0, PT, R7, 0x400, PT ;  /* 0x000004000700780c */ /* 0x000fda0003f06070 */
[----:B------:R-:W-:Y:S05]  /*5850*/  @!P0 BRA `(.L_x_439) ;  /* 0xfffffffc008c8947 */ /* 0x000fea000383ffff */
[----:B------:R-:W-:Y:S05]  /*5860*/  BSYNC.RECONVERGENT B0 ;  /* 0x0000000000007941 */ /* 0x000fea0003800200 */
.L_x_436:
[----:B------:R-:W-:Y:S01]  /*5870*/  BAR.SYNC.DEFER_BLOCKING 0x0 ;  /* 0x0000000000007b1d */ /* 0x000fe20000010000 */
[----:B------:R-:W-:Y:S02]  /*5880*/  IMAD.MOV.U32 R5, RZ, RZ, R3 ;  /* 0x000000ffff057224 */ /* 0x000fe400078e0003 */
[----:B------:R-:W-:-:S03]  /*5890*/  IMAD.MOV.U32 R7, RZ, RZ, R13 ;  /* 0x000000ffff077224 */ /* 0x000fc600078e000d */
[----:B------:R-:W-:Y:S04]  /*58a0*/  BSSY.RECONVERGENT B0, `(.L_x_440) ;  /* 0x000001e000007945 */ /* 0x000fe80003800200 */
.L_x_443:
        /* <DEDUP_REMOVED lines=24> */
.L_x_442:
[----:B------:R-:W-:Y:S05]  /*5a30*/  BSYNC.RECONVERGENT B1 ;  /* 0x0000000000017941 */ /* 0x000fea0003800200 */
.L_x_441:
[C---:B------:R-:W-:Y:S02]  /*5a40*/  IMAD.IADD R7, R0.reuse, 0x1, R7 ;  /* 0x0000000100077824 */ /* 0x040fe400078e0207 */
[----:B------:R-:W-:-:S03]  /*5a50*/  IMAD R5, R0, 0x4, R5 ;  /* 0x0000000400057824 */ /* 0x000fc600078e0205 */
[----:B------:R-:W-:-:S13]  /*5a60*/  ISETP.GE.U32.AND P0, PT, R7, 0x400, PT ;  /* 0x000004000700780c */ /* 0x000fda0003f06070 */
[----:B------:R-:W-:Y:S05]  /*5a70*/  @!P0 BRA `(.L_x_443) ;  /* 0xfffffffc008c8947 */ /* 0x000fea000383ffff */
[----:B------:R-:W-:Y:S05]  /*5a80*/  BSYNC.RECONVERGENT B0 ;  /* 0x0000000000007941 */ /* 0x000fea0003800200 */
.L_x_440:
[----:B------:R-:W-:Y:S01]  /*5a90*/  BAR.SYNC.DEFER_BLOCKING 0x0 ;  /* 0x0000000000007b1d */ /* 0x000fe20000010000 */
[----:B------:R-:W-:Y:S02]  /*5aa0*/  IMAD.MOV.U32 R5, RZ, RZ, R3 ;  /* 0x000000ffff057224 */ /* 0x000fe400078e0003 */
[----:B------:R-:W-:-:S03]  /*5ab0*/  IMAD.MOV.U32 R7, RZ, RZ, R13 ;  /* 0x000000ffff077224 */ /* 0x000fc600078e000d */
[----:B------:R-:W-:Y:S04]  /*5ac0*/  BSSY.RECONVERGENT B0, `(.L_x_444) ;  /* 0x000001e000007945 */ /* 0x000fe80003800200 */
.L_x_447:
        /* <DEDUP_REMOVED lines=24> */
.L_x_446:
[----:B------:R-:W-:Y:S05]  /*5c50*/  BSYNC.RECONVERGENT B1 ;  /* 0x0000000000017941 */ /* 0x000fea0003800200 */
.L_x_445:
[C---:B------:R-:W-:Y:S02]  /*5c60*/  IMAD.IADD R7, R0.reuse, 0x1, R7 ;  /* 0x0000000100077824 */ /* 0x040fe400078e0207 */
[----:B------:R-:W-:-:S03]  /*5c70*/  IMAD R5, R0, 0x4, R5 ;  /* 0x0000000400057824 */ /* 0x000fc600078e0205 */
[----:B------:R-:W-:-:S13]  /*5c80*/  ISETP.GE.U32.AND P0, PT, R7, 0x400, PT ;  /* 0x000004000700780c */ /* 0x000fda0003f06070 */
[----:B------:R-:W-:Y:S05]  /*5c90*/  @!P0 BRA `(.L_x_447) ;  /* 0xfffffffc008c8947 */ /* 0x000fea000383ffff */
[----:B------:R-:W-:Y:S05]  /*5ca0*/  BSYNC.RECONVERGENT B0 ;  /* 0x0000000000007941 */ /* 0x000fea0003800200 */
.L_x_444:
[----:B------:R-:W-:Y:S01]  /*5cb0*/  BAR.SYNC.DEFER_BLOCKING 0x0 ;  /* 0x0000000000007b1d */ /* 0x000fe20000010000 */
[----:B------:R-:W-:Y:S01]  /*5cc0*/  IMAD.MOV.U32 R5, RZ, RZ, R3 ;  /* 0x000000ffff057224 */ /* 0x000fe200078e0003 */
[----:B------:R-:W-:-:S04]  /*5cd0*/  MOV R7, R13 ;  /* 0x0000000d00077202 */ /* 0x000fc80000000f00 */
[----:B------:R-:W-:Y:S03]  /*5ce0*/  BSSY.RECONVERGENT B0, `(.L_x_448) ;  /* 0x000001e000007945 */ /* 0x000fe60003800200 */
.L_x_451:
        /* <DEDUP_REMOVED lines=24> */
.L_x_450:
[----:B------:R-:W-:Y:S05]  /*5e70*/  BSYNC.RECONVERGENT B1 ;  /* 0x0000000000017941 */ /* 0x000fea0003800200 */
.L_x_449:
[C---:B------:R-:W-:Y:S02]  /*5e80*/  IMAD.IADD R7, R0.reuse, 0x1, R7 ;  /* 0x0000000100077824 */ /* 0x040fe400078e0207 */
[----:B------:R-:W-:-:S03]  /*5e90*/  IMAD R5, R0, 0x4, R5 ;  /* 0x0000000400057824 */ /* 0x000fc600078e0205 */
[----:B------:R-:W-:-:S13]  /*5ea0*/  ISETP.GE.U32.AND P0, PT, R7, 0x400, PT ;  /* 0x000004000700780c */ /* 0x000fda0003f06070 */
[----:B------:R-:W-:Y:S05]  /*5eb0*/  @!P0 BRA `(.L_x_451) ;  /* 0xfffffffc008c8947 */ /* 0x000fea000383ffff */
[----:B------:R-:W-:Y:S05]  /*5ec0*/  BSYNC.RECONVERGENT B0 ;  /* 0x0000000000007941 */ /* 0x000fea0003800200 */
.L_x_448:
[----:B------:R-:W-:Y:S01]  /*5ed0*/  BAR.SYNC.DEFER_BLOCKING 0x0 ;  /* 0x0000000000007b1d */ /* 0x000fe20000010000 */
[----:B------:R-:W-:Y:S02]  /*5ee0*/  IMAD.MOV.U32 R5, RZ, RZ, R3 ;  /* 0x000000ffff057224 */ /* 0x000fe400078e0003 */
[----:B------:R-:W-:-:S03]  /*5ef0*/  IMAD.MOV.U32 R7, RZ, RZ, R13 ;  /* 0x000000ffff077224 */ /* 0x000fc600078e000d */
[----:B------:R-:W-:Y:S04]  /*5f00*/  BSSY.RECONVERGENT B0, `(.L_x_452) ;  /* 0x000001e000007945 */ /* 0x000fe80003800200 */
.L_x_455:
        /* <DEDUP_REMOVED lines=24> */
.L_x_454:
[----:B------:R-:W-:Y:S05]  /*6090*/  BSYNC.RECONVERGENT B1 ;  /* 0x0000000000017941 */ /* 0x000fea0003800200 */
.L_x_453:
[C---:B------:R-:W-:Y:S02]  /*60a0*/  IMAD.IADD R7, R0.reuse, 0x1, R7 ;  /* 0x0000000100077824 */ /* 0x040fe400078e0207 */
[----:B------:R-:W-:-:S03]  /*60b0*/  IMAD R5, R0, 0x4, R5 ;  /* 0x0000000400057824 */ /* 0x000fc600078e0205 */
[----:B------:R-:W-:-:S13]  /*60c0*/  ISETP.GE.U32.AND P0, PT, R7, 0x400, PT ;  /* 0x000004000700780c */ /* 0x000fda0003f06070 */
[----:B------:R-:W-:Y:S05]  /*60d0*/  @!P0 BRA `(.L_x_455) ;  /* 0xfffffffc008c8947 */ /* 0x000fea000383ffff */
[----:B------:R-:W-:Y:S05]  /*60e0*/  BSYNC.RECONVERGENT B0 ;  /* 0x0000000000007941 */ /* 0x000fea0003800200 */
.L_x_452:
[----:B------:R-:W-:Y:S01]  /*60f0*/  BAR.SYNC.DEFER_BLOCKING 0x0 ;  /* 0x0000000000007b1d */ /* 0x000fe20000010000 */
[----:B------:R-:W-:Y:S02]  /*6100*/  IMAD.MOV.U32 R5, RZ, RZ, R3 ;  /* 0x000000ffff057224 */ /* 0x000fe400078e0003 */
[----:B------:R-:W-:-:S03]  /*6110*/  IMAD.MOV.U32 R7, RZ, RZ, R13 ;  /* 0x000000ffff077224 */ /* 0x000fc600078e000d */
[----:B------:R-:W-:Y:S04]  /*6120*/  BSSY.RECONVERGENT B0, `(.L_x_456) ;  /* 0x000001e000007945 */ /* 0x000fe80003800200 */
.L_x_459:
        /* <DEDUP_REMOVED lines=24> */
.L_x_458:
[----:B------:R-:W-:Y:S05]  /*62b0*/  BSYNC.RECONVERGENT B1 ;  /* 0x0000000000017941 */ /* 0x000fea0003800200 */
.L_x_457:
[C---:B------:R-:W-:Y:S01]  /*62c0*/  IADD3 R7, PT, PT, R0.reuse, R7, RZ ;  /* 0x0000000700077210 */ /* 0x040fe20007ffe0ff */
[----:B------:R-:W-:-:S03]  /*62d0*/  IMAD R5, R0, 0x4, R5 ;  /* 0x0000000400057824 */ /* 0x000fc600078e0205 */
[----:B------:R-:W-:-:S13]  /*62e0*/  ISETP.GE.U32.AND P0, PT, R7, 0x400, PT ;  /* 0x000004000700780c */ /* 0x000fda0003f06070 */
[----:B------:R-:W-:Y:S05]  /*62f0*/  @!P0 BRA `(.L_x_459) ;  /* 0xfffffffc008c8947 */ /* 0x000fea000383ffff */
[----:B------:R-:W-:Y:S05]  /*6300*/  BSYNC.RECONVERGENT B0 ;  /* 0x0000000000007941 */ /* 0x000fea0003800200 */
.L_x_456:
[----:B------:R-:W-:Y:S01]  /*6310*/  BAR.SYNC.DEFER_BLOCKING 0x0 ;  /* 0x0000000000007b1d */ /* 0x000fe20000010000 */
[----:B------:R-:W-:Y:S02]  /*6320*/  IMAD.MOV.U32 R5, RZ, RZ, R3 ;  /* 0x000000ffff057224 */ /* 0x000fe400078e0003 */
[----:B------:R-:W-:-:S03]  /*6330*/  IMAD.MOV.U32 R7, RZ, RZ, R13 ;  /* 0x000000ffff077224 */ /* 0x000fc600078e000d */
[----:B------:R-:W-:Y:S04]  /*6340*/  BSSY.RECONVERGENT B0, `(.L_x_460) ;  /* 0x000001e000007945 */ /* 0x000fe80003800200 */
.L_x_463:
        /* <DEDUP_REMOVED lines=24> */
.L_x_462:
[----:B------:R-:W-:Y:S05]  /*64d0*/  BSYNC.RECONVERGENT B1 ;  /* 0x0000000000017941 */ /* 0x000fea0003800200 */
.L_x_461:
[C---:B------:R-:W-:Y:S02]  /*64e0*/  IMAD.IADD R7, R0.reuse, 0x1, R7 ;  /* 0x0000000100077824 */ /* 0x040fe400078e0207 */
[----:B------:R-:W-:-:S03]  /*64f0*/  IMAD R5, R0, 0x4, R5 ;  /* 0x0000000400057824 */ /* 0x000fc600078e0205 */
[----:B------:R-:W-:-:S13]  /*6500*/  ISETP.GE.U32.AND P0, PT, R7, 0x400, PT ;  /* 0x000004000700780c */ /* 0x000fda0003f06070 */
[----:B------:R-:W-:Y:S05]  /*6510*/  @!P0 BRA `(.L_x_463) ;  /* 0xfffffffc008c8947 */ /* 0x000fea000383ffff */
[----:B------:R-:W-:Y:S05]  /*6520*/  BSYNC.RECONVERGENT B0 ;  /* 0x0000000000007941 */ /* 0x000fea0003800200 */
.L_x_460:
[----:B------:R-:W-:Y:S01]  /*6530*/  BAR.SYNC.DEFER_BLOCKING 0x0 ;  /* 0x0000000000007b1d */ /* 0x000fe20000010000 */
[----:B------:R-:W-:Y:S01]  /*6540*/  IMAD.MOV.U32 R5, RZ, RZ, R3 ;  /* 0x000000ffff057224 */ /* 0x000fe200078e0003 */
[----:B------:R-:W-:-:S04]  /*6550*/  MOV R7, R13 ;  /* 0x0000000d00077202 */ /* 0x000fc80000000f00 */
[----:B------:R-:W-:Y:S03]  /*6560*/  BSSY.RECONVERGENT B0, `(.L_x_464) ;  /* 0x000001e000007945 */ /* 0x000fe60003800200 */
.L_x_467:
        /* <DEDUP_REMOVED lines=24> */
.L_x_466:
[----:B------:R-:W-:Y:S05]  /*66f0*/  BSYNC.RECONVERGENT B1 ;  /* 0x0000000000017941 */ /* 0x000fea0003800200 */
.L_x_465:
[C---:B------:R-:W-:Y:S02]  /*6700*/  IMAD.IADD R7, R0.reuse, 0x1, R7 ;  /* 0x0000000100077824 */ /* 0x040fe400078e0207 */
[----:B------:R-:W-:-:S03]  /*6710*/  IMAD R5, R0, 0x4, R5 ;  /* 0x0000000400057824 */ /* 0x000fc600078e0205 */
[----:B------:R-:W-:-:S13]  /*6720*/  ISETP.GE.U32.AND P0, PT, R7, 0x400, PT ;  /* 0x000004000700780c */ /* 0x000fda0003f06070 */
[----:B------:R-:W-:Y:S05]  /*6730*/  @!P0 BRA `(.L_x_467) ;  /* 0xfffffffc008c8947 */ /* 0x000fea000383ffff */
[----:B------:R-:W-:Y:S05]  /*6740*/  BSYNC.RECONVERGENT B0 ;  /* 0x0000000000007941 */ /* 0x000fea0003800200 */
.L_x_464:
[----:B------:R-:W-:Y:S01]  /*6750*/  BAR.SYNC.DEFER_BLOCKING 0x0 ;  /* 0x0000000000007b1d */ /* 0x000fe20000010000 */
[----:B------:R-:W-:Y:S02]  /*6760*/  IMAD.MOV.U32 R5, RZ, RZ, R3 ;  /* 0x000000ffff057224 */ /* 0x000fe400078e0003 */
[----:B------:R-:W-:-:S03]  /*6770*/  IMAD.MOV.U32 R7, RZ, RZ, R13 ;  /* 0x000000ffff077224 */ /* 0x000fc600078e000d */
[----:B------:R-:W-:Y:S04]  /*6780*/  BSSY.RECONVERGENT B0, `(.L_x_468) ;  /* 0x000001e000007945 */ /* 0x000fe80003800200 */
.L_x_471:
        /* <DEDUP_REMOVED lines=24> */
.L_x_470:
[----:B------:R-:W-:Y:S05]  /*6910*/  BSYNC.RECONVERGENT B1 ;  /* 0x0000000000017941 */ /* 0x000fea0003800200 */
.L_x_469:
[C---:B------:R-:W-:Y:S02]  /*6920*/  IMAD.IADD R7, R0.reuse, 0x1, R7 ;  /* 0x0000000100077824 */ /* 0x040fe400078e0207 */
[----:B------:R-:W-:-:S03]  /*6930*/  IMAD R5, R0, 0x4, R5 ;  /* 0x0000000400057824 */ /* 0x000fc600078e0205 */
[----:B------:R-:W-:-:S13]  /*6940*/  ISETP.GE.U32.AND P0, PT, R7, 0x400, PT ;  /* 0x000004000700780c */ /* 0x000fda0003f06070 */
[----:B------:R-:W-:Y:S05]  /*6950*/  @!P0 BRA `(.L_x_471) ;  /* 0xfffffffc008c8947 */ /* 0x000fea000383ffff */
[----:B------:R-:W-:Y:S05]  /*6960*/  BSYNC.RECONVERGENT B0 ;  /* 0x0000000000007941 */ /* 0x000fea0003800200 */
.L_x_468:
[----:B------:R-:W-:Y:S01]  /*6970*/  BAR.SYNC.DEFER_BLOCKING 0x0 ;  /* 0x0000000000007b1d */ /* 0x000fe20000010000 */
[----:B------:R-:W-:Y:S02]  /*6980*/  IMAD.MOV.U32 R5, RZ, RZ, R3 ;  /* 0x000000ffff057224 */ /* 0x000fe400078e0003 */
[----:B------:R-:W-:-:S03]  /*6990*/  IMAD.MOV.U32 R7, RZ, RZ, R13 ;  /* 0x000000ffff077224 */ /* 0x000fc600078e000d */
[----:B------:R-:W-:Y:S04]  /*69a0*/  BSSY.RECONVERGENT B0, `(.L_x_472) ;  /* 0x000001e000007945 */ /* 0x000fe80003800200 */
.L_x_475:
        /* <DEDUP_REMOVED lines=24> */
.L_x_474:
[----:B------:R-:W-:Y:S05]  /*6b30*/  BSYNC.RECONVERGENT B1 ;  /* 0x0000000000017941 */ /* 0x000fea0003800200 */
.L_x_473:
[C---:B------:R-:W-:Y:S01]  /*6b40*/  IADD3 R7, PT, PT, R0.reuse, R7, RZ ;  /* 0x0000000700077210 */ /* 0x040fe20007ffe0ff */
[----:B------:R-:W-:-:S03]  /*6b50*/  IMAD R5, R0, 0x4, R5 ;  /* 0x0000000400057824 */ /* 0x000fc600078e0205 */
[----:B------:R-:W-:-:S13]  /*6b60*/  ISETP.GE.U32.AND P0, PT, R7, 0x400, PT ;  /* 0x000004000700780c */ /* 0x000fda0003f06070 */
[----:B------:R-:W-:Y:S05]  /*6b70*/  @!P0 BRA `(.L_x_475) ;  /* 0xfffffffc008c8947 */ /* 0x000fea000383ffff */
[----:B------:R-:W-:Y:S05]  /*6b80*/  BSYNC.RECONVERGENT B0 ;  /* 0x0000000000007941 */ /* 0x000fea0003800200 */
.L_x_472:
[----:B------:R-:W-:Y:S01]  /*6b90*/  BAR.SYNC.DEFER_BLOCKING 0x0 ;  /* 0x0000000000007b1d */ /* 0x000fe20000010000 */
[----:B------:R-:W-:Y:S02]  /*6ba0*/  IMAD.MOV.U32 R5, RZ, RZ, R3 ;  /* 0x000000ffff057224 */ /* 0x000fe400078e0003 */
[----:B------:R-:W-:-:S03]  /*6bb0*/  IMAD.MOV.U32 R7, RZ, RZ, R13 ;  /* 0x000000ffff077224 */ /* 0x000fc600078e000d */
[----:B------:R-:W-:Y:S04]  /*6bc0*/  BSSY.RECONVERGENT B0, `(.L_x_476) ;  /* 0x000001e000007945 */ /* 0x000fe80003800200 */
.L_x_479:
        /* <DEDUP_REMOVED lines=24> */
.L_x_478:
[----:B------:R-:W-:Y:S05]  /*6d50*/  BSYNC.RECONVERGENT B1 ;  /* 0x0000000000017941 */ /* 0x000fea0003800200 */
.L_x_477:
[C---:B------:R-:W-:Y:S02]  /*6d60*/  IMAD.IADD R7, R0.reuse, 0x1, R7 ;  /* 0x0000000100077824 */ /* 0x040fe400078e0207 */
[----:B------:R-:W-:-:S03]  /*6d70*/  IMAD R5, R0, 0x4, R5 ;  /* 0x0000000400057824 */ /* 0x000fc600078e0205 */
[----:B------:R-:W-:-:S13]  /*6d80*/  ISETP.GE.U32.AND P0, PT, R7, 0x400, PT ;  /* 0x000004000700780c */ /* 0x000fda0003f06070 */
[----:B------:R-:W-:Y:S05]  /*6d90*/  @!P0 BRA `(.L_x_479) ;  /* 0xfffffffc008c8947 */ /* 0x000fea000383ffff */
[----:B------:R-:W-:Y:S05]  /*6da0*/  BSYNC.RECONVERGENT B0 ;  /* 0x0000000000007941 */ /* 0x000fea0003800200 */
.L_x_476:
[----:B------:R-:W-:Y:S01]  /*6db0*/  BAR.SYNC.DEFER_BLOCKING 0x0 ;  /* 0x0000000000007b1d */ /* 0x000fe20000010000 */
[----:B------:R-:W-:Y:S01]  /*6dc0*/  IMAD.MOV.U32 R5, RZ, RZ, R3 ;  /* 0x000000ffff057224 */ /* 0x000fe200078e0003 */
[----:B------:R-:W-:-:S04]  /*6dd0*/  MOV R7, R13 ;  /* 0x0000000d00077202 */ /* 0x000fc80000000f00 */
[----:B------:R-:W-:Y:S03]  /*6de0*/  BSSY.RECONVERGENT B0, `(.L_x_480) ;  /* 0x000001e000007945 */ /* 0x000fe60003800200 */
.L_x_483:
        /* <DEDUP_REMOVED lines=24> */
.L_x_482:
[----:B------:R-:W-:Y:S05]  /*6f70*/  BSYNC.RECONVERGENT B1 ;  /* 0x0000000000017941 */ /* 0x000fea0003800200 */
.L_x_481:
[C---:B------:R-:W-:Y:S02]  /*6f80*/  IMAD.IADD R7, R0.reuse, 0x1, R7 ;  /* 0x0000000100077824 */ /* 0x040fe400078e0207 */
[----:B------:R-:W-:-:S03]  /*6f90*/  IMAD R5, R0, 0x4, R5 ;  /* 0x0000000400057824 */ /* 0x000fc600078e0205 */
[----:B------:R-:W-:-:S13]  /*6fa0*/  ISETP.GE.U32.AND P0, PT, R7, 0x400, PT ;  /* 0x000004000700780c */ /* 0x000fda0003f06070 */
[----:B------:R-:W-:Y:S05]  /*6fb0*/  @!P0 BRA `(.L_x_483) ;  /* 0xfffffffc008c8947 */ /* 0x000fea000383ffff */
[----:B------:R-:W-:Y:S05]  /*6fc0*/  BSYNC.RECONVERGENT B0 ;  /* 0x0000000000007941 */ /* 0x000fea0003800200 */
.L_x_480:
[----:B------:R-:W-:Y:S01]  /*6fd0*/  BAR.SYNC.DEFER_BLOCKING 0x0 ;  /* 0x0000000000007b1d */ /* 0x000fe20000010000 */
[----:B------:R-:W-:Y:S02]  /*6fe0*/  IMAD.MOV.U32 R5, RZ, RZ, R3 ;  /* 0x000000ffff057224 */ /* 0x000fe400078e0003 */
[----:B------:R-:W-:-:S03]  /*6ff0*/  IMAD.MOV.U32 R7, RZ, RZ, R13 ;  /* 0x000000ffff077224 */ /* 0x000fc600078e000d */
[----:B------:R-:W-:Y:S04]  /*7000*/  BSSY.RECONVERGENT B0, `(.L_x_484) ;  /* 0x000001e000007945 */ /* 0x000fe80003800200 */
.L_x_487:
        /* <DEDUP_REMOVED lines=24> */
.L_x_486:
[----:B------:R-:W-:Y:S05]  /*7190*/  BSYNC.RECONVERGENT B1 ;  /* 0x0000000000017941 */ /* 0x000fea0003800200 */
.L_x_485:
[C---:B------:R-:W-:Y:S02]  /*71a0*/  IMAD.IADD R7, R0.reuse, 0x1, R7 ;  /* 0x0000000100077824 */ /* 0x040fe400078e0207 */
[----:B------:R-:W-:-:S03]  /*71b0*/  IMAD R5, R0, 0x4, R5 ;  /* 0x0000000400057824 */ /* 0x000fc600078e0205 */
[----:B------:R-:W-:-:S13]  /*71c0*/  ISETP.GE.U32.AND P0, PT, R7, 0x400, PT ;  /* 0x000004000700780c */ /* 0x000fda0003f06070 */
[----:B------:R-:W-:Y:S05]  /*71d0*/  @!P0 BRA `(.L_x_487) ;  /* 0xfffffffc008c8947 */ /* 0x000fea000383ffff */
[----:B------:R-:W-:Y:S05]  /*71e0*/  BSYNC.RECONVERGENT B0 ;  /* 0x0000000000007941 */ /* 0x000fea0003800200 */
.L_x_484:
[----:B------:R-:W-:Y:S01]  /*71f0*/  BAR.SYNC.DEFER_BLOCKING 0x0 ;  /* 0x0000000000007b1d */ /* 0x000fe20000010000 */
[----:B------:R-:W-:Y:S02]  /*7200*/  IMAD.MOV.U32 R5, RZ, RZ, R3 ;  /* 0x000000ffff057224 */ /* 0x000fe400078e0003 */
[----:B------:R-:W-:-:S03]  /*7210*/  IMAD.MOV.U32 R7, RZ, RZ, R13 ;  /* 0x000000ffff077224 */ /* 0x000fc600078e000d */
[----:B------:R-:W-:Y:S04]  /*7220*/  BSSY.RECONVERGENT B0, `(.L_x_488) ;  /* 0x000001e000007945 */ /* 0x000fe80003800200 */
.L_x_491:
        /* <DEDUP_REMOVED lines=24> */
.L_x_490:
[----:B------:R-:W-:Y:S05]  /*73b0*/  BSYNC.RECONVERGENT B1 ;  /* 0x0000000000017941 */ /* 0x000fea0003800200 */
.L_x_489:
[C---:B------:R-:W-:Y:S01]  /*73c0*/  IADD3 R7, PT, PT, R0.reuse, R7, RZ ;  /* 0x0000000700077210 */ /* 0x040fe20007ffe0ff */
[----:B------:R-:W-:-:S03]  /*73d0*/  IMAD R5, R0, 0x4, R5 ;  /* 0x0000000400057824 */ /* 0x000fc600078e0205 */
[----:B------:R-:W-:-:S13]  /*73e0*/  ISETP.GE.U32.AND P0, PT, R7, 0x400, PT ;  /* 0x000004000700780c */ /* 0x000fda0003f06070 */
[----:B------:R-:W-:Y:S05]  /*73f0*/  @!P0 BRA `(.L_x_491) ;  /* 0xfffffffc008c8947 */ /* 0x000fea000383ffff */
[----:B------:R-:W-:Y:S05]  /*7400*/  BSYNC.RECONVERGENT B0 ;  /* 0x0000000000007941 */ /* 0x000fea0003800200 */
.L_x_488:
[----:B------:R-:W-:Y:S01]  /*7410*/  BAR.SYNC.DEFER_BLOCKING 0x0 ;  /* 0x0000000000007b1d */ /* 0x000fe20000010000 */
[----:B------:R-:W-:Y:S02]  /*7420*/  IMAD.MOV.U32 R5, RZ, RZ, R3 ;  /* 0x000000ffff057224 */ /* 0x000fe400078e0003 */
[----:B------:R-:W-:-:S03]  /*7430*/  IMAD.MOV.U32 R7, RZ, RZ, R13 ;  /* 0x000000ffff077224 */ /* 0x000fc600078e000d */
[----:B------:R-:W-:Y:S04]  /*7440*/  BSSY.RECONVERGENT B0, `(.L_x_492) ;  /* 0x000001e000007945 */ /* 0x000fe80003800200 */
.L_x_495:
        /* <DEDUP_REMOVED lines=24> */
.L_x_494:
[----:B------:R-:W-:Y:S05]  /*75d0*/  BSYNC.RECONVERGENT B1 ;  /* 0x0000000000017941 */ /* 0x000fea0003800200 */
.L_x_493:
[C---:B------:R-:W-:Y:S02]  /*75e0*/  IMAD.IADD R7, R0.reuse, 0x1, R7 ;  /* 0x0000000100077824 */ /* 0x040fe400078e0207 */
[----:B------:R-:W-:-:S03]  /*75f0*/  IMAD R5, R0, 0x4, R5 ;  /* 0x0000000400057824 */ /* 0x000fc600078e0205 */
[----:B------:R-:W-:-:S13]  /*7600*/  ISETP.GE.U32.AND P0, PT, R7, 0x400, PT ;  /* 0x000004000700780c */ /* 0x000fda0003f06070 */
[----:B------:R-:W-:Y:S05]  /*7610*/  @!P0 BRA `(.L_x_495) ;  /* 0xfffffffc008c8947 */ /* 0x000fea000383ffff */
[----:B------:R-:W-:Y:S05]  /*7620*/  BSYNC.RECONVERGENT B0 ;  /* 0x0000000000007941 */ /* 0x000fea0003800200 */
.L_x_492:
[----:B------:R-:W-:Y:S01]  /*7630*/  BAR.SYNC.DEFER_BLOCKING 0x0 ;  /* 0x0000000000007b1d */ /* 0x000fe20000010000 */
[----:B------:R-:W-:Y:S01]  /*7640*/  IMAD.MOV.U32 R5, RZ, RZ, R3 ;  /* 0x000000ffff057224 */ /* 0x000fe200078e0003 */
[----:B------:R-:W-:-:S04]  /*7650*/  MOV R7, R13 ;  /* 0x0000000d00077202 */ /* 0x000fc80000000f00 */
[----:B------:R-:W-:Y:S03]  /*7660*/  BSSY.RECONVERGENT B0, `(.L_x_496) ;  /* 0x000001e000007945 */ /* 0x000fe60003800200 */
.L_x_499:
        /* <DEDUP_REMOVED lines=24> */
.L_x_498:
[----:B------:R-:W-:Y:S05]  /*77f0*/  BSYNC.RECONVERGENT B1 ;  /* 0x0000000000017941 */ /* 0x000fea0003800200 */
.L_x_497:
[C---:B------:R-:W-:Y:S02]  /*7800*/  IMAD.IADD R7, R0.reuse, 0x1, R7 ;  /* 0x0000000100077824 */ /* 0x040fe400078e0207 */
[----:B------:R-:W-:-:S03]  /*7810*/  IMAD R5, R0, 0x4, R5 ;  /* 0x0000000400057824 */ /* 0x000fc600078e0205 */
[----:B------:R-:W-:-:S13]  /*7820*/  ISETP.GE.U32.AND P0, PT, R7, 0x400, PT ;  /* 0x000004000700780c */ /* 0x000fda0003f06070 */
[----:B------:R-:W-:Y:S05]  /*7830*/  @!P0 BRA `(.L_x_499) ;  /* 0xfffffffc008c8947 */ /* 0x000fea000383ffff */
[----:B------:R-:W-:Y:S05]  /*7840*/  BSYNC.RECONVERGENT B0 ;  /* 0x0000000000007941 */ /* 0x000fea0003800200 */
.L_x_496:
[----:B------:R-:W-:Y:S01]  /*7850*/  BAR.SYNC.DEFER_BLOCKING 0x0 ;  /* 0x0000000000007b1d */ /* 0x000fe20000010000 */
[----:B------:R-:W-:Y:S02]  /*7860*/  IMAD.MOV.U32 R5, RZ, RZ, R3 ;  /* 0x000000ffff057224 */ /* 0x000fe400078e0003 */
[----:B------:R-:W-:-:S03]  /*7870*/  IMAD.MOV.U32 R7, RZ, RZ, R13 ;  /* 0x000000ffff077224 */ /* 0x000fc600078e000d */
[----:B------:R-:W-:Y:S04]  /*7880*/  BSSY.RECONVERGENT B0, `(.L_x_500) ;  /* 0x000001e000007945 */ /* 0x000fe80003800200 */
.L_x_503:
        /* <DEDUP_REMOVED lines=24> */
.L_x_502:
[----:B------:R-:W-:Y:S05]  /*7a10*/  BSYNC.RECONVERGENT B1 ;  /* 0x0000000000017941 */ /* 0x000fea0003800200 */
.L_x_501:
[C---:B------:R-:W-:Y:S02]  /*7a20*/  IMAD.IADD R7, R0.reuse, 0x1, R7 ;  /* 0x0000000100077824 */ /* 0x040fe400078e0207 */
[----:B------:R-:W-:-:S03]  /*7a30*/  IMAD R5, R0, 0x4, R5 ;  /* 0x0000000400057824 */ /* 0x000fc600078e0205 */
[----:B------:R-:W-:-:S13]  /*7a40*/  ISETP.GE.U32.AND P0, PT, R7, 0x400, PT ;  /* 0x000004000700780c */ /* 0x000fda0003f06070 */
[----:B------:R-:W-:Y:S05]  /*7a50*/  @!P0 BRA `(.L_x_503) ;  /* 0xfffffffc008c8947 */ /* 0x000fea000383ffff */
[----:B------:R-:W-:Y:S05]  /*7a60*/  BSYNC.RECONVERGENT B0 ;  /* 0x0000000000007941 */ /* 0x000fea0003800200 */
.L_x_500:
[----:B------:R-:W-:Y:S01]  /*7a70*/  BAR.SYNC.DEFER_BLOCKING 0x0 ;  /* 0x0000000000007b1d */ /* 0x000fe20000010000 */
[----:B------:R-:W-:Y:S02]  /*7a80*/  IMAD.MOV.U32 R5, RZ, RZ, R3 ;  /* 0x000000ffff057224 */ /* 0x000fe400078e0003 */
[----:B------:R-:W-:-:S03]  /*7a90*/  IMAD.MOV.U32 R7, RZ, RZ, R13 ;  /* 0x000000ffff077224 */ /* 0x000fc600078e000d */
[----:B------:R-:W-:Y:S04]  /*7aa0*/  BSSY.RECONVERGENT B0, `(.L_x_504) ;  /* 0x000001e000007945 */ /* 0x000fe80003800200 */
.L_x_507:
        /* <DEDUP_REMOVED lines=24> */
.L_x_506:
[----:B------:R-:W-:Y:S05]  /*7c30*/  BSYNC.RECONVERGENT B1 ;  /* 0x0000000000017941 */ /* 0x000fea0003800200 */
.L_x_505:
[C---:B------:R-:W-:Y:S01]  /*7c40*/  IADD3 R7, PT, PT, R0.reuse, R7, RZ ;  /* 0x0000000700077210 */ /* 0x040fe20007ffe0ff */
[----:B------:R-:W-:-:S03]  /*7c50*/  IMAD R5, R0, 0x4, R5 ;  /* 0x0000000400057824 */ /* 0x000fc600078e0205 */
[----:B------:R-:W-:-:S13]  /*7c60*/  ISETP.GE.U32.AND P0, PT, R7, 0x400, PT ;  /* 0x000004000700780c */ /* 0x000fda0003f06070 */
[----:B------:R-:W-:Y:S05]  /*7c70*/  @!P0 BRA `(.L_x_507) ;  /* 0xfffffffc008c8947 */ /* 0x000fea000383ffff */
[----:B------:R-:W-:Y:S05]  /*7c80*/  BSYNC.RECONVERGENT B0 ;  /* 0x0000000000007941 */ /* 0x000fea0003800200 */
.L_x_504:
[----:B------:R-:W-:Y:S01]  /*7c90*/  BAR.SYNC.DEFER_BLOCKING 0x0 ;  /* 0x0000000000007b1d */ /* 0x000fe20000010000 */
[----:B------:R-:W-:-:S05]  /*7ca0*/  IMAD.MOV.U32 R5, RZ, RZ, R13 ;  /* 0x000000ffff057224 */ /* 0x000fca00078e000d */
[----:B------:R-:W-:Y:S02]  /*7cb0*/  BSSY.RECONVERGENT B0, `(.L_x_508) ;  /* 0x000001e000007945 */ /* 0x000fe40003800200 */
.L_x_511:
[----:B--2---:R-:W-:Y:S01]  /*7cc0*/  LOP3.LUT R2, R5, 0x1, RZ, 0x3c, !PT ;  /* 0x0000000105027812 */ /* 0x004fe200078e3cff */
        /* <DEDUP_REMOVED lines=23> */
.L_x_510:
[----:B------:R-:W-:Y:S05]  /*7e40*/  BSYNC.RECONVERGENT B1 ;  /* 0x0000000000017941 */ /* 0x000fea0003800200 */
.L_x_509:
[C---:B------:R-:W-:Y:S02]  /*7e50*/  IMAD.IADD R5, R0.reuse, 0x1, R5 ;  /* 0x0000000100057824 */ /* 0x040fe400078e0205 */
[----:B------:R-:W-:-:S03]  /*7e60*/  IMAD R3, R0, 0x4, R3 ;  /* 0x0000000400037824 */ /* 0x000fc600078e0203 */
[----:B------:R-:W-:-:S13]  /*7e70*/  ISETP.GE.U32.AND P0, PT, R5, 0x400, PT ;  /* 0x000004000500780c */ /* 0x000fda0003f06070 */
[----:B------:R-:W-:Y:S05]  /*7e80*/  @!P0 BRA `(.L_x_511) ;  /* 0xfffffffc008c8947 */ /* 0x000fea000383ffff */
[----:B------:R-:W-:Y:S05]  /*7e90*/  BSYNC.RECONVERGENT B0 ;  /* 0x0000000000007941 */ /* 0x000fea0003800200 */
.L_x_508:
[----:B0-----:R-:W0:Y:S08]  /*7ea0*/  LDC R14, c[0x0][0x38c] ;  /* 0x0000e300ff0e7b82 */ /* 0x001e300000000800 */
[----:B------:R-:W-:Y:S01]  /*7eb0*/  BAR.SYNC.DEFER_BLOCKING 0x0 ;  /* 0x0000000000007b1d */ /* 0x000fe20000010000 */
[----:B0-----:R-:W-:-:S13]  /*7ec0*/  ISETP.GE.AND P0, PT, R13, R14, PT ;  /* 0x0000000e0d00720c */ /* 0x001fda0003f06270 */
[----:B------:R-:W-:Y:S05]  /*7ed0*/  @P0 EXIT ;  /* 0x000000000000094d */ /* 0x000fea0003800000 */
[----:B------:R-:W0:Y:S01]  /*7ee0*/  S2UR UR5, SR_CgaCtaId ;  /* 0x00000000000579c3 */ /* 0x000e220000008800 */
[----:B------:R-:W-:Y:S02]  /*7ef0*/  UMOV UR4, 0x400 ;  /* 0x0000040000047882 */ /* 0x000fe40000000000 */
[----:B------:R-:W-:-:S05]  /*7f00*/  UIADD3 UR6, UPT, UPT, UR4, 0x1000, URZ ;  /* 0x0000100004067890 */ /* 0x000fca000fffe0ff */
[----:B--2---:R-:W1:Y:S08]  /*7f10*/  LDC.64 R6, c[0x0][0x390] ;  /* 0x0000e400ff067b82 */ /* 0x004e700000000a00 */
[----:B------:R-:W2:Y:S01]  /*7f20*/  LDC.64 R8, c[0x0][0x398] ;  /* 0x0000e600ff087b82 */ /* 0x000ea20000000a00 */
[----:B0-----:R-:W-:Y:S02]  /*7f30*/  ULEA UR4, UR5, UR4, 0x18 ;  /* 0x0000000405047291 */ /* 0x001fe4000f8ec0ff */
[----:B------:R-:W-:-:S12]  /*7f40*/  ULEA UR6, UR5, UR6, 0x18 ;  /* 0x0000000605067291 */ /* 0x000fd8000f8ec0ff */
.L_x_512:
[C---:B------:R-:W-:Y:S01]  /*7f50*/  LEA R10, R13.reuse, UR4, 0x2 ;  /* 0x000000040d0a7c11 */ /* 0x040fe2000f8e10ff */
[--C-:B0-----:R-:W-:Y:S01]  /*7f60*/  IMAD R5, R14, UR7, R13.reuse ;  /* 0x000000070e057c24 */ /* 0x101fe2000f8e020d */
[----:B------:R-:W-:Y:S01]  /*7f70*/  LEA R12, R13, UR6, 0x2 ;  /* 0x000000060d0c7c11 */ /* 0x000fe2000f8e10ff */
[----:B------:R-:W-:Y:S02]  /*7f80*/  IMAD.IADD R13, R0, 0x1, R13 ;  /* 0x00000001000d7824 */ /* 0x000fe400078e020d */
[----:B------:R-:W0:Y:S01]  /*7f90*/  LDS R11, [R10] ;  /* 0x000000000a0b7984 */ /* 0x000e220000000800 */
[----:B-1----:R-:W-:Y:S02]  /*7fa0*/  IMAD.WIDE R2, R5, 0x4, R6 ;  /* 0x0000000405027825 */ /* 0x002fe400078e0206 */
[----:B------:R-:W-:Y:S01]  /*7fb0*/  ISETP.GE.AND P0, PT, R13, R14, PT ;  /* 0x0000000e0d00720c */ /* 0x000fe20003f06270 */
[----:B------:R-:W1:Y:S01]  /*7fc0*/  LDS R15, [R12] ;  /* 0x000000000c0f7984 */ /* 0x000e620000000800 */
[----:B--2---:R-:W-:-:S03]  /*7fd0*/  IMAD.WIDE R4, R5, 0x4, R8 ;  /* 0x0000000405047825 */ /* 0x004fc600078e0208 */
[----:B0-----:R0:W-:Y:S04]  /*7fe0*/  STG.E desc[UR8][R2.64], R11 ;  /* 0x0000000b02007986 */ /* 0x0011e8000c101908 */
[----:B-1----:R0:W-:Y:S04]  /*7ff0*/  STG.E desc[UR8][R4.64], R15 ;  /* 0x0000000f04007986 */ /* 0x0021e8000c101908 */
[----:B------:R-:W-:Y:S05]  /*8000*/  @!P0 BRA `(.L_x_512) ;  /* 0xfffffffc00d08947 */ /* 0x000fea000383ffff */
[----:B------:R-:W-:Y:S05]  /*8010*/  EXIT ;  /* 0x000000000000794d */ /* 0x000fea0003800000 */
.L_x_513:
        /* <DEDUP_REMOVED lines=14> */
.L_x_1283:


//--------------------- .text._Z24topk_kernel_bitonic_tileILi512EEvPKfiiPfPi --------------------------
	.section	.text._Z24topk_kernel_bitonic_tileILi512EEvPKfiiPfPi,"ax",@progbits
	.align	128
        .global         _Z24topk_kernel_bitonic_tileILi512EEvPKfiiPfPi
        .type           _Z24topk_kernel_bitonic_tileILi512EEvPKfiiPfPi,@function
        .size           _Z24topk_kernel_bitonic_tileILi512EEvPKfiiPfPi,(.L_x_1284 - _Z24topk_kernel_bitonic_tileILi512EEvPKfiiPfPi)
        .other          _Z24topk_kernel_bitonic_tileILi512EEvPKfiiPfPi,@"STO_CUDA_ENTRY STV_DEFAULT"
_Z24topk_kernel_bitonic_tileILi512EEvPKfiiPfPi:
.text._Z24topk_kernel_bitonic_tileILi512EEvPKfiiPfPi:
[----:B------:R-:W-:Y:S01]  /*0000*/  LDC R1, c[0x0][0x37c] ;  /* 0x0000df00ff017b82 */ /* 0x000fe20000000800 */
[----:B------:R-:W0:Y:S07]  /*0010*/  S2R R0, SR_TID.X ;  /* 0x0000000000007919 */ /* 0x000e2e0000002100 */
[----:B------:R-:W1:Y:S01]  /*0020*/  S2UR UR7, SR_CTAID.X ;  /* 0x00000000000779c3 */ /* 0x000e620000002500 */
[----:B------:R-:W2:Y:S01]  /*0030*/  LDCU.64 UR8, c[0x0][0x358] ;  /* 0x00006b00ff0877ac */ /* 0x000ea20008000a00 */
[----:B------:R-:W-:Y:S01]  /*0040*/  BSSY.RECONVERGENT B0, `(.L_x_514) ;  /* 0x0000098000007945 */ /* 0x000fe20003800200 */
[----:B------:R-:W3:Y:S01]  /*0050*/  LDCU UR10, c[0x0][0x388] ;  /* 0x00007100ff0a77ac */ /* 0x000ee20008000800 */
[----:B------:R-:W4:Y:S01]  /*0060*/  LDCU UR6, c[0x0][0x388] ;  /* 0x00007100ff0677ac */ /* 0x000f220008000800 */
[----:B0-----:R-:W-:-:S13]  /*0070*/  ISETP.GT.U32.AND P0, PT, R0, 0x1ff, PT ;  /* 0x000001ff0000780c */ /* 0x001fda0003f04070 */
[----:B-1234-:R-:W-:Y:S05]  /*0080*/  @P0 BRA `(.L_x_515) ;  /* 0x00000008004c0947 */ /* 0x01efea0003800000 */
[----:B------:R-:W0:Y:S01]  /*0090*/  LDC R3, c[0x0][0x360] ;  /* 0x0000d800ff037b82 */ /* 0x000e220000000800 */
[----:B------:R-:W-:Y:S01]  /*00a0*/  BSSY.RECONVERGENT B1, `(.L_x_516) ;  /* 0x0000041000017945 */ /* 0x000fe20003800200 */
[----:B------:R-:W-:Y:S01]  /*00b0*/  IMAD.MOV.U32 R24, RZ, RZ, R0 ;  /* 0x000000ffff187224 */ /* 0x000fe200078e0000 */
[----:B0-----:R-:W0:Y:S01]  /*00c0*/  I2F.U32.RP R8, R3 ;  /* 0x0000000300087306 */ /* 0x001e220000209000 */
[----:B------:R-:W-:Y:S01]  /*00d0*/  IMAD.IADD R2, R0, 0x1, R3 ;  /* 0x0000000100027824 */ /* 0x000fe200078e0203 */
[----:B------:R-:W-:-:S04]  /*00e0*/  ISETP.NE.U32.AND P2, PT, R3, RZ, PT ;  /* 0x000000ff0300720c */ /* 0x000fc80003f45070 */
[C---:B------:R-:W-:Y:S02]  /*00f0*/  ISETP.GE.U32.AND P0, PT, R2.reuse, 0x200, PT ;  /* 0x000002000200780c */ /* 0x040fe40003f06070 */
[----:B------:R-:W-:Y:S01]  /*0100*/  VIMNMX.U32 R7, PT, PT, R2, 0x200, !PT ;  /* 0x0000020002077848 */ /* 0x000fe20007fe0000 */
[----:B0-----:R-:W0:Y:S02]  /*0110*/  MUFU.RCP R8, R8 ;  /* 0x0000000800087308 */ /* 0x001e240000001000 */
[----:B0-----:R-:W-:-:S06]  /*0120*/  VIADD R4, R8, 0xffffffe ;  /* 0x0ffffffe08047836 */ /* 0x001fcc0000000000 */
[----:B------:R0:W1:Y:S02]  /*0130*/  F2I.FTZ.U32.TRUNC.NTZ R5, R4 ;  /* 0x0000000400057305 */ /* 0x000064000021f000 */
[----:B0-----:R-:W-:Y:S02]  /*0140*/  IMAD.MOV.U32 R4, RZ, RZ, RZ ;  /* 0x000000ffff047224 */ /* 0x001fe400078e00ff */
[----:B-1----:R-:W-:-:S04]  /*0150*/  IMAD.MOV R6, RZ, RZ, -R5 ;  /* 0x000000ffff067224 */ /* 0x002fc800078e0a05 */
[----:B------:R-:W-:Y:S01]  /*0160*/  IMAD R9, R6, R3, RZ ;  /* 0x0000000306097224 */ /* 0x000fe200078e02ff */
[----:B------:R-:W-:-:S03]  /*0170*/  SEL R6, RZ, 0x1, P0 ;  /* 0x00000001ff067807 */ /* 0x000fc60000000000 */
[----:B------:R-:W-:Y:S01]  /*0180*/  IMAD.HI.U32 R5, R5, R9, R4 ;  /* 0x0000000905057227 */ /* 0x000fe200078e0004 */
[----:B------:R-:W-:-:S05]  /*0190*/  IADD3 R2, PT, PT, R7, -R2, -R6 ;  /* 0x8000000207027210 */ /* 0x000fca0007ffe806 */
[----:B------:R-:W-:-:S04]  /*01a0*/  IMAD.HI.U32 R5, R5, R2, RZ ;  /* 0x0000000205057227 */ /* 0x000fc800078e00ff */
[----:B------:R-:W-:-:S04]  /*01b0*/  IMAD.MOV R4, RZ, RZ, -R5 ;  /* 0x000000ffff047224 */ /* 0x000fc800078e0a05 */
[----:B------:R-:W-:-:S05]  /*01c0*/  IMAD R2, R3, R4, R2 ;  /* 0x0000000403027224 */ /* 0x000fca00078e0202 */
[----:B------:R-:W-:-:S13]  /*01d0*/  ISETP.GE.U32.AND P0, PT, R2, R3, PT ;  /* 0x000000030200720c */ /* 0x000fda0003f06070 */
[----:B------:R-:W-:Y:S02]  /*01e0*/  @P0 IMAD.IADD R2, R2, 0x1, -R3 ;  /* 0x0000000102020824 */ /* 0x000fe400078e0a03 */
[----:B------:R-:W-:-:S03]  /*01f0*/  @P0 VIADD R5, R5, 0x1 ;  /* 0x0000000105050836 */ /* 0x000fc60000000000 */
[-C--:B------:R-:W-:Y:S02]  /*0200*/  ISETP.GE.U32.AND P1, PT, R2, R3.reuse, PT ;  /* 0x000000030200720c */ /* 0x080fe40003f26070 */
[----:B------:R-:W0:Y:S11]  /*0210*/  LDC R2, c[0x0][0x388] ;  /* 0x0000e200ff027b82 */ /* 0x000e360000000800 */
[----:B------:R-:W-:Y:S01]  /*0220*/  @P1 VIADD R5, R5, 0x1 ;  /* 0x0000000105051836 */ /* 0x000fe20000000000 */
[----:B------:R-:W-:-:S05]  /*0230*/  @!P2 LOP3.LUT R5, RZ, R3, RZ, 0x33, !PT ;  /* 0x00000003ff05a212 */ /* 0x000fca00078e33ff */
[----:B------:R-:W-:-:S05]  /*0240*/  IMAD.IADD R7, R6, 0x1, R5 ;  /* 0x0000000106077824 */ /* 0x000fca00078e0205 */
[C---:B------:R-:W-:Y:S01]  /*0250*/  LOP3.LUT R4, R7.reuse, 0x3, RZ, 0xc0, !PT ;  /* 0x0000000307047812 */ /* 0x040fe200078ec0ff */
[----:B0-----:R-:W-:Y:S01]  /*0260*/  IMAD R5, R2, UR7, RZ ;  /* 0x0000000702057c24 */ /* 0x001fe2000f8e02ff */
[----:B------:R-:W-:Y:S02]  /*0270*/  ISETP.GE.U32.AND P1, PT, R7, 0x3, PT ;  /* 0x000000030700780c */ /* 0x000fe40003f26070 */
[----:B------:R-:W-:Y:S02]  /*0280*/  ISETP.NE.AND P0, PT, R4, 0x3, PT ;  /* 0x000000030400780c */ /* 0x000fe40003f05270 */
[----:B------:R-:W-:-:S11]  /*0290*/  SHF.R.S32.HI R4, RZ, 0x1f, R5 ;  /* 0x0000001fff047819 */ /* 0x000fd60000011405 */
[----:B------:R-:W-:Y:S05]  /*02a0*/  @!P0 BRA `(.L_x_517) ;  /* 0x0000000000808947 */ /* 0x000fea0003800000 */
[----:B------:R-:W0:Y:S01]  /*02b0*/  S2R R15, SR_CgaCtaId ;  /* 0x00000000000f7919 */ /* 0x000e220000008800 */
[----:B------:R-:W1:Y:S01]  /*02c0*/  LDCU.64 UR4, c[0x0][0x380] ;  /* 0x00007000ff0477ac */ /* 0x000e620008000a00 */
[----:B------:R-:W-:Y:S01]  /*02d0*/  IADD3 R9, P0, PT, R5, R0, RZ ;  /* 0x0000000005097210 */ /* 0x000fe20007f1e0ff */
[----:B------:R-:W-:Y:S01]  /*02e0*/  VIADD R2, R7, 0x1 ;  /* 0x0000000107027836 */ /* 0x000fe20000000000 */
[----:B------:R-:W-:Y:S01]  /*02f0*/  MOV R6, 0x400 ;  /* 0x0000040000067802 */ /* 0x000fe20000000f00 */
[----:B------:R-:W-:Y:S02]  /*0300*/  IMAD.MOV.U32 R24, RZ, RZ, R0 ;  /* 0x000000ffff187224 */ /* 0x000fe400078e0000 */
[----:B------:R-:W-:Y:S01]  /*0310*/  IMAD.X R10, RZ, RZ, R4, P0 ;  /* 0x000000ffff0a7224 */ /* 0x000fe200000e0604 */
[----:B------:R-:W-:Y:S01]  /*0320*/  LOP3.LUT R2, R2, 0x3, RZ, 0xc0, !PT ;  /* 0x0000000302027812 */ /* 0x000fe200078ec0ff */
[----:B------:R-:W-:-:S04]  /*0330*/  VIADD R7, R6, 0x800 ;  /* 0x0000080006077836 */ /* 0x000fc80000000000 */
[----:B------:R-:W-:Y:S01]  /*0340*/  IMAD.MOV R2, RZ, RZ, -R2 ;  /* 0x000000ffff027224 */ /* 0x000fe200078e0a02 */
[----:B-1----:R-:W-:-:S04]  /*0350*/  LEA R8, P0, R9, UR4, 0x2 ;  /* 0x0000000409087c11 */ /* 0x002fc8000f8010ff */
[----:B------:R-:W-:Y:S01]  /*0360*/  LEA.HI.X R9, R9, UR5, R10, 0x2, P0 ;  /* 0x0000000509097c11 */ /* 0x000fe200080f140a */
[----:B------:R-:W-:Y:S01]  /*0370*/  IMAD.SHL.U32 R10, R0, 0x4, RZ ;  /* 0x00000004000a7824 */ /* 0x000fe200078e00ff */
[C---:B0-----:R-:W-:Y:S02]  /*0380*/  LEA R13, R15.reuse, R6, 0x18 ;  /* 0x000000060f0d7211 */ /* 0x041fe400078ec0ff */
[----:B------:R-:W-:-:S07]  /*0390*/  LEA R15, R15, R7, 0x18 ;  /* 0x000000070f0f7211 */ /* 0x000fce00078ec0ff */
.L_x_518:
[----:B------:R-:W-:Y:S01]  /*03a0*/  ISETP.GE.AND P0, PT, R24, UR6, PT ;  /* 0x0000000618007c0c */ /* 0x000fe2000bf06270 */
[----:B0-----:R-:W-:-:S12]  /*03b0*/  IMAD.MOV.U32 R11, RZ, RZ, -0x800000 ;  /* 0xff800000ff0b7424 */ /* 0x001fd800078e00ff */
[----:B------:R0:W2:Y:S01]  /*03c0*/  @!P0 LDG.E.CONSTANT R11, desc[UR8][R8.64] ;  /* 0x00000008080b8981 */ /* 0x0000a2000c1e9900 */
[----:B------:R-:W-:Y:S02]  /*03d0*/  IMAD.MOV.U32 R12, RZ, RZ, -0x1 ;  /* 0xffffffffff0c7424 */ /* 0x000fe400078e00ff */
[--C-:B------:R-:W-:Y:S02]  /*03e0*/  IMAD.IADD R14, R13, 0x1, R10.reuse ;  /* 0x000000010d0e7824 */ /* 0x100fe400078e020a */
[----:B------:R-:W-:Y:S01]  /*03f0*/  IMAD.IADD R17, R15, 0x1, R10 ;  /* 0x000000010f117824 */ /* 0x000fe200078e020a */
[C---:B------:R-:W-:Y:S01]  /*0400*/  LEA R10, R3.reuse, R10, 0x2 ;  /* 0x0000000a030a7211 */ /* 0x040fe200078e10ff */
[----:B------:R-:W-:Y:S02]  /*0410*/  @!P0 IMAD.MOV.U32 R12, RZ, RZ, R24 ;  /* 0x000000ffff0c8224 */ /* 0x000fe400078e0018 */
[----:B------:R-:W-:Y:S02]  /*0420*/  VIADD R2, R2, 0x1 ;  /* 0x0000000102027836 */ /* 0x000fe40000000000 */
[----:B------:R-:W-:-:S03]  /*0430*/  IMAD.WIDE.U32 R6, R3, 0x4, R8 ;  /* 0x0000000403067825 */ /* 0x000fc600078e0008 */
[----:B------:R-:W-:Y:S01]  /*0440*/  ISETP.NE.AND P0, PT, R2, RZ, PT ;  /* 0x000000ff0200720c */ /* 0x000fe20003f05270 */
[----:B0-----:R-:W-:Y:S02]  /*0450*/  IMAD.MOV.U32 R8, RZ, RZ, R6 ;  /* 0x000000ffff087224 */ /* 0x001fe400078e0006 */
[----:B------:R-:W-:Y:S02]  /*0460*/  IMAD.MOV.U32 R9, RZ, RZ, R7 ;  /* 0x000000ffff097224 */ /* 0x000fe400078e0007 */
[----:B------:R-:W-:Y:S01]  /*0470*/  IMAD.IADD R24, R3, 0x1, R24 ;  /* 0x0000000103187824 */ /* 0x000fe200078e0218 */
[----:B--2---:R0:W-:Y:S04]  /*0480*/  STS [R14], R11 ;  /* 0x0000000b0e007388 */ /* 0x0041e80000000800 */
[----:B------:R0:W-:Y:S03]  /*0490*/  STS [R17], R12 ;  /* 0x0000000c11007388 */ /* 0x0001e60000000800 */
[----:B------:R-:W-:Y:S05]  /*04a0*/  @P0 BRA `(.L_x_518) ;  /* 0xfffffffc00bc0947 */ /* 0x000fea000383ffff */
.L_x_517:
[----:B------:R-:W-:Y:S05]  /*04b0*/  BSYNC.RECONVERGENT B1 ;  /* 0x0000000000017941 */ /* 0x000fea0003800200 */
.L_x_516:
[----:B------:R-:W-:Y:S05]  /*04c0*/  @!P1 BRA `(.L_x_515) ;  /* 0x00000004003c9947 */ /* 0x000fea0003800000 */
[----:B------:R-:W1:Y:S01]  /*04d0*/  S2R R7, SR_CgaCtaId ;  /* 0x0000000000077919 */ /* 0x000e620000008800 */
[----:B------:R-:W-:Y:S01]  /*04e0*/  MOV R8, 0x400 ;  /* 0x0000040000087802 */ /* 0x000fe20000000f00 */
[C-C-:B0-----:R-:W-:Y:S02]  /*04f0*/  IMAD R14, R3.reuse, 0x2, R24.reuse ;  /* 0x00000002030e7824 */ /* 0x141fe400078e0218 */
[----:B------:R-:W-:Y:S02]  /*0500*/  IMAD R6, R3, 0x3, R24 ;  /* 0x0000000303067824 */ /* 0x000fe400078e0218 */
[----:B------:R-:W-:Y:S02]  /*0510*/  VIADD R10, R8, 0x800 ;  /* 0x00000800080a7836 */ /* 0x000fe40000000000 */
[C---:B------:R-:W-:Y:S02]  /*0520*/  IMAD.IADD R12, R24.reuse, 0x1, R3 ;  /* 0x00000001180c7824 */ /* 0x040fe400078e0203 */
[----:B------:R-:W-:Y:S01]  /*0530*/  IMAD.SHL.U32 R2, R24, 0x4, RZ ;  /* 0x0000000418027824 */ /* 0x000fe200078e00ff */
        /* <DEDUP_REMOVED lines=8> */
.L_x_519:
[----:B------:R-:W-:Y:S01]  /*05c0*/  ISETP.GE.AND P2, PT, R24, UR10, PT ;  /* 0x0000000a18007c0c */ /* 0x000fe2000bf46270 */
[----:B--2---:R-:W-:Y:S01]  /*05d0*/  IMAD.MOV.U32 R26, RZ, RZ, -0x800000 ;  /* 0xff800000ff1a7424 */ /* 0x004fe200078e00ff */
[----:B------:R-:W-:Y:S02]  /*05e0*/  ISETP.GE.AND P1, PT, R12, UR10, PT ;  /* 0x0000000a0c007c0c */ /* 0x000fe4000bf26270 */
[----:B------:R-:W-:-:S09]  /*05f0*/  ISETP.GE.AND P0, PT, R14, UR10, PT ;  /* 0x0000000a0e007c0c */ /* 0x000fd2000bf06270 */
[----:B------:R-:W0:Y:S01]  /*0600*/  @!P2 LDC.64 R20, c[0x0][0x380] ;  /* 0x0000e000ff14ab82 */ /* 0x000e220000000a00 */
[C---:B------:R-:W-:Y:S02]  /*0610*/  @!P2 IADD3 R16, P3, PT, R5.reuse, R24, RZ ;  /* 0x000000180510a210 */ /* 0x040fe40007f7e0ff */
[----:B------:R-:W-:-:S03]  /*0620*/  @!P1 IADD3 R22, P4, PT, R5, R12, RZ ;  /* 0x0000000c05169210 */ /* 0x000fc60007f9e0ff */
[--C-:B------:R-:W-:Y:S02]  /*0630*/  @!P2 IMAD.X R17, RZ, RZ, R4.reuse, P3 ;  /* 0x000000ffff11a224 */ /* 0x100fe400018e0604 */
[----:B------:R-:W1:Y:S01]  /*0640*/  @!P1 LDC.64 R18, c[0x0][0x380] ;  /* 0x0000e000ff129b82 */ /* 0x000e620000000a00 */
[----:B------:R-:W-:Y:S01]  /*0650*/  @!P1 IMAD.X R23, RZ, RZ, R4, P4 ;  /* 0x000000ffff179224 */ /* 0x000fe200020e0604 */
[----:B0-----:R-:W-:-:S04]  /*0660*/  @!P2 LEA R20, P3, R16, R20, 0x2 ;  /* 0x000000141014a211 */ /* 0x001fc800078610ff */
[----:B------:R-:W-:Y:S02]  /*0670*/  @!P2 LEA.HI.X R21, R16, R21, R17, 0x2, P3 ;  /* 0x000000151015a211 */ /* 0x000fe400018f1411 */
[----:B------:R-:W-:Y:S01]  /*0680*/  ISETP.GE.AND P3, PT, R6, UR10, PT ;  /* 0x0000000a06007c0c */ /* 0x000fe2000bf66270 */
[----:B------:R-:W0:Y:S01]  /*0690*/  @!P0 LDC.64 R16, c[0x0][0x380] ;  /* 0x0000e000ff108b82 */ /* 0x000e220000000a00 */
[C---:B-1----:R-:W-:Y:S01]  /*06a0*/  @!P1 LEA R18, P4, R22.reuse, R18, 0x2 ;  /* 0x0000001216129211 */ /* 0x042fe200078810ff */
[----:B------:R1:W2:Y:S01]  /*06b0*/  @!P2 LDG.E.CONSTANT R26, desc[UR8][R20.64] ;  /* 0x00000008141aa981 */ /* 0x0002a2000c1e9900 */
[----:B------:R-:W-:Y:S02]  /*06c0*/  IMAD.MOV.U32 R27, RZ, RZ, -0x800000 ;  /* 0xff800000ff1b7424 */ /* 0x000fe400078e00ff */
[----:B------:R-:W-:-:S07]  /*06d0*/  @!P1 LEA.HI.X R19, R22, R19, R23, 0x2, P4 ;  /* 0x0000001316139211 */ /* 0x000fce00020f1417 */
[----:B------:R-:W3:Y:S01]  /*06e0*/  @!P3 LDC.64 R22, c[0x0][0x380] ;  /* 0x0000e000ff16bb82 */ /* 0x000ee20000000a00 */
[C---:B------:R-:W-:Y:S01]  /*06f0*/  @!P0 IADD3 R28, P4, PT, R5.reuse, R14, RZ ;  /* 0x0000000e051c8210 */ /* 0x040fe20007f9e0ff */
[----:B------:R4:W5:Y:S04]  /*0700*/  @!P1 LDG.E.CONSTANT R27, desc[UR8][R18.64] ;  /* 0x00000008121b9981 */ /* 0x000968000c1e9900 */
[----:B------:R-:W-:Y:S01]  /*0710*/  @!P0 IMAD.X R29, RZ, RZ, R4, P4 ;  /* 0x000000ffff1d8224 */ /* 0x000fe200020e0604 */
[----:B-1----:R-:W-:Y:S02]  /*0720*/  @!P3 IADD3 R20, P4, PT, R5, R6, RZ ;  /* 0x000000060514b210 */ /* 0x002fe40007f9e0ff */
[----:B0-----:R-:W-:-:S03]  /*0730*/  @!P0 LEA R16, P5, R28, R16, 0x2 ;  /* 0x000000101c108211 */ /* 0x001fc600078a10ff */
[----:B------:R-:W-:Y:S01]  /*0740*/  @!P3 IMAD.X R21, RZ, RZ, R4, P4 ;  /* 0x000000ffff15b224 */ /* 0x000fe200020e0604 */
[----:B------:R-:W-:Y:S02]  /*0750*/  @!P0 LEA.HI.X R17, R28, R17, R29, 0x2, P5 ;  /* 0x000000111c118211 */ /* 0x000fe400028f141d */
[----:B---3--:R-:W-:-:S04]  /*0760*/  @!P3 LEA R22, P5, R20, R22, 0x2 ;  /* 0x000000161416b211 */ /* 0x008fc800078a10ff */
[----:B------:R-:W-:Y:S01]  /*0770*/  @!P3 LEA.HI.X R23, R20, R23, R21, 0x2, P5 ;  /* 0x000000171417b211 */ /* 0x000fe200028f1415 */
[----:B------:R-:W-:Y:S02]  /*0780*/  IMAD.MOV.U32 R20, RZ, RZ, -0x800000 ;  /* 0xff800000ff147424 */ /* 0x000fe400078e00ff */
[----:B------:R-:W-:-:S04]  /*0790*/  IMAD.MOV.U32 R21, RZ, RZ, -0x800000 ;  /* 0xff800000ff157424 */ /* 0x000fc800078e00ff */
[----:B------:R0:W3:Y:S04]  /*07a0*/  @!P0 LDG.E.CONSTANT R20, desc[UR8][R16.64] ;  /* 0x0000000810148981 */ /* 0x0000e8000c1e9900 */
[----:B------:R1:W3:Y:S01]  /*07b0*/  @!P3 LDG.E.CONSTANT R21, desc[UR8][R22.64] ;  /* 0x000000081615b981 */ /* 0x0002e2000c1e9900 */
[--C-:B----4-:R-:W-:Y:S02]  /*07c0*/  IMAD.IADD R19, R8, 0x1, R2.reuse ;  /* 0x0000000108137824 */ /* 0x110fe400078e0202 */
[----:B------:R-:W-:Y:S02]  /*07d0*/  IMAD.MOV.U32 R18, RZ, RZ, -0x1 ;  /* 0xffffffffff127424 */ /* 0x000fe400078e00ff */
[----:B------:R-:W-:Y:S01]  /*07e0*/  IMAD.IADD R29, R10, 0x1, R2 ;  /* 0x000000010a1d7824 */ /* 0x000fe200078e0202 */
[----:B0-----:R-:W-:Y:S01]  /*07f0*/  IADD3 R17, PT, PT, R15, R2, RZ ;  /* 0x000000020f117210 */ /* 0x001fe20007ffe0ff */
[----:B------:R-:W-:Y:S01]  /*0800*/  @!P2 IMAD.MOV.U32 R18, RZ, RZ, R24 ;  /* 0x000000ffff12a224 */ /* 0x000fe200078e0018 */
[----:B------:R-:W-:Y:S01]  /*0810*/  IADD3 R24, PT, PT, R3, R24, R3 ;  /* 0x0000001803187210 */ /* 0x000fe20007ffe003 */
[----:B------:R-:W-:-:S02]  /*0820*/  IMAD.IADD R16, R9, 0x1, R2 ;  /* 0x0000000109107824 */ /* 0x000fc400078e0202 */
[----:B------:R-:W-:Y:S01]  /*0830*/  IMAD.MOV.U32 R28, RZ, RZ, -0x1 ;  /* 0xffffffffff1c7424 */ /* 0x000fe200078e00ff */
[----:B------:R-:W-:Y:S01]  /*0840*/  IADD3 R24, PT, PT, R3, R24, R3 ;  /* 0x0000001803187210 */ /* 0x000fe20007ffe003 */
[----:B------:R-:W-:Y:S02]  /*0850*/  @!P1 IMAD.MOV.U32 R28, RZ, RZ, R12 ;  /* 0x000000ffff1c9224 */ /* 0x000fe400078e000c */
[--C-:B-1----:R-:W-:Y:S02]  /*0860*/  IMAD.IADD R23, R11, 0x1, R2.reuse ;  /* 0x000000010b177824 */ /* 0x102fe400078e0202 */
[----:B------:R-:W-:Y:S02]  /*0870*/  IMAD.IADD R22, R25, 0x1, R2 ;  /* 0x0000000119167824 */ /* 0x000fe400078e0202 */
[----:B------:R-:W-:Y:S01]  /*0880*/  IMAD R12, R3, 0x4, R12 ;  /* 0x00000004030c7824 */ /* 0x000fe200078e020c */
[----:B--2---:R0:W-:Y:S04]  /*0890*/  STS [R19], R26 ;  /* 0x0000001a13007388 */ /* 0x0041e80000000800 */
[----:B------:R1:W-:Y:S01]  /*08a0*/  STS [R29], R18 ;  /* 0x000000121d007388 */ /* 0x0003e20000000800 */
[----:B0-----:R-:W-:-:S03]  /*08b0*/  IMAD.MOV.U32 R19, RZ, RZ, -0x1 ;  /* 0xffffffffff137424 */ /* 0x001fc600078e00ff */
[----:B-----5:R0:W-:Y:S01]  /*08c0*/  STS [R16], R27 ;  /* 0x0000001b10007388 */ /* 0x0201e20000000800 */
[----:B------:R-:W-:Y:S01]  /*08d0*/  @!P0 IMAD.MOV.U32 R19, RZ, RZ, R14 ;  /* 0x000000ffff138224 */ /* 0x000fe200078e000e */
[----:B------:R-:W-:Y:S01]  /*08e0*/  ISETP.GE.U32.AND P0, PT, R24, 0x200, PT ;  /* 0x000002001800780c */ /* 0x000fe20003f06070 */
[----:B------:R-:W-:Y:S01]  /*08f0*/  IMAD.MOV.U32 R26, RZ, RZ, -0x1 ;  /* 0xffffffffff1a7424 */ /* 0x000fe200078e00ff */
[----:B------:R2:W-:Y:S01]  /*0900*/  STS [R17], R28 ;  /* 0x0000001c11007388 */ /* 0x0005e20000000800 */
[----:B------:R-:W-:Y:S02]  /*0910*/  @!P3 IMAD.MOV.U32 R26, RZ, RZ, R6 ;  /* 0x000000ffff1ab224 */ /* 0x000fe400078e0006 */
[----:B-1----:R-:W-:Y:S02]  /*0920*/  IMAD.IADD R29, R7, 0x1, R2 ;  /* 0x00000001071d7824 */ /* 0x002fe400078e0202 */
[----:B------:R-:W-:Y:S02]  /*0930*/  IMAD R14, R3, 0x4, R14 ;  /* 0x00000004030e7824 */ /* 0x000fe400078e020e */
[----:B0-----:R-:W-:-:S02]  /*0940*/  IMAD.IADD R16, R13, 0x1, R2 ;  /* 0x000000010d107824 */ /* 0x001fc400078e0202 */
[C---:B------:R-:W-:Y:S02]  /*0950*/  IMAD R2, R3.reuse, 0x10, R2 ;  /* 0x0000001003027824 */ /* 0x040fe400078e0202 */
[----:B------:R-:W-:Y:S01]  /*0960*/  IMAD R6, R3, 0x4, R6 ;  /* 0x0000000403067824 */ /* 0x000fe200078e0206 */
[----:B---3--:R2:W-:Y:S04]  /*0970*/  STS [R23], R20 ;  /* 0x0000001417007388 */ /* 0x0085e80000000800 */
[----:B------:R2:W-:Y:S04]  /*0980*/  STS [R22], R19 ;  /* 0x0000001316007388 */ /* 0x0005e80000000800 */
[----:B------:R2:W-:Y:S04]  /*0990*/  STS [R16], R21 ;  /* 0x0000001510007388 */ /* 0x0005e80000000800 */
[----:B------:R2:W-:Y:S01]  /*09a0*/  STS [R29], R26 ;  /* 0x0000001a1d007388 */ /* 0x0005e20000000800 */
[----:B------:R-:W-:Y:S05]  /*09b0*/  @!P0 BRA `(.L_x_519) ;  /* 0xfffffffc00008947 */ /* 0x000fea000383ffff */
.L_x_515:
[----:B------:R-:W-:Y:S05]  /*09c0*/  BSYNC.RECONVERGENT B0 ;  /* 0x0000000000007941 */ /* 0x000fea0003800200 */
.L_x_514:
[----:B------:R-:W1:Y:S08]  /*09d0*/  LDC R3, c[0x0][0x360] ;  /* 0x0000d800ff037b82 */ /* 0x000e700000000800 */
[----:B------:R-:W-:Y:S01]  /*09e0*/  BAR.SYNC.DEFER_BLOCKING 0x0 ;  /* 0x0000000000007b1d */ /* 0x000fe20000010000 */
[----:B------:R-:W-:-:S05]  /*09f0*/  ISETP.GT.U32.AND P0, PT, R0, 0x1ff, PT ;  /* 0x000001ff0000780c */ /* 0x000fca0003f04070 */
[----:B------:R-:W-:Y:S08]  /*0a00*/  BSSY.RECONVERGENT B0, `(.L_x_520) ;  /* 0x0000021000007945 */ /* 0x000ff00003800200 */
[----:B------:R-:W-:Y:S05]  /*0a10*/  @P0 BRA `(.L_x_521) ;  /* 0x00000000007c0947 */ /* 0x000fea0003800000 */
[----:B------:R-:W-:Y:S02]  /*0a20*/  IMAD.SHL.U32 R2, R0, 0x4, RZ ;  /* 0x0000000400027824 */ /* 0x000fe400078e00ff */
[----:B------:R-:W-:-:S07]  /*0a30*/  IMAD.MOV.U32 R4, RZ, RZ, R0 ;  /* 0x000000ffff047224 */ /* 0x000fce00078e0000 */
.L_x_524:
[----:B----4-:R-:W-:Y:S01]  /*0a40*/  LOP3.LUT R7, R4, 0x1, RZ, 0x3c, !PT ;  /* 0x0000000104077812 */ /* 0x010fe200078e3cff */
        /* <DEDUP_REMOVED lines=20> */
[----:B------:R-:W3:Y:S04]  /*0b90*/  LDS R6, [R5] ;  /* 0x0000000005067984 */ /* 0x000ee80000000800 */
[----:B0-----:R4:W-:Y:S04]  /*0ba0*/  STS [R5], R8 ;  /* 0x0000000805007388 */ /* 0x0019e80000000800 */
[----:B---3--:R4:W-:Y:S02]  /*0bb0*/  STS [R7], R6 ;  /* 0x0000000607007388 */ /* 0x0089e40000000800 */
.L_x_523:
[----:B------:R-:W-:Y:S05]  /*0bc0*/  BSYNC.RECONVERGENT B1 ;  /* 0x0000000000017941 */ /* 0x000fea0003800200 */
.L_x_522:
[C---:B-1----:R-:W-:Y:S02]  /*0bd0*/  IMAD.IADD R4, R3.reuse, 0x1, R4 ;  /* 0x0000000103047824 */ /* 0x042fe400078e0204 */
[----:B------:R-:W-:-:S03]  /*0be0*/  IMAD R2, R3, 0x4, R2 ;  /* 0x0000000403027824 */ /* 0x000fc600078e0202 */
[----:B------:R-:W-:-:S13]  /*0bf0*/  ISETP.GE.U32.AND P0, PT, R4, 0x200, PT ;  /* 0x000002000400780c */ /* 0x000fda0003f06070 */
[----:B------:R-:W-:Y:S05]  /*0c00*/  @!P0 BRA `(.L_x_524) ;  /* 0xfffffffc008c8947 */ /* 0x000fea000383ffff */
.L_x_521:
[----:B------:R-:W-:Y:S05]  /*0c10*/  BSYNC.RECONVERGENT B0 ;  /* 0x0000000000007941 */ /* 0x000fea0003800200 */
.L_x_520:
[----:B------:R-:W-:Y:S01]  /*0c20*/  BAR.SYNC.DEFER_BLOCKING 0x0 ;  /* 0x0000000000007b1d */ /* 0x000fe20000010000 */
[----:B------:R-:W-:-:S05]  /*0c30*/  ISETP.GT.U32.AND P0, PT, R0, 0x1ff, PT ;  /* 0x000001ff0000780c */ /* 0x000fca0003f04070 */
[----:B------:R-:W-:Y:S08]  /*0c40*/  BSSY.RECONVERGENT B0, `(.L_x_525) ;  /* 0x0000021000007945 */ /* 0x000ff00003800200 */
[----:B------:R-:W-:Y:S05]  /*0c50*/  @P0 BRA `(.L_x_526) ;  /* 0x00000000007c0947 */ /* 0x000fea0003800000 */
[----:B------:R-:W-:Y:S01]  /*0c60*/  IMAD.SHL.U32 R2, R0, 0x4, RZ ;  /* 0x0000000400027824 */ /* 0x000fe200078e00ff */
[----:B------:R-:W-:-:S07]  /*0c70*/  MOV R4, R0 ;  /* 0x0000000000047202 */ /* 0x000fce0000000f00 */
.L_x_529:
        /* <DEDUP_REMOVED lines=24> */
.L_x_528:
[----:B------:R-:W-:Y:S05]  /*0e00*/  BSYNC.RECONVERGENT B1 ;  /* 0x0000000000017941 */ /* 0x000fea0003800200 */
.L_x_527:
[C---:B-1----:R-:W-:Y:S02]  /*0e10*/  IMAD.IADD R4, R3.reuse, 0x1, R4 ;  /* 0x0000000103047824 */ /* 0x042fe400078e0204 */
[----:B------:R-:W-:-:S03]  /*0e20*/  IMAD R2, R3, 0x4, R2 ;  /* 0x0000000403027824 */ /* 0x000fc600078e0202 */
[----:B------:R-:W-:-:S13]  /*0e30*/  ISETP.GE.U32.AND P0, PT, R4, 0x200, PT ;  /* 0x000002000400780c */ /* 0x000fda0003f06070 */
[----:B------:R-:W-:Y:S05]  /*0e40*/  @!P0 BRA `(.L_x_529) ;  /* 0xfffffffc008c8947 */ /* 0x000fea000383ffff */
.L_x_526:
[----:B------:R-:W-:Y:S05]  /*0e50*/  BSYNC.RECONVERGENT B0 ;  /* 0x0000000000007941 */ /* 0x000fea0003800200 */
.L_x_525:
[----:B------:R-:W-:Y:S01]  /*0e60*/  BAR.SYNC.DEFER_BLOCKING 0x0 ;  /* 0x0000000000007b1d */ /* 0x000fe20000010000 */
[----:B------:R-:W-:-:S05]  /*0e70*/  ISETP.GT.U32.AND P0, PT, R0, 0x1ff, PT ;  /* 0x000001ff0000780c */ /* 0x000fca0003f04070 */
[----:B------:R-:W-:Y:S08]  /*0e80*/  BSSY.RECONVERGENT B0, `(.L_x_530) ;  /* 0x0000021000007945 */ /* 0x000ff00003800200 */
[----:B------:R-:W-:Y:S05]  /*0e90*/  @P0 BRA `(.L_x_531) ;  /* 0x00000000007c0947 */ /* 0x000fea0003800000 */
[----:B------:R-:W-:Y:S02]  /*0ea0*/  IMAD.SHL.U32 R2, R0, 0x4, RZ ;  /* 0x0000000400027824 */ /* 0x000fe400078e00ff */
[----:B------:R-:W-:-:S07]  /*0eb0*/  IMAD.MOV.U32 R4, RZ, RZ, R0 ;  /* 0x000000ffff047224 */ /* 0x000fce00078e0000 */
.L_x_534:
        /* <DEDUP_REMOVED lines=24> */
.L_x_533:
[----:B------:R-:W-:Y:S05]  /*1040*/  BSYNC.RECONVERGENT B1 ;  /* 0x0000000000017941 */ /* 0x000fea0003800200 */
.L_x_532:
[C---:B-1----:R-:W-:Y:S02]  /*1050*/  IMAD.IADD R4, R3.reuse, 0x1, R4 ;  /* 0x0000000103047824 */ /* 0x042fe400078e0204 */
[----:B------:R-:W-:-:S03]  /*1060*/  IMAD R2, R3, 0x4, R2 ;  /* 0x0000000403027824 */ /* 0x000fc600078e0202 */
[----:B------:R-:W-:-:S13]  /*1070*/  ISETP.GE.U32.AND P0, PT, R4, 0x200, PT ;  /* 0x000002000400780c */ /* 0x000fda0003f06070 */
[----:B------:R-:W-:Y:S05]  /*1080*/  @!P0 BRA `(.L_x_534) ;  /* 0xfffffffc008c8947 */ /* 0x000fea000383ffff */
.L_x_531:
[----:B------:R-:W-:Y:S05]  /*1090*/  BSYNC.RECONVERGENT B0 ;  /* 0x0000000000007941 */ /* 0x000fea0003800200 */
.L_x_530:
[----:B------:R-:W-:Y:S01]  /*10a0*/  BAR.SYNC.DEFER_BLOCKING 0x0 ;  /* 0x0000000000007b1d */ /* 0x000fe20000010000 */
[----:B------:R-:W-:-:S05]  /*10b0*/  ISETP.GT.U32.AND P0, PT, R0, 0x1ff, PT ;  /* 0x000001ff0000780c */ /* 0x000fca0003f04070 */
[----:B------:R-:W-:Y:S08]  /*10c0*/  BSSY.RECONVERGENT B0, `(.L_x_535) ;  /* 0x0000021000007945 */ /* 0x000ff00003800200 */
[----:B------:R-:W-:Y:S05]  /*10d0*/  @P0 BRA `(.L_x_536) ;  /* 0x00000000007c0947 */ /* 0x000fea0003800000 */
[----:B------:R-:W-:Y:S02]  /*10e0*/  IMAD.SHL.U32 R2, R0, 0x4, RZ ;  /* 0x0000000400027824 */ /* 0x000fe400078e00ff */
[----:B------:R-:W-:-:S07]  /*10f0*/  IMAD.MOV.U32 R4, RZ, RZ, R0 ;  /* 0x000000ffff047224 */ /* 0x000fce00078e0000 */
.L_x_539:
        /* <DEDUP_REMOVED lines=24> */
.L_x_538:
[----:B------:R-:W-:Y:S05]  /*1280*/  BSYNC.RECONVERGENT B1 ;  /* 0x0000000000017941 */ /* 0x000fea0003800200 */
.L_x_537:
[C---:B-1----:R-:W-:Y:S01]  /*1290*/  IADD3 R4, PT, PT, R3.reuse, R4, RZ ;  /* 0x0000000403047210 */ /* 0x042fe20007ffe0ff */
[----:B------:R-:W-:-:S03]  /*12a0*/  IMAD R2, R3, 0x4, R2 ;  /* 0x0000000403027824 */ /* 0x000fc600078e0202 */
[----:B------:R-:W-:-:S13]  /*12b0*/  ISETP.GE.U32.AND P0, PT, R4, 0x200, PT ;  /* 0x000002000400780c */ /* 0x000fda0003f06070 */
[----:B------:R-:W-:Y:S05]  /*12c0*/  @!P0 BRA `(.L_x_539) ;  /* 0xfffffffc008c8947 */ /* 0x000fea000383ffff */
.L_x_536:
[----:B------:R-:W-:Y:S05]  /*12d0*/  BSYNC.RECONVERGENT B0 ;  /* 0x0000000000007941 */ /* 0x000fea0003800200 */
.L_x_535:
[----:B------:R-:W-:Y:S01]  /*12e0*/  BAR.SYNC.DEFER_BLOCKING 0x0 ;  /* 0x0000000000007b1d */ /* 0x000fe20000010000 */
[----:B------:R-:W-:-:S05]  /*12f0*/  ISETP.GT.U32.AND P0, PT, R0, 0x1ff, PT ;  /* 0x000001ff0000780c */ /* 0x000fca0003f04070 */
[----:B------:R-:W-:Y:S08]  /*1300*/  BSSY.RECONVERGENT B0, `(.L_x_540) ;  /* 0x0000021000007945 */ /* 0x000ff00003800200 */
[----:B------:R-:W-:Y:S05]  /*1310*/  @P0 BRA `(.L_x_541) ;  /* 0x00000000007c0947 */ /* 0x000fea0003800000 */
[----:B------:R-:W-:Y:S02]  /*1320*/  IMAD.SHL.U32 R2, R0, 0x4, RZ ;  /* 0x0000000400027824 */ /* 0x000fe400078e00ff */
[----:B------:R-:W-:-:S07]  /*1330*/  IMAD.MOV.U32 R4, RZ, RZ, R0 ;  /* 0x000000ffff047224 */ /* 0x000fce00078e0000 */
.L_x_544:
        /* <DEDUP_REMOVED lines=24> */
.L_x_543:
[----:B------:R-:W-:Y:S05]  /*14c0*/  BSYNC.RECONVERGENT B1 ;  /* 0x0000000000017941 */ /* 0x000fea0003800200 */
.L_x_542:
[C---:B-1----:R-:W-:Y:S02]  /*14d0*/  IMAD.IADD R4, R3.reuse, 0x1, R4 ;  /* 0x0000000103047824 */ /* 0x042fe400078e0204 */
[----:B------:R-:W-:-:S03]  /*14e0*/  IMAD R2, R3, 0x4, R2 ;  /* 0x0000000403027824 */ /* 0x000fc600078e0202 */
[----:B------:R-:W-:-:S13]  /*14f0*/  ISETP.GE.U32.AND P0, PT, R4, 0x200, PT ;  /* 0x000002000400780c */ /* 0x000fda0003f06070 */
[----:B------:R-:W-:Y:S05]  /*1500*/  @!P0 BRA `(.L_x_544) ;  /* 0xfffffffc008c8947 */ /* 0x000fea000383ffff */
.L_x_541:
[----:B------:R-:W-:Y:S05]  /*1510*/  BSYNC.RECONVERGENT B0 ;  /* 0x0000000000007941 */ /* 0x000fea0003800200 */
.L_x_540:
[----:B------:R-:W-:Y:S01]  /*1520*/  BAR.SYNC.DEFER_BLOCKING 0x0 ;  /* 0x0000000000007b1d */ /* 0x000fe20000010000 */
[----:B------:R-:W-:-:S05]  /*1530*/  ISETP.GT.U32.AND P0, PT, R0, 0x1ff, PT ;  /* 0x000001ff0000780c */ /* 0x000fca0003f04070 */
[----:B------:R-:W-:Y:S08]  /*1540*/  BSSY.RECONVERGENT B0, `(.L_x_545) ;  /* 0x0000021000007945 */ /* 0x000ff00003800200 */
[----:B------:R-:W-:Y:S05]  /*1550*/  @P0 BRA `(.L_x_546) ;  /* 0x00000000007c0947 */ /* 0x000fea0003800000 */
[----:B------:R-:W-:Y:S02]  /*1560*/  IMAD.SHL.U32 R2, R0, 0x4, RZ ;  /* 0x0000000400027824 */ /* 0x000fe400078e00ff */
[----:B------:R-:W-:-:S07]  /*1570*/  IMAD.MOV.U32 R4, RZ, RZ, R0 ;  /* 0x000000ffff047224 */ /* 0x000fce00078e0000 */
.L_x_549:
        /* <DEDUP_REMOVED lines=24> */
.L_x_548:
[----:B------:R-:W-:Y:S05]  /*1700*/  BSYNC.RECONVERGENT B1 ;  /* 0x0000000000017941 */ /* 0x000fea0003800200 */
.L_x_547:
[C---:B-1----:R-:W-:Y:S02]  /*1710*/  IMAD.IADD R4, R3.reuse, 0x1, R4 ;  /* 0x0000000103047824 */ /* 0x042fe400078e0204 */
[----:B------:R-:W-:-:S03]  /*1720*/  IMAD R2, R3, 0x4, R2 ;  /* 0x0000000403027824 */ /* 0x000fc600078e0202 */
[----:B------:R-:W-:-:S13]  /*1730*/  ISETP.GE.U32.AND P0, PT, R4, 0x200, PT ;  /* 0x000002000400780c */ /* 0x000fda0003f06070 */
[----:B------:R-:W-:Y:S05]  /*1740*/  @!P0 BRA `(.L_x_549) ;  /* 0xfffffffc008c8947 */ /* 0x000fea000383ffff */
.L_x_546:
[----:B------:R-:W-:Y:S05]  /*1750*/  BSYNC.RECONVERGENT B0 ;  /* 0x0000000000007941 */ /* 0x000fea0003800200 */
.L_x_545:
[----:B------:R-:W-:Y:S01]  /*1760*/  BAR.SYNC.DEFER_BLOCKING 0x0 ;  /* 0x0000000000007b1d */ /* 0x000fe20000010000 */
[----:B------:R-:W-:-:S05]  /*1770*/  ISETP.GT.U32.AND P0, PT, R0, 0x1ff, PT ;  /* 0x000001ff0000780c */ /* 0x000fca0003f04070 */
[----:B------:R-:W-:Y:S08]  /*1780*/  BSSY.RECONVERGENT B0, `(.L_x_550) ;  /* 0x0000021000007945 */ /* 0x000ff00003800200 */
[----:B------:R-:W-:Y:S05]  /*1790*/  @P0 BRA `(.L_x_551) ;  /* 0x00000000007c0947 */ /* 0x000fea0003800000 */
[----:B------:R-:W-:Y:S02]  /*17a0*/  IMAD.SHL.U32 R2, R0, 0x4, RZ ;  /* 0x0000000400027824 */ /* 0x000fe400078e00ff */
[----:B------:R-:W-:-:S07]  /*17b0*/  IMAD.MOV.U32 R4, RZ, RZ, R0 ;  /* 0x000000ffff047224 */ /* 0x000fce00078e0000 */
.L_x_554:
        /* <DEDUP_REMOVED lines=21> */
[----:B------:R-:W3:Y:S04]  /*1910*/  LDS R6, [R5] ;  /* 0x0000000005067984 */ /* 0x000ee80000000800 */
[----:B0-----:R4:W-:Y:S04]  /*1920*/  STS [R5], R8 ;  /* 0x0000000805007388 */ /* 0x0019e80000000800 */
[----:B---3--:R4:W-:Y:S02]  /*1930*/  STS [R7], R6 ;  /* 0x0000000607007388 */ /* 0x0089e40000000800 */
.L_x_553:
[----:B------:R-:W-:Y:S05]  /*1940*/  BSYNC.RECONVERGENT B1 ;  /* 0x0000000000017941 */ /* 0x000fea0003800200 */
.L_x_552:
[C---:B-1----:R-:W-:Y:S02]  /*1950*/  IMAD.IADD R4, R3.reuse, 0x1, R4 ;  /* 0x0000000103047824 */ /* 0x042fe400078e0204 */
[----:B------:R-:W-:-:S03]  /*1960*/  IMAD R2, R3, 0x4, R2 ;  /* 0x0000000403027824 */ /* 0x000fc600078e0202 */
[----:B------:R-:W-:-:S13]  /*1970*/  ISETP.GE.U32.AND P0, PT, R4, 0x200, PT ;  /* 0x000002000400780c */ /* 0x000fda0003f06070 */
[----:B------:R-:W-:Y:S05]  /*1980*/  @!P0 BRA `(.L_x_554) ;  /* 0xfffffffc008c8947 */ /* 0x000fea000383ffff */
.L_x_551:
[----:B------:R-:W-:Y:S05]  /*1990*/  BSYNC.RECONVERGENT B0 ;  /* 0x0000000000007941 */ /* 0x000fea0003800200 */
.L_x_550:
[----:B------:R-:W-:Y:S01]  /*19a0*/  BAR.SYNC.DEFER_BLOCKING 0x0 ;  /* 0x0000000000007b1d */ /* 0x000fe20000010000 */
[----:B------:R-:W-:-:S05]  /*19b0*/  ISETP.GT.U32.AND P0, PT, R0, 0x1ff, PT ;  /* 0x000001ff0000780c */ /* 0x000fca0003f04070 */
[----:B------:R-:W-:Y:S08]  /*19c0*/  BSSY.RECONVERGENT B0, `(.L_x_555) ;  /* 0x0000021000007945 */ /* 0x000ff00003800200 */
[----:B------:R-:W-:Y:S05]  /*19d0*/  @P0 BRA `(.L_x_556) ;  /* 0x00000000007c0947 */ /* 0x000fea0003800000 */
[----:B------:R-:W-:Y:S02]  /*19e0*/  IMAD.SHL.U32 R2, R0, 0x4, RZ ;  /* 0x0000000400027824 */ /* 0x000fe400078e00ff */
[----:B------:R-:W-:-:S07]  /*19f0*/  IMAD.MOV.U32 R4, RZ, RZ, R0 ;  /* 0x000000ffff047224 */ /* 0x000fce00078e0000 */
.L_x_559:
        /* <DEDUP_REMOVED lines=24> */
.L_x_558:
[----:B------:R-:W-:Y:S05]  /*1b80*/  BSYNC.RECONVERGENT B1 ;  /* 0x0000000000017941 */ /* 0x000fea0003800200 */
.L_x_557:
[C---:B-1----:R-:W-:Y:S02]  /*1b90*/  IMAD.IADD R4, R3.reuse, 0x1, R4 ;  /* 0x0000000103047824 */ /* 0x042fe400078e0204 */
[----:B------:R-:W-:-:S03]  /*1ba0*/  IMAD R2, R3, 0x4, R2 ;  /* 0x0000000403027824 */ /* 0x000fc600078e0202 */
[----:B------:R-:W-:-:S13]  /*1bb0*/  ISETP.GE.U32.AND P0, PT, R4, 0x200, PT ;  /* 0x000002000400780c */ /* 0x000fda0003f06070 */
[----:B------:R-:W-:Y:S05]  /*1bc0*/  @!P0 BRA `(.L_x_559) ;  /* 0xfffffffc008c8947 */ /* 0x000fea000383ffff */
.L_x_556:
[----:B------:R-:W-:Y:S05]  /*1bd0*/  BSYNC.RECONVERGENT B0 ;  /* 0x0000000000007941 */ /* 0x000fea0003800200 */
.L_x_555:
[----:B------:R-:W-:Y:S01]  /*1be0*/  BAR.SYNC.DEFER_BLOCKING 0x0 ;  /* 0x0000000000007b1d */ /* 0x000fe20000010000 */
[----:B------:R-:W-:-:S05]  /*1bf0*/  ISETP.GT.U32.AND P0, PT, R0, 0x1ff, PT ;  /* 0x000001ff0000780c */ /* 0x000fca0003f04070 */
[----:B------:R-:W-:Y:S08]  /*1c00*/  BSSY.RECONVERGENT B0, `(.L_x_560) ;  /* 0x0000021000007945 */ /* 0x000ff00003800200 */
[----:B------:R-:W-:Y:S05]  /*1c10*/  @P0 BRA `(.L_x_561) ;  /* 0x00000000007c0947 */ /* 0x000fea0003800000 */
[----:B------:R-:W-:Y:S02]  /*1c20*/  IMAD.SHL.U32 R2, R0, 0x4, RZ ;  /* 0x0000000400027824 */ /* 0x000fe400078e00ff */
[----:B------:R-:W-:-:S07]  /*1c30*/  IMAD.MOV.U32 R4, RZ, RZ, R0 ;  /* 0x000000ffff047224 */ /* 0x000fce00078e0000 */
.L_x_564:
        /* <DEDUP_REMOVED lines=24> */
.L_x_563:
[----:B------:R-:W-:Y:S05]  /*1dc0*/  BSYNC.RECONVERGENT B1 ;  /* 0x0000000000017941 */ /* 0x000fea0003800200 */
.L_x_562:
[C---:B-1----:R-:W-:Y:S02]  /*1dd0*/  IMAD.IADD R4, R3.reuse, 0x1, R4 ;  /* 0x0000000103047824 */ /* 0x042fe400078e0204 */
[----:B------:R-:W-:-:S03]  /*1de0*/  IMAD R2, R3, 0x4, R2 ;  /* 0x0000000403027824 */ /* 0x000fc600078e0202 */
[----:B------:R-:W-:-:S13]  /*1df0*/  ISETP.GE.U32.AND P0, PT, R4, 0x200, PT ;  /* 0x000002000400780c */ /* 0x000fda0003f06070 */
[----:B------:R-:W-:Y:S05]  /*1e00*/  @!P0 BRA `(.L_x_564) ;  /* 0xfffffffc008c8947 */ /* 0x000fea000383ffff */
.L_x_561:
[----:B------:R-:W-:Y:S05]  /*1e10*/  BSYNC.RECONVERGENT B0 ;  /* 0x0000000000007941 */ /* 0x000fea0003800200 */
.L_x_560:
[----:B------:R-:W-:Y:S01]  /*1e20*/  BAR.SYNC.DEFER_BLOCKING 0x0 ;  /* 0x0000000000007b1d */ /* 0x000fe20000010000 */
[----:B------:R-:W-:-:S05]  /*1e30*/  ISETP.GT.U32.AND P0, PT, R0, 0x1ff, PT ;  /* 0x000001ff0000780c */ /* 0x000fca0003f04070 */
[----:B------:R-:W-:Y:S08]  /*1e40*/  BSSY.RECONVERGENT B0, `(.L_x_565) ;  /* 0x0000021000007945 */ /* 0x000ff00003800200 */
[----:B------:R-:W-:Y:S05]  /*1e50*/  @P0 BRA `(.L_x_566) ;  /* 0x00000000007c0947 */ /* 0x000fea0003800000 */
[----:B------:R-:W-:Y:S01]  /*1e60*/  IMAD.SHL.U32 R2, R0, 0x4, RZ ;  /* 0x0000000400027824 */ /* 0x000fe200078e00ff */
[----:B------:R-:W-:-:S07]  /*1e70*/  MOV R4, R0 ;  /* 0x0000000000047202 */ /* 0x000fce0000000f00 */
.L_x_569:
        /* <DEDUP_REMOVED lines=24> */
.L_x_568:
[----:B------:R-:W-:Y:S05]  /*2000*/  BSYNC.RECONVERGENT B1 ;  /* 0x0000000000017941 */ /* 0x000fea0003800200 */
.L_x_567:
[C---:B-1----:R-:W-:Y:S02]  /*2010*/  IMAD.IADD R4, R3.reuse, 0x1, R4 ;  /* 0x0000000103047824 */ /* 0x042fe400078e0204 */
[----:B------:R-:W-:-:S03]  /*2020*/  IMAD R2, R3, 0x4, R2 ;  /* 0x0000000403027824 */ /* 0x000fc600078e0202 */
[----:B------:R-:W-:-:S13]  /*2030*/  ISETP.GE.U32.AND P0, PT, R4, 0x200, PT ;  /* 0x000002000400780c */ /* 0x000fda0003f06070 */
[----:B------:R-:W-:Y:S05]  /*2040*/  @!P0 BRA `(.L_x_569) ;  /* 0xfffffffc008c8947 */ /* 0x000fea000383ffff */
.L_x_566:
[----:B------:R-:W-:Y:S05]  /*2050*/  BSYNC.RECONVERGENT B0 ;  /* 0x0000000000007941 */ /* 0x000fea0003800200 */
.L_x_565:
[----:B------:R-:W-:Y:S01]  /*2060*/  BAR.SYNC.DEFER_BLOCKING 0x0 ;  /* 0x0000000000007b1d */ /* 0x000fe20000010000 */
[----:B------:R-:W-:-:S05]  /*2070*/  ISETP.GT.U32.AND P0, PT, R0, 0x1ff, PT ;  /* 0x000001ff0000780c */ /* 0x000fca0003f04070 */
[----:B------:R-:W-:Y:S08]  /*2080*/  BSSY.RECONVERGENT B0, `(.L_x_570) ;  /* 0x0000021000007945 */ /* 0x000ff00003800200 */
[----:B------:R-:W-:Y:S05]  /*2090*/  @P0 BRA `(.L_x_571) ;  /* 0x00000000007c0947 */ /* 0x000fea0003800000 */
[----:B------:R-:W-:Y:S02]  /*20a0*/  IMAD.SHL.U32 R2, R0, 0x4, RZ ;  /* 0x0000000400027824 */ /* 0x000fe400078e00ff */
[----:B------:R-:W-:-:S07]  /*20b0*/  IMAD.MOV.U32 R4, RZ, RZ, R0 ;  /* 0x000000ffff047224 */ /* 0x000fce00078e0000 */
.L_x_574:
        /* <DEDUP_REMOVED lines=24> */
.L_x_573:
[----:B------:R-:W-:Y:S05]  /*2240*/  BSYNC.RECONVERGENT B1 ;  /* 0x0000000000017941 */ /* 0x000fea0003800200 */
.L_x_572:
[C---:B-1----:R-:W-:Y:S02]  /*2250*/  IMAD.IADD R4, R3.reuse, 0x1, R4 ;  /* 0x0000000103047824 */ /* 0x042fe400078e0204 */
[----:B------:R-:W-:-:S03]  /*2260*/  IMAD R2, R3, 0x4, R2 ;  /* 0x0000000403027824 */ /* 0x000fc600078e0202 */
[----:B------:R-:W-:-:S13]  /*2270*/  ISETP.GE.U32.AND P0, PT, R4, 0x200, PT ;  /* 0x000002000400780c */ /* 0x000fda0003f06070 */
[----:B------:R-:W-:Y:S05]  /*2280*/  @!P0 BRA `(.L_x_574) ;  /* 0xfffffffc008c8947 */ /* 0x000fea000383ffff */
.L_x_571:
[----:B------:R-:W-:Y:S05]  /*2290*/  BSYNC.RECONVERGENT B0 ;  /* 0x0000000000007941 */ /* 0x000fea0003800200 */
.L_x_570:
[----:B------:R-:W-:Y:S01]  /*22a0*/  BAR.SYNC.DEFER_BLOCKING 0x0 ;  /* 0x0000000000007b1d */ /* 0x000fe20000010000 */
[----:B------:R-:W-:-:S05]  /*22b0*/  ISETP.GT.U32.AND P0, PT, R0, 0x1ff, PT ;  /* 0x000001ff0000780c */ /* 0x000fca0003f04070 */
[----:B------:R-:W-:Y:S08]  /*22c0*/  BSSY.RECONVERGENT B0, `(.L_x_575) ;  /* 0x0000021000007945 */ /* 0x000ff00003800200 */
[----:B------:R-:W-:Y:S05]  /*22d0*/  @P0 BRA `(.L_x_576) ;  /* 0x00000000007c0947 */ /* 0x000fea0003800000 */
[----:B------:R-:W-:Y:S02]  /*22e0*/  IMAD.SHL.U32 R2, R0, 0x4, RZ ;  /* 0x0000000400027824 */ /* 0x000fe400078e00ff */
[----:B------:R-:W-:-:S07]  /*22f0*/  IMAD.MOV.U32 R4, RZ, RZ, R0 ;  /* 0x000000ffff047224 */ /* 0x000fce00078e0000 */
.L_x_579:
        /* <DEDUP_REMOVED lines=24> */
.L_x_578:
[----:B------:R-:W-:Y:S05]  /*2480*/  BSYNC.RECONVERGENT B1 ;  /* 0x0000000000017941 */ /* 0x000fea0003800200 */
.L_x_577:
[C---:B-1----:R-:W-:Y:S01]  /*2490*/  IADD3 R4, PT, PT, R3.reuse, R4, RZ ;  /* 0x0000000403047210 */ /* 0x042fe20007ffe0ff */
[----:B------:R-:W-:-:S03]  /*24a0*/  IMAD R2, R3, 0x4, R2 ;  /* 0x0000000403027824 */ /* 0x000fc600078e0202 */
[----:B------:R-:W-:-:S13]  /*24b0*/  ISETP.GE.U32.AND P0, PT, R4, 0x200, PT ;  /* 0x000002000400780c */ /* 0x000fda0003f06070 */
[----:B------:R-:W-:Y:S05]  /*24c0*/  @!P0 BRA `(.L_x_579) ;  /* 0xfffffffc008c8947 */ /* 0x000fea000383ffff */
.L_x_576:
[----:B------:R-:W-:Y:S05]  /*24d0*/  BSYNC.RECONVERGENT B0 ;  /* 0x0000000000007941 */ /* 0x000fea0003800200 */
.L_x_575:
[----:B------:R-:W-:Y:S01]  /*24e0*/  BAR.SYNC.DEFER_BLOCKING 0x0 ;  /* 0x0000000000007b1d */ /* 0x000fe20000010000 */
[----:B------:R-:W-:-:S05]  /*24f0*/  ISETP.GT.U32.AND P0, PT, R0, 0x1ff, PT ;  /* 0x000001ff0000780c */ /* 0x000fca0003f04070 */
[----:B------:R-:W-:Y:S08]  /*2500*/  BSSY.RECONVERGENT B0, `(.L_x_580) ;  /* 0x0000021000007945 */ /* 0x000ff00003800200 */
[----:B------:R-:W-:Y:S05]  /*2510*/  @P0 BRA `(.L_x_581) ;  /* 0x00000000007c0947 */ /* 0x000fea0003800000 */
[----:B------:R-:W-:Y:S02]  /*2520*/  IMAD.SHL.U32 R2, R0, 0x4, RZ ;  /* 0x0000000400027824 */ /* 0x000fe400078e00ff */
[----:B------:R-:W-:-:S07]  /*2530*/  IMAD.MOV.U32 R4, RZ, RZ, R0 ;  /* 0x000000ffff047224 */ /* 0x000fce00078e0000 */
.L_x_584:
        /* <DEDUP_REMOVED lines=24> */
.L_x_583:
[----:B------:R-:W-:Y:S05]  /*26c0*/  BSYNC.RECONVERGENT B1 ;  /* 0x0000000000017941 */ /* 0x000fea0003800200 */
.L_x_582:
[C---:B-1----:R-:W-:Y:S02]  /*26d0*/  IMAD.IADD R4, R3.reuse, 0x1, R4 ;  /* 0x0000000103047824 */ /* 0x042fe400078e0204 */
[----:B------:R-:W-:-:S03]  /*26e0*/  IMAD R2, R3, 0x4, R2 ;  /* 0x0000000403027824 */ /* 0x000fc600078e0202 */
[----:B------:R-:W-:-:S13]  /*26f0*/  ISETP.GE.U32.AND P0, PT, R4, 0x200, PT ;  /* 0x000002000400780c */ /* 0x000fda0003f06070 */
[----:B------:R-:W-:Y:S05]  /*2700*/  @!P0 BRA `(.L_x_584) ;  /* 0xfffffffc008c8947 */ /* 0x000fea000383ffff */
.L_x_581:
[----:B------:R-:W-:Y:S05]  /*2710*/  BSYNC.RECONVERGENT B0 ;  /* 0x0000000000007941 */ /* 0x000fea0003800200 */
.L_x_580:
[----:B------:R-:W-:Y:S01]  /*2720*/  BAR.SYNC.DEFER_BLOCKING 0x0 ;  /* 0x0000000000007b1d */ /* 0x000fe20000010000 */
[----:B------:R-:W-:-:S05]  /*2730*/  ISETP.GT.U32.AND P0, PT, R0, 0x1ff, PT ;  /* 0x000001ff0000780c */ /* 0x000fca0003f04070 */
[----:B------:R-:W-:Y:S08]  /*2740*/  BSSY.RECONVERGENT B0, `(.L_x_585) ;  /* 0x0000021000007945 */ /* 0x000ff00003800200 */
[----:B------:R-:W-:Y:S05]  /*2750*/  @P0 BRA `(.L_x_586) ;  /* 0x00000000007c0947 */ /* 0x000fea0003800000 */
[----:B------:R-:W-:Y:S02]  /*2760*/  IMAD.SHL.U32 R2, R0, 0x4, RZ ;  /* 0x0000000400027824 */ /* 0x000fe400078e00ff */
[----:B------:R-:W-:-:S07]  /*2770*/  IMAD.MOV.U32 R4, RZ, RZ, R0 ;  /* 0x000000ffff047224 */ /* 0x000fce00078e0000 */
.L_x_589:
        /* <DEDUP_REMOVED lines=24> */
.L_x_588:
[----:B------:R-:W-:Y:S05]  /*2900*/  BSYNC.RECONVERGENT B1 ;  /* 0x0000000000017941 */ /* 0x000fea0003800200 */
.L_x_587:
[C---:B-1----:R-:W-:Y:S02]  /*2910*/  IMAD.IADD R4, R3.reuse, 0x1, R4 ;  /* 0x0000000103047824 */ /* 0x042fe400078e0204 */
[----:B------:R-:W-:-:S03]  /*2920*/  IMAD R2, R3, 0x4, R2 ;  /* 0x0000000403027824 */ /* 0x000fc600078e0202 */
[----:B------:R-:W-:-:S13]  /*2930*/  ISETP.GE.U32.AND P0, PT, R4, 0x200, PT ;  /* 0x000002000400780c */ /* 0x000fda0003f06070 */
[----:B------:R-:W-:Y:S05]  /*2940*/  @!P0 BRA `(.L_x_589) ;  /* 0xfffffffc008c8947 */ /* 0x000fea000383ffff */
.L_x_586:
[----:B------:R-:W-:Y:S05]  /*2950*/  BSYNC.RECONVERGENT B0 ;  /* 0x0000000000007941 */ /* 0x000fea0003800200 */
.L_x_585:
[----:B------:R-:W-:Y:S01]  /*2960*/  BAR.SYNC.DEFER_BLOCKING 0x0 ;  /* 0x0000000000007b1d */ /* 0x000fe20000010000 */
[----:B------:R-:W-:-:S05]  /*2970*/  ISETP.GT.U32.AND P0, PT, R0, 0x1ff, PT ;  /* 0x000001ff0000780c */ /* 0x000fca0003f04070 */
[----:B------:R-:W-:Y:S08]  /*2980*/  BSSY.RECONVERGENT B0, `(.L_x_590) ;  /* 0x0000021000007945 */ /* 0x000ff00003800200 */
[----:B------:R-:W-:Y:S05]  /*2990*/  @P0 BRA `(.L_x_591) ;  /* 0x00000000007c0947 */ /* 0x000fea0003800000 */
[----:B------:R-:W-:Y:S02]  /*29a0*/  IMAD.SHL.U32 R2, R0, 0x4, RZ ;  /* 0x0000000400027824 */ /* 0x000fe400078e00ff */
[----:B------:R-:W-:-:S07]  /*29b0*/  IMAD.MOV.U32 R4, RZ, RZ, R0 ;  /* 0x000000ffff047224 */ /* 0x000fce00078e0000 */
.L_x_594:
        /* <DEDUP_REMOVED lines=24> */
.L_x_593:
[----:B------:R-:W-:Y:S05]  /*2b40*/  BSYNC.RECONVERGENT B1 ;  /* 0x0000000000017941 */ /* 0x000fea0003800200 */
.L_x_592:
[C---:B-1----:R-:W-:Y:S02]  /*2b50*/  IMAD.IADD R4, R3.reuse, 0x1, R4 ;  /* 0x0000000103047824 */ /* 0x042fe400078e0204 */
[----:B------:R-:W-:-:S03]  /*2b60*/  IMAD R2, R3, 0x4, R2 ;  /* 0x0000000403027824 */ /* 0x000fc600078e0202 */
[----:B------:R-:W-:-:S13]  /*2b70*/  ISETP.GE.U32.AND P0, PT, R4, 0x200, PT ;  /* 0x000002000400780c */ /* 0x000fda0003f06070 */
[----:B------:R-:W-:Y:S05]  /*2b80*/  @!P0 BRA `(.L_x_594) ;  /* 0xfffffffc008c8947 */ /* 0x000fea000383ffff */
.L_x_591:
[----:B------:R-:W-:Y:S05]  /*2b90*/  BSYNC.RECONVERGENT B0 ;  /* 0x0000000000007941 */ /* 0x000fea0003800200 */
.L_x_590:
[----:B------:R-:W-:Y:S01]  /*2ba0*/  BAR.SYNC.DEFER_BLOCKING 0x0 ;  /* 0x0000000000007b1d */ /* 0x000fe20000010000 */
[----:B------:R-:W-:-:S05]  /*2bb0*/  ISETP.GT.U32.AND P0, PT, R0, 0x1ff, PT ;  /* 0x000001ff0000780c */ /* 0x000fca0003f04070 */
[----:B------:R-:W-:Y:S08]  /*2bc0*/  BSSY.RECONVERGENT B0, `(.L_x_595) ;  /* 0x0000021000007945 */ /* 0x000ff00003800200 */
[----:B------:R-:W-:Y:S05]  /*2bd0*/  @P0 BRA `(.L_x_596) ;  /* 0x00000000007c0947 */ /* 0x000fea0003800000 */
[----:B------:R-:W-:Y:S02]  /*2be0*/  IMAD.SHL.U32 R2, R0, 0x4, RZ ;  /* 0x0000000400027824 */ /* 0x000fe400078e00ff */
[----:B------:R-:W-:-:S07]  /*2bf0*/  IMAD.MOV.U32 R4, RZ, RZ, R0 ;  /* 0x000000ffff047224 */ /* 0x000fce00078e0000 */
.L_x_599:
        /* <DEDUP_REMOVED lines=24> */
.L_x_598:
[----:B------:R-:W-:Y:S05]  /*2d80*/  BSYNC.RECONVERGENT B1 ;  /* 0x0000000000017941 */ /* 0x000fea0003800200 */
.L_x_597:
[C---:B-1----:R-:W-:Y:S02]  /*2d90*/  IMAD.IADD R4, R3.reuse, 0x1, R4 ;  /* 0x0000000103047824 */ /* 0x042fe400078e0204 */
[----:B------:R-:W-:-:S03]  /*2da0*/  IMAD R2, R3, 0x4, R2 ;  /* 0x0000000403027824 */ /* 0x000fc600078e0202 */
[----:B------:R-:W-:-:S13]  /*2db0*/  ISETP.GE.U32.AND P0, PT, R4, 0x200, PT ;  /* 0x000002000400780c */ /* 0x000fda0003f06070 */
[----:B------:R-:W-:Y:S05]  /*2dc0*/  @!P0 BRA `(.L_x_599) ;  /* 0xfffffffc008c8947 */ /* 0x000fea000383ffff */
.L_x_596:
[----:B------:R-:W-:Y:S05]  /*2dd0*/  BSYNC.RECONVERGENT B0 ;  /* 0x0000000000007941 */ /* 0x000fea0003800200 */
.L_x_595:
[----:B------:R-:W-:Y:S01]  /*2de0*/  BAR.SYNC.DEFER_BLOCKING 0x0 ;  /* 0x0000000000007b1d */ /* 0x000fe20000010000 */
[----:B------:R-:W-:-:S05]  /*2df0*/  ISETP.GT.U32.AND P0, PT, R0, 0x1ff, PT ;  /* 0x000001ff0000780c */ /* 0x000fca0003f04070 */
[----:B------:R-:W-:Y:S08]  /*2e00*/  BSSY.RECONVERGENT B0, `(.L_x_600) ;  /* 0x0000021000007945 */ /* 0x000ff00003800200 */
[----:B------:R-:W-:Y:S05]  /*2e10*/  @P0 BRA `(.L_x_601) ;  /* 0x00000000007c0947 */ /* 0x000fea0003800000 */
[----:B------:R-:W-:Y:S02]  /*2e20*/  IMAD.SHL.U32 R2, R0, 0x4, RZ ;  /* 0x0000000400027824 */ /* 0x000fe400078e00ff */
[----:B------:R-:W-:-:S07]  /*2e30*/  IMAD.MOV.U32 R4, RZ, RZ, R0 ;  /* 0x000000ffff047224 */ /* 0x000fce00078e0000 */
.L_x_604:
        /* <DEDUP_REMOVED lines=24> */
.L_x_603:
[----:B------:R-:W-:Y:S05]  /*2fc0*/  BSYNC.RECONVERGENT B1 ;  /* 0x0000000000017941 */ /* 0x000fea0003800200 */
.L_x_602:
[C---:B-1----:R-:W-:Y:S02]  /*2fd0*/  IMAD.IADD R4, R3.reuse, 0x1, R4 ;  /* 0x0000000103047824 */ /* 0x042fe400078e0204 */
[----:B------:R-:W-:-:S03]  /*2fe0*/  IMAD R2, R3, 0x4, R2 ;  /* 0x0000000403027824 */ /* 0x000fc600078e0202 */
[----:B------:R-:W-:-:S13]  /*2ff0*/  ISETP.GE.U32.AND P0, PT, R4, 0x200, PT ;  /* 0x000002000400780c */ /* 0x000fda0003f06070 */
[----:B------:R-:W-:Y:S05]  /*3000*/  @!P0 BRA `(.L_x_604) ;  /* 0xfffffffc008c8947 */ /* 0x000fea000383ffff */
.L_x_601:
[----:B------:R-:W-:Y:S05]  /*3010*/  BSYNC.RECONVERGENT B0 ;  /* 0x0000000000007941 */ /* 0x000fea0003800200 */
.L_x_600:
[----:B------:R-:W-:Y:S01]  /*3020*/  BAR.SYNC.DEFER_BLOCKING 0x0 ;  /* 0x0000000000007b1d */ /* 0x000fe20000010000 */
[----:B------:R-:W-:-:S05]  /*3030*/  ISETP.GT.U32.AND P0, PT, R0, 0x1ff, PT ;  /* 0x000001ff0000780c */ /* 0x000fca0003f04070 */
[----:B------:R-:W-:Y:S08]  /*3040*/  BSSY.RECONVERGENT B0, `(.L_x_605) ;  /* 0x0000021000007945 */ /* 0x000ff00003800200 */
[----:B------:R-:W-:Y:S05]  /*3050*/  @P0 BRA `(.L_x_606) ;  /* 0x00000000007c0947 */ /* 0x000fea0003800000 */
[----:B------:R-:W-:Y:S01]  /*3060*/  IMAD.SHL.U32 R2, R0, 0x4, RZ ;  /* 0x0000000400027824 */ /* 0x000fe200078e00ff */
[----:B------:R-:W-:-:S07]  /*3070*/  MOV R4, R0 ;  /* 0x0000000000047202 */ /* 0x000fce0000000f00 */
.L_x_609:
        /* <DEDUP_REMOVED lines=24> */
.L_x_608:
[----:B------:R-:W-:Y:S05]  /*3200*/  BSYNC.RECONVERGENT B1 ;  /* 0x0000000000017941 */ /* 0x000fea0003800200 */
.L_x_607:
[C---:B-1----:R-:W-:Y:S02]  /*3210*/  IMAD.IADD R4, R3.reuse, 0x1, R4 ;  /* 0x0000000103047824 */ /* 0x042fe400078e0204 */
[----:B------:R-:W-:-:S03]  /*3220*/  IMAD R2, R3, 0x4, R2 ;  /* 0x0000000403027824 */ /* 0x000fc600078e0202 */
[----:B------:R-:W-:-:S13]  /*3230*/  ISETP.GE.U32.AND P0, PT, R4, 0x200, PT ;  /* 0x000002000400780c */ /* 0x000fda0003f06070 */
[----:B------:R-:W-:Y:S05]  /*3240*/  @!P0 BRA `(.L_x_609) ;  /* 0xfffffffc008c8947 */ /* 0x000fea000383ffff */
.L_x_606:
[----:B------:R-:W-:Y:S05]  /*3250*/  BSYNC.RECONVERGENT B0 ;  /* 0x0000000000007941 */ /* 0x000fea0003800200 */
.L_x_605:
[----:B------:R-:W-:Y:S01]  /*3260*/  BAR.SYNC.DEFER_BLOCKING 0x0 ;  /* 0x0000000000007b1d */ /* 0x000fe20000010000 */
[----:B------:R-:W-:-:S05]  /*3270*/  ISETP.GT.U32.AND P0, PT, R0, 0x1ff, PT ;  /* 0x000001ff0000780c */ /* 0x000fca0003f04070 */
[----:B------:R-:W-:Y:S08]  /*3280*/  BSSY.RECONVERGENT B0, `(.L_x_610) ;  /* 0x0000021000007945 */ /* 0x000ff00003800200 */
[----:B------:R-:W-:Y:S05]  /*3290*/  @P0 BRA `(.L_x_611) ;  /* 0x00000000007c0947 */ /* 0x000fea0003800000 */
[----:B------:R-:W-:Y:S02]  /*32a0*/  IMAD.SHL.U32 R2, R0, 0x4, RZ ;  /* 0x0000000400027824 */ /* 0x000fe400078e00ff */
[----:B------:R-:W-:-:S07]  /*32b0*/  IMAD.MOV.U32 R4, RZ, RZ, R0 ;  /* 0x000000ffff047224 */ /* 0x000fce00078e0000 */
.L_x_614:
        /* <DEDUP_REMOVED lines=24> */
.L_x_613:
[----:B------:R-:W-:Y:S05]  /*3440*/  BSYNC.RECONVERGENT B1 ;  /* 0x0000000000017941 */ /* 0x000fea0003800200 */
.L_x_612:
[C---:B-1----:R-:W-:Y:S02]  /*3450*/  IMAD.IADD R4, R3.reuse, 0x1, R4 ;  /* 0x0000000103047824 */ /* 0x042fe400078e0204 */
[----:B------:R-:W-:-:S03]  /*3460*/  IMAD R2, R3, 0x4, R2 ;  /* 0x0000000403027824 */ /* 0x000fc600078e0202 */
[----:B------:R-:W-:-:S13]  /*3470*/  ISETP.GE.U32.AND P0, PT, R4, 0x200, PT ;  /* 0x000002000400780c */ /* 0x000fda0003f06070 */
[----:B------:R-:W-:Y:S05]  /*3480*/  @!P0 BRA `(.L_x_614) ;  /* 0xfffffffc008c8947 */ /* 0x000fea000383ffff */
.L_x_611:
[----:B------:R-:W-:Y:S05]  /*3490*/  BSYNC.RECONVERGENT B0 ;  /* 0x0000000000007941 */ /* 0x000fea0003800200 */
.L_x_610:
[----:B------:R-:W-:Y:S01]  /*34a0*/  BAR.SYNC.DEFER_BLOCKING 0x0 ;  /* 0x0000000000007b1d */ /* 0x000fe20000010000 */
[----:B------:R-:W-:-:S05]  /*34b0*/  ISETP.GT.U32.AND P0, PT, R0, 0x1ff, PT ;  /* 0x000001ff0000780c */ /* 0x000fca0003f04070 */
[----:B------:R-:W-:Y:S08]  /*34c0*/  BSSY.RECONVERGENT B0, `(.L_x_615) ;  /* 0x0000021000007945 */ /* 0x000ff00003800200 */
[----:B------:R-:W-:Y:S05]  /*34d0*/  @P0 BRA `(.L_x_616) ;  /* 0x00000000007c0947 */ /* 0x000fea0003800000 */
[----:B------:R-:W-:Y:S02]  /*34e0*/  IMAD.SHL.U32 R2, R0, 0x4, RZ ;  /* 0x0000000400027824 */ /* 0x000fe400078e00ff */
[----:B------:R-:W-:-:S07]  /*34f0*/  IMAD.MOV.U32 R4, RZ, RZ, R0 ;  /* 0x000000ffff047224 */ /* 0x000fce00078e0000 */
.L_x_619:
        /* <DEDUP_REMOVED lines=21> */
[----:B------:R-:W3:Y:S04]  /*3650*/  LDS R6, [R5] ;  /* 0x0000000005067984 */ /* 0x000ee80000000800 */
[----:B0-----:R4:W-:Y:S04]  /*3660*/  STS [R5], R8 ;  /* 0x0000000805007388 */ /* 0x0019e80000000800 */
[----:B---3--:R4:W-:Y:S02]  /*3670*/  STS [R7], R6 ;  /* 0x0000000607007388 */ /* 0x0089e40000000800 */
.L_x_618:
[----:B------:R-:W-:Y:S05]  /*3680*/  BSYNC.RECONVERGENT B1 ;  /* 0x0000000000017941 */ /* 0x000fea0003800200 */
.L_x_617:
[C---:B-1----:R-:W-:Y:S02]  /*3690*/  IMAD.IADD R4, R3.reuse, 0x1, R4 ;  /* 0x0000000103047824 */ /* 0x042fe400078e0204 */
[----:B------:R-:W-:-:S03]  /*36a0*/  IMAD R2, R3, 0x4, R2 ;  /* 0x0000000403027824 */ /* 0x000fc600078e0202 */
[----:B------:R-:W-:-:S13]  /*36b0*/  ISETP.GE.U32.AND P0, PT, R4, 0x200, PT ;  /* 0x000002000400780c */ /* 0x000fda0003f06070 */
[----:B------:R-:W-:Y:S05]  /*36c0*/  @!P0 BRA `(.L_x_619) ;  /* 0xfffffffc008c8947 */ /* 0x000fea000383ffff */
.L_x_616:
[----:B------:R-:W-:Y:S05]  /*36d0*/  BSYNC.RECONVERGENT B0 ;  /* 0x0000000000007941 */ /* 0x000fea0003800200 */
.L_x_615:
[----:B------:R-:W-:Y:S01]  /*36e0*/  BAR.SYNC.DEFER_BLOCKING 0x0 ;  /* 0x0000000000007b1d */ /* 0x000fe20000010000 */
[----:B------:R-:W-:-:S05]  /*36f0*/  ISETP.GT.U32.AND P0, PT, R0, 0x1ff, PT ;  /* 0x000001ff0000780c */ /* 0x000fca0003f04070 */
[----:B------:R-:W-:Y:S08]  /*3700*/  BSSY.RECONVERGENT B0, `(.L_x_620) ;  /* 0x0000021000007945 */ /* 0x000ff00003800200 */
[----:B------:R-:W-:Y:S05]  /*3710*/  @P0 BRA `(.L_x_621) ;  /* 0x00000000007c0947 */ /* 0x000fea0003800000 */
[----:B------:R-:W-:Y:S02]  /*3720*/  IMAD.SHL.U32 R2, R0, 0x4, RZ ;  /* 0x0000000400027824 */ /* 0x000fe400078e00ff */
[----:B------:R-:W-:-:S07]  /*3730*/  IMAD.MOV.U32 R4, RZ, RZ, R0 ;  /* 0x000000ffff047224 */ /* 0x000fce00078e0000 */
.L_x_624:
        /* <DEDUP_REMOVED lines=24> */
.L_x_623:
[----:B------:R-:W-:Y:S05]  /*38c0*/  BSYNC.RECONVERGENT B1 ;  /* 0x0000000000017941 */ /* 0x000fea0003800200 */
.L_x_622:
[C---:B-1----:R-:W-:Y:S02]  /*38d0*/  IMAD.IADD R4, R3.reuse, 0x1, R4 ;  /* 0x0000000103047824 */ /* 0x042fe400078e0204 */
[----:B------:R-:W-:-:S03]  /*38e0*/  IMAD R2, R3, 0x4, R2 ;  /* 0x0000000403027824 */ /* 0x000fc600078e0202 */
[----:B------:R-:W-:-:S13]  /*38f0*/  ISETP.GE.U32.AND P0, PT, R4, 0x200, PT ;  /* 0x000002000400780c */ /* 0x000fda0003f06070 */
[----:B------:R-:W-:Y:S05]  /*3900*/  @!P0 BRA `(.L_x_624) ;  /* 0xfffffffc008c8947 */ /* 0x000fea000383ffff */
.L_x_621:
[----:B------:R-:W-:Y:S05]  /*3910*/  BSYNC.RECONVERGENT B0 ;  /* 0x0000000000007941 */ /* 0x000fea0003800200 */
.L_x_620:
[----:B------:R-:W-:Y:S01]  /*3920*/  BAR.SYNC.DEFER_BLOCKING 0x0 ;  /* 0x0000000000007b1d */ /* 0x000fe20000010000 */
[----:B------:R-:W-:-:S05]  /*3930*/  ISETP.GT.U32.AND P0, PT, R0, 0x1ff, PT ;  /* 0x000001ff0000780c */ /* 0x000fca0003f04070 */
[----:B------:R-:W-:Y:S08]  /*3940*/  BSSY.RECONVERGENT B0, `(.L_x_625) ;  /* 0x0000021000007945 */ /* 0x000ff00003800200 */
[----:B------:R-:W-:Y:S05]  /*3950*/  @P0 BRA `(.L_x_626) ;  /* 0x00000000007c0947 */ /* 0x000fea0003800000 */
[----:B------:R-:W-:Y:S02]  /*3960*/  IMAD.SHL.U32 R2, R0, 0x4, RZ ;  /* 0x0000000400027824 */ /* 0x000fe400078e00ff */
[----:B------:R-:W-:-:S07]  /*3970*/  IMAD.MOV.U32 R4, RZ, RZ, R0 ;  /* 0x000000ffff047224 */ /* 0x000fce00078e0000 */
.L_x_629:
        /* <DEDUP_REMOVED lines=24> */
.L_x_628:
[----:B------:R-:W-:Y:S05]  /*3b00*/  BSYNC.RECONVERGENT B1 ;  /* 0x0000000000017941 */ /* 0x000fea0003800200 */
.L_x_627:
[C---:B-1----:R-:W-:Y:S02]  /*3b10*/  IMAD.IADD R4, R3.reuse, 0x1, R4 ;  /* 0x0000000103047824 */ /* 0x042fe400078e0204 */
[----:B------:R-:W-:-:S03]  /*3b20*/  IMAD R2, R3, 0x4, R2 ;  /* 0x0000000403027824 */ /* 0x000fc600078e0202 */
[----:B------:R-:W-:-:S13]  /*3b30*/  ISETP.GE.U32.AND P0, PT, R4, 0x200, PT ;  /* 0x000002000400780c */ /* 0x000fda0003f06070 */
[----:B------:R-:W-:Y:S05]  /*3b40*/  @!P0 BRA `(.L_x_629) ;  /* 0xfffffffc008c8947 */ /* 0x000fea000383ffff */
.L_x_626:
[----:B------:R-:W-:Y:S05]  /*3b50*/  BSYNC.RECONVERGENT B0 ;  /* 0x0000000000007941 */ /* 0x000fea0003800200 */
.L_x_625:
[----:B------:R-:W-:Y:S01]  /*3b60*/  BAR.SYNC.DEFER_BLOCKING 0x0 ;  /* 0x0000000000007b1d */ /* 0x000fe20000010000 */
[----:B------:R-:W-:-:S05]  /*3b70*/  ISETP.GT.U32.AND P0, PT, R0, 0x1ff, PT ;  /* 0x000001ff0000780c */ /* 0x000fca0003f04070 */
[----:B------:R-:W-:Y:S08]  /*3b80*/  BSSY.RECONVERGENT B0, `(.L_x_630) ;  /* 0x0000021000007945 */ /* 0x000ff00003800200 */
[----:B------:R-:W-:Y:S05]  /*3b90*/  @P0 BRA `(.L_x_631) ;  /* 0x00000000007c0947 */ /* 0x000fea0003800000 */
[----:B------:R-:W-:Y:S02]  /*3ba0*/  IMAD.SHL.U32 R2, R0, 0x4, RZ ;  /* 0x0000000400027824 */ /* 0x000fe400078e00ff */
[----:B------:R-:W-:-:S07]  /*3bb0*/  IMAD.MOV.U32 R4, RZ, RZ, R0 ;  /* 0x000000ffff047224 */ /* 0x000fce00078e0000 */
.L_x_634:
[----:B----4-:R-:W-:Y:S01]  /*3bc0*/  LOP3.LUT R7, R4, 0x20, RZ, 0x3c, !PT ;  /* 0x0000002004077812 */ /* 0x010fe200078e3cff */
        /* <DEDUP_REMOVED lines=23> */
.L_x_633:
[----:B------:R-:W-:Y:S05]  /*3d40*/  BSYNC.RECONVERGENT B1 ;  /* 0x0000000000017941 */ /* 0x000fea0003800200 */
.L_x_632:
[C---:B-1----:R-:W-:Y:S02]  /*3d50*/  IMAD.IADD R4, R3.reuse, 0x1, R4 ;  /* 0x0000000103047824 */ /* 0x042fe400078e0204 */
[----:B------:R-:W-:-:S03]  /*3d60*/  IMAD R2, R3, 0x4, R2 ;  /* 0x0000000403027824 */ /* 0x000fc600078e0202 */
[----:B------:R-:W-:-:S13]  /*3d70*/  ISETP.GE.U32.AND P0, PT, R4, 0x200, PT ;  /* 0x000002000400780c */ /* 0x000fda0003f06070 */
[----:B------:R-:W-:Y:S05]  /*3d80*/  @!P0 BRA `(.L_x_634) ;  /* 0xfffffffc008c8947 */ /* 0x000fea000383ffff */
.L_x_631:
[----:B------:R-:W-:Y:S05]  /*3d90*/  BSYNC.RECONVERGENT B0 ;  /* 0x0000000000007941 */ /* 0x000fea0003800200 */
.L_x_630:
[----:B------:R-:W-:Y:S01]  /*3da0*/  BAR.SYNC.DEFER_BLOCKING 0x0 ;  /* 0x0000000000007b1d */ /* 0x000fe20000010000 */
[----:B------:R-:W-:-:S05]  /*3db0*/  ISETP.GT.U32.AND P0, PT, R0, 0x1ff, PT ;  /* 0x000001ff0000780c */ /* 0x000fca0003f04070 */
[----:B------:R-:W-:Y:S08]  /*3dc0*/  BSSY.RECONVERGENT B0, `(.L_x_635) ;  /* 0x0000021000007945 */ /* 0x000ff00003800200 */
[----:B------:R-:W-:Y:S05]  /*3dd0*/  @P0 BRA `(.L_x_636) ;  /* 0x00000000007c0947 */ /* 0x000fea0003800000 */
[----:B------:R-:W-:Y:S02]  /*3de0*/  IMAD.SHL.U32 R2, R0, 0x4, RZ ;  /* 0x0000000400027824 */ /* 0x000fe400078e00ff */
[----:B------:R-:W-:-:S07]  /*3df0*/  IMAD.MOV.U32 R4, RZ, RZ, R0 ;  /* 0x000000ffff047224 */ /* 0x000fce00078e0000 */
.L_x_639:
        /* <DEDUP_REMOVED lines=24> */
.L_x_638:
[----:B------:R-:W-:Y:S05]  /*3f80*/  BSYNC.RECONVERGENT B1 ;  /* 0x0000000000017941 */ /* 0x000fea0003800200 */
.L_x_637:
[C---:B-1----:R-:W-:Y:S02]  /*3f90*/  IMAD.IADD R4, R3.reuse, 0x1, R4 ;  /* 0x0000000103047824 */ /* 0x042fe400078e0204 */
[----:B------:R-:W-:-:S03]  /*3fa0*/  IMAD R2, R3, 0x4, R2 ;  /* 0x0000000403027824 */ /* 0x000fc600078e0202 */
[----:B------:R-:W-:-:S13]  /*3fb0*/  ISETP.GE.U32.AND P0, PT, R4, 0x200, PT ;  /* 0x000002000400780c */ /* 0x000fda0003f06070 */
[----:B------:R-:W-:Y:S05]  /*3fc0*/  @!P0 BRA `(.L_x_639) ;  /* 0xfffffffc008c8947 */ /* 0x000fea000383ffff */
.L_x_636:
[----:B------:R-:W-:Y:S05]  /*3fd0*/  BSYNC.RECONVERGENT B0 ;  /* 0x0000000000007941 */ /* 0x000fea0003800200 */
.L_x_635:
[----:B------:R-:W-:Y:S01]  /*3fe0*/  BAR.SYNC.DEFER_BLOCKING 0x0 ;  /* 0x0000000000007b1d */ /* 0x000fe20000010000 */
[----:B------:R-:W-:-:S05]  /*3ff0*/  ISETP.GT.U32.AND P0, PT, R0, 0x1ff, PT ;  /* 0x000001ff0000780c */ /* 0x000fca0003f04070 */
[----:B------:R-:W-:Y:S08]  /*4000*/  BSSY.RECONVERGENT B0, `(.L_x_640) ;  /* 0x0000021000007945 */ /* 0x000ff00003800200 */
[----:B------:R-:W-:Y:S05]  /*4010*/  @P0 BRA `(.L_x_641) ;  /* 0x00000000007c0947 */ /* 0x000fea0003800000 */
[----:B------:R-:W-:Y:S02]  /*4020*/  IMAD.SHL.U32 R2, R0, 0x4, RZ ;  /* 0x0000000400027824 */ /* 0x000fe400078e00ff */
[----:B------:R-:W-:-:S07]  /*4030*/  IMAD.MOV.U32 R4, RZ, RZ, R0 ;  /* 0x000000ffff047224 */ /* 0x000fce00078e0000 */
.L_x_644:
        /* <DEDUP_REMOVED lines=24> */
.L_x_643:
[----:B------:R-:W-:Y:S05]  /*41c0*/  BSYNC.RECONVERGENT B1 ;  /* 0x0000000000017941 */ /* 0x000fea0003800200 */
.L_x_642:
[C---:B-1----:R-:W-:Y:S01]  /*41d0*/  IADD3 R4, PT, PT, R3.reuse, R4, RZ ;  /* 0x0000000403047210 */ /* 0x042fe20007ffe0ff */
[----:B------:R-:W-:-:S03]  /*41e0*/  IMAD R2, R3, 0x4, R2 ;  /* 0x0000000403027824 */ /* 0x000fc600078e0202 */
[----:B------:R-:W-:-:S13]  /*41f0*/  ISETP.GE.U32.AND P0, PT, R4, 0x200, PT ;  /* 0x000002000400780c */ /* 0x000fda0003f06070 */
[----:B------:R-:W-:Y:S05]  /*4200*/  @!P0 BRA `(.L_x_644) ;  /* 0xfffffffc008c8947 */ /* 0x000fea000383ffff */
.L_x_641:
[----:B------:R-:W-:Y:S05]  /*4210*/  BSYNC.RECONVERGENT B0 ;  /* 0x0000000000007941 */ /* 0x000fea0003800200 */
.L_x_640:
[----:B------:R-:W-:Y:S01]  /*4220*/  BAR.SYNC.DEFER_BLOCKING 0x0 ;  /* 0x0000000000007b1d */ /* 0x000fe20000010000 */
[----:B------:R-:W-:-:S05]  /*4230*/  ISETP.GT.U32.AND P0, PT, R0, 0x1ff, PT ;  /* 0x000001ff0000780c */ /* 0x000fca0003f04070 */
[----:B------:R-:W-:Y:S08]  /*4240*/  BSSY.RECONVERGENT B0, `(.L_x_645) ;  /* 0x0000021000007945 */ /* 0x000ff00003800200 */
[----:B------:R-:W-:Y:S05]  /*4250*/  @P0 BRA `(.L_x_646) ;  /* 0x00000000007c0947 */ /* 0x000fea0003800000 */
[----:B------:R-:W-:Y:S02]  /*4260*/  IMAD.SHL.U32 R2, R0, 0x4, RZ ;  /* 0x0000000400027824 */ /* 0x000fe400078e00ff */
[----:B------:R-:W-:-:S07]  /*4270*/  IMAD.MOV.U32 R4, RZ, RZ, R0 ;  /* 0x000000ffff047224 */ /* 0x000fce00078e0000 */
.L_x_649:
        /* <DEDUP_REMOVED lines=24> */
.L_x_648:
[----:B------:R-:W-:Y:S05]  /*4400*/  BSYNC.RECONVERGENT B1 ;  /* 0x0000000000017941 */ /* 0x000fea0003800200 */
.L_x_647:
[C---:B-1----:R-:W-:Y:S02]  /*4410*/  IMAD.IADD R4, R3.reuse, 0x1, R4 ;  /* 0x0000000103047824 */ /* 0x042fe400078e0204 */
[----:B------:R-:W-:-:S03]  /*4420*/  IMAD R2, R3, 0x4, R2 ;  /* 0x0000000403027824 */ /* 0x000fc600078e0202 */
[----:B------:R-:W-:-:S13]  /*4430*/  ISETP.GE.U32.AND P0, PT, R4, 0x200, PT ;  /* 0x000002000400780c */ /* 0x000fda0003f06070 */
[----:B------:R-:W-:Y:S05]  /*4440*/  @!P0 BRA `(.L_x_649) ;  /* 0xfffffffc008c8947 */ /* 0x000fea000383ffff */
.L_x_646:
[----:B------:R-:W-:Y:S05]  /*4450*/  BSYNC.RECONVERGENT B0 ;  /* 0x0000000000007941 */ /* 0x000fea0003800200 */
.L_x_645:
[----:B------:R-:W-:Y:S01]  /*4460*/  BAR.SYNC.DEFER_BLOCKING 0x0 ;  /* 0x0000000000007b1d */ /* 0x000fe20000010000 */
[----:B------:R-:W-:-:S05]  /*4470*/  ISETP.GT.U32.AND P0, PT, R0, 0x1ff, PT ;  /* 0x000001ff0000780c */ /* 0x000fca0003f04070 */
[----:B------:R-:W-:Y:S08]  /*4480*/  BSSY.RECONVERGENT B0, `(.L_x_650) ;  /* 0x0000021000007945 */ /* 0x000ff00003800200 */
[----:B------:R-:W-:Y:S05]  /*4490*/  @P0 BRA `(.L_x_651) ;  /* 0x00000000007c0947 */ /* 0x000fea0003800000 */
[----:B------:R-:W-:Y:S02]  /*44a0*/  IMAD.SHL.U32 R2, R0, 0x4, RZ ;  /* 0x0000000400027824 */ /* 0x000fe400078e00ff */
[----:B------:R-:W-:-:S07]  /*44b0*/  IMAD.MOV.U32 R4, RZ, RZ, R0 ;  /* 0x000000ffff047224 */ /* 0x000fce00078e0000 */
.L_x_654:
        /* <DEDUP_REMOVED lines=24> */
.L_x_653:
[----:B------:R-:W-:Y:S05]  /*4640*/  BSYNC.RECONVERGENT B1 ;  /* 0x0000000000017941 */ /* 0x000fea0003800200 */
.L_x_652:
[C---:B-1----:R-:W-:Y:S02]  /*4650*/  IMAD.IADD R4, R3.reuse, 0x1, R4 ;  /* 0x0000000103047824 */ /* 0x042fe400078e0204 */
[----:B------:R-:W-:-:S03]  /*4660*/  IMAD R2, R3, 0x4, R2 ;  /* 0x0000000403027824 */ /* 0x000fc600078e0202 */
[----:B------:R-:W-:-:S13]  /*4670*/  ISETP.GE.U32.AND P0, PT, R4, 0x200, PT ;  /* 0x000002000400780c */ /* 0x000fda0003f06070 */
[----:B------:R-:W-:Y:S05]  /*4680*/  @!P0 BRA `(.L_x_654) ;  /* 0xfffffffc008c8947 */ /* 0x000fea000383ffff */
.L_x_651:
[----:B------:R-:W-:Y:S05]  /*4690*/  BSYNC.RECONVERGENT B0 ;  /* 0x0000000000007941 */ /* 0x000fea0003800200 */
.L_x_650:
[----:B------:R-:W-:Y:S01]  /*46a0*/  BAR.SYNC.DEFER_BLOCKING 0x0 ;  /* 0x0000000000007b1d */ /* 0x000fe20000010000 */
[----:B------:R-:W-:-:S05]  /*46b0*/  ISETP.GT.U32.AND P0, PT, R0, 0x1ff, PT ;  /* 0x000001ff0000780c */ /* 0x000fca0003f04070 */
[----:B------:R-:W-:Y:S08]  /*46c0*/  BSSY.RECONVERGENT B0, `(.L_x_655) ;  /* 0x0000021000007945 */ /* 0x000ff00003800200 */
[----:B------:R-:W-:Y:S05]  /*46d0*/  @P0 BRA `(.L_x_656) ;  /* 0x00000000007c0947 */ /* 0x000fea0003800000 */
[----:B------:R-:W-:Y:S02]  /*46e0*/  IMAD.SHL.U32 R2, R0, 0x4, RZ ;  /* 0x0000000400027824 */ /* 0x000fe400078e00ff */
[----:B------:R-:W-:-:S07]  /*46f0*/  IMAD.MOV.U32 R4, RZ, RZ, R0 ;  /* 0x000000ffff047224 */ /* 0x000fce00078e0000 */
.L_x_659:
        /* <DEDUP_REMOVED lines=24> */
.L_x_658:
[----:B------:R-:W-:Y:S05]  /*4880*/  BSYNC.RECONVERGENT B1 ;  /* 0x0000000000017941 */ /* 0x000fea0003800200 */
.L_x_657:
[C---:B-1----:R-:W-:Y:S02]  /*4890*/  IMAD.IADD R4, R3.reuse, 0x1, R4 ;  /* 0x0000000103047824 */ /* 0x042fe400078e0204 */
[----:B------:R-:W-:-:S03]  /*48a0*/  IMAD R2, R3, 0x4, R2 ;  /* 0x0000000403027824 */ /* 0x000fc600078e0202 */
[----:B------:R-:W-:-:S13]  /*48b0*/  ISETP.GE.U32.AND P0, PT, R4, 0x200, PT ;  /* 0x000002000400780c */ /* 0x000fda0003f06070 */
[----:B------:R-:W-:Y:S05]  /*48c0*/  @!P0 BRA `(.L_x_659) ;  /* 0xfffffffc008c8947 */ /* 0x000fea000383ffff */
.L_x_656:
[----:B------:R-:W-:Y:S05]  /*48d0*/  BSYNC.RECONVERGENT B0 ;  /* 0x0000000000007941 */ /* 0x000fea0003800200 */
.L_x_655:
[----:B------:R-:W-:Y:S01]  /*48e0*/  BAR.SYNC.DEFER_BLOCKING 0x0 ;  /* 0x0000000000007b1d */ /* 0x000fe20000010000 */
[----:B------:R-:W-:-:S05]  /*48f0*/  ISETP.GT.U32.AND P0, PT, R0, 0x1ff, PT ;  /* 0x000001ff0000780c */ /* 0x000fca0003f04070 */
[----:B------:R-:W-:Y:S08]  /*4900*/  BSSY.RECONVERGENT B0, `(.L_x_660) ;  /* 0x0000021000007945 */ /* 0x000ff00003800200 */
[----:B------:R-:W-:Y:S05]  /*4910*/  @P0 BRA `(.L_x_661) ;  /* 0x00000000007c0947 */ /* 0x000fea0003800000 */
[----:B------:R-:W-:Y:S02]  /*4920*/  IMAD.SHL.U32 R2, R0, 0x4, RZ ;  /* 0x0000000400027824 */ /* 0x000fe400078e00ff */
[----:B------:R-:W-:-:S07]  /*4930*/  IMAD.MOV.U32 R4, RZ, RZ, R0 ;  /* 0x000000ffff047224 */ /* 0x000fce00078e0000 */
.L_x_664:
        /* <DEDUP_REMOVED lines=24> */
.L_x_663:
[----:B------:R-:W-:Y:S05]  /*4ac0*/  BSYNC.RECONVERGENT B1 ;  /* 0x0000000000017941 */ /* 0x000fea0003800200 */
.L_x_662:
[C---:B-1----:R-:W-:Y:S02]  /*4ad0*/  IMAD.IADD R4, R3.reuse, 0x1, R4 ;  /* 0x0000000103047824 */ /* 0x042fe400078e0204 */
[----:B------:R-:W-:-:S03]  /*4ae0*/  IMAD R2, R3, 0x4, R2 ;  /* 0x0000000403027824 */ /* 0x000fc600078e0202 */
[----:B------:R-:W-:-:S13]  /*4af0*/  ISETP.GE.U32.AND P0, PT, R4, 0x200, PT ;  /* 0x000002000400780c */ /* 0x000fda0003f06070 */
[----:B------:R-:W-:Y:S05]  /*4b00*/  @!P0 BRA `(.L_x_664) ;  /* 0xfffffffc008c8947 */ /* 0x000fea000383ffff */
.L_x_661:
[----:B------:R-:W-:Y:S05]  /*4b10*/  BSYNC.RECONVERGENT B0 ;  /* 0x0000000000007941 */ /* 0x000fea0003800200 */
.L_x_660:
[----:B------:R-:W-:Y:S01]  /*4b20*/  BAR.SYNC.DEFER_BLOCKING 0x0 ;  /* 0x0000000000007b1d */ /* 0x000fe20000010000 */
[----:B------:R-:W-:-:S05]  /*4b30*/  ISETP.GT.U32.AND P0, PT, R0, 0x1ff, PT ;  /* 0x000001ff0000780c */ /* 0x000fca0003f04070 */
[----:B------:R-:W-:Y:S08]  /*4b40*/  BSSY.RECONVERGENT B0, `(.L_x_665) ;  /* 0x0000021000007945 */ /* 0x000ff00003800200 */
[----:B------:R-:W-:Y:S05]  /*4b50*/  @P0 BRA `(.L_x_666) ;  /* 0x00000000007c0947 */ /* 0x000fea0003800000 */
[----:B------:R-:W-:Y:S02]  /*4b60*/  IMAD.SHL.U32 R2, R0, 0x4, RZ ;  /* 0x0000000400027824 */ /* 0x000fe400078e00ff */
[----:B------:R-:W-:-:S07]  /*4b70*/  IMAD.MOV.U32 R4, RZ, RZ, R0 ;  /* 0x000000ffff047224 */ /* 0x000fce00078e0000 */
.L_x_669:
        /* <DEDUP_REMOVED lines=24> */
.L_x_668:
[----:B------:R-:W-:Y:S05]  /*4d00*/  BSYNC.RECONVERGENT B1 ;  /* 0x0000000000017941 */ /* 0x000fea0003800200 */
.L_x_667:
[C---:B-1----:R-:W-:Y:S01]  /*4d10*/  IMAD.IADD R4, R3.reuse, 0x1, R4 ;  /* 0x0000000103047824 */ /* 0x042fe200078e0204 */
[----:B------:R-:W-:-:S04]  /*4d20*/  LEA R2, R3, R2, 0x2 ;  /* 0x0000000203027211 */ /* 0x000fc800078e10ff */
[----:B------:R-:W-:-:S13]  /*4d30*/  ISETP.GE.U32.AND P0, PT, R4, 0x200, PT ;  /* 0x000002000400780c */ /* 0x000fda0003f06070 */
[----:B------:R-:W-:Y:S05]  /*4d40*/  @!P0 BRA `(.L_x_669) ;  /* 0xfffffffc008c8947 */ /* 0x000fea000383ffff */
.L_x_666:
[----:B------:R-:W-:Y:S05]  /*4d50*/  BSYNC.RECONVERGENT B0 ;  /* 0x0000000000007941 */ /* 0x000fea0003800200 */
.L_x_665:
[----:B------:R-:W-:Y:S01]  /*4d60*/  BAR.SYNC.DEFER_BLOCKING 0x0 ;  /* 0x0000000000007b1d */ /* 0x000fe20000010000 */
[----:B------:R-:W-:-:S05]  /*4d70*/  ISETP.GT.U32.AND P0, PT, R0, 0x1ff, PT ;  /* 0x000001ff0000780c */ /* 0x000fca0003f04070 */
[----:B------:R-:W-:Y:S08]  /*4d80*/  BSSY.RECONVERGENT B0, `(.L_x_670) ;  /* 0x0000021000007945 */ /* 0x000ff00003800200 */
[----:B------:R-:W-:Y:S05]  /*4d90*/  @P0 BRA `(.L_x_671) ;  /* 0x00000000007c0947 */ /* 0x000fea0003800000 */
[----:B------:R-:W-:Y:S02]  /*4da0*/  IMAD.SHL.U32 R2, R0, 0x4, RZ ;  /* 0x0000000400027824 */ /* 0x000fe400078e00ff */
[----:B------:R-:W-:-:S07]  /*4db0*/  IMAD.MOV.U32 R4, RZ, RZ, R0 ;  /* 0x000000ffff047224 */ /* 0x000fce00078e0000 */
.L_x_674:
        /* <DEDUP_REMOVED lines=24> */
.L_x_673:
[----:B------:R-:W-:Y:S05]  /*4f40*/  BSYNC.RECONVERGENT B1 ;  /* 0x0000000000017941 */ /* 0x000fea0003800200 */
.L_x_672:
[C---:B-1----:R-:W-:Y:S02]  /*4f50*/  IMAD.IADD R4, R3.reuse, 0x1, R4 ;  /* 0x0000000103047824 */ /* 0x042fe400078e0204 */
[----:B------:R-:W-:-:S03]  /*4f60*/  IMAD R2, R3, 0x4, R2 ;  /* 0x0000000403027824 */ /* 0x000fc600078e0202 */
[----:B------:R-:W-:-:S13]  /*4f70*/  ISETP.GE.U32.AND P0, PT, R4, 0x200, PT ;  /* 0x000002000400780c */ /* 0x000fda0003f06070 */
[----:B------:R-:W-:Y:S05]  /*4f80*/  @!P0 BRA `(.L_x_674) ;  /* 0xfffffffc008c8947 */ /* 0x000fea000383ffff */
.L_x_671:
[----:B------:R-:W-:Y:S05]  /*4f90*/  BSYNC.RECONVERGENT B0 ;  /* 0x0000000000007941 */ /* 0x000fea0003800200 */
.L_x_670:
[----:B------:R-:W-:Y:S01]  /*4fa0*/  BAR.SYNC.DEFER_BLOCKING 0x0 ;  /* 0x0000000000007b1d */ /* 0x000fe20000010000 */
[----:B------:R-:W-:-:S05]  /*4fb0*/  ISETP.GT.U32.AND P0, PT, R0, 0x1ff, PT ;  /* 0x000001ff0000780c */ /* 0x000fca0003f04070 */
[----:B------:R-:W-:Y:S08]  /*4fc0*/  BSSY.RECONVERGENT B0, `(.L_x_675) ;  /* 0x0000021000007945 */ /* 0x000ff00003800200 */
[----:B------:R-:W-:Y:S05]  /*4fd0*/  @P0 BRA `(.L_x_676) ;  /* 0x00000000007c0947 */ /* 0x000fea0003800000 */
[----:B------:R-:W-:Y:S02]  /*4fe0*/  IMAD.SHL.U32 R2, R0, 0x4, RZ ;  /* 0x0000000400027824 */ /* 0x000fe400078e00ff */
[----:B------:R-:W-:-:S07]  /*4ff0*/  IMAD.MOV.U32 R4, RZ, RZ, R0 ;  /* 0x000000ffff047224 */ /* 0x000fce00078e0000 */
.L_x_679:
        /* <DEDUP_REMOVED lines=24> */
.L_x_678:
[----:B------:R-:W-:Y:S05]  /*5180*/  BSYNC.RECONVERGENT B1 ;  /* 0x0000000000017941 */ /* 0x000fea0003800200 */
.L_x_677:
[C---:B-1----:R-:W-:Y:S02]  /*5190*/  IMAD.IADD R4, R3.reuse, 0x1, R4 ;  /* 0x0000000103047824 */ /* 0x042fe400078e0204 */
[----:B------:R-:W-:-:S03]  /*51a0*/  IMAD R2, R3, 0x4, R2 ;  /* 0x0000000403027824 */ /* 0x000fc600078e0202 */
[----:B------:R-:W-:-:S13]  /*51b0*/  ISETP.GE.U32.AND P0, PT, R4, 0x200, PT ;  /* 0x000002000400780c */ /* 0x000fda0003f06070 */
[----:B------:R-:W-:Y:S05]  /*51c0*/  @!P0 BRA `(.L_x_679) ;  /* 0xfffffffc008c8947 */ /* 0x000fea000383ffff */
.L_x_676:
[----:B------:R-:W-:Y:S05]  /*51d0*/  BSYNC.RECONVERGENT B0 ;  /* 0x0000000000007941 */ /* 0x000fea0003800200 */
.L_x_675:
[----:B------:R-:W-:Y:S01]  /*51e0*/  BAR.SYNC.DEFER_BLOCKING 0x0 ;  /* 0x0000000000007b1d */ /* 0x000fe20000010000 */
[----:B------:R-:W-:-:S05]  /*51f0*/  ISETP.GT.U32.AND P0, PT, R0, 0x1ff, PT ;  /* 0x000001ff0000780c */ /* 0x000fca0003f04070 */
[----:B------:R-:W-:Y:S08]  /*5200*/  BSSY.RECONVERGENT B0, `(.L_x_680) ;  /* 0x0000021000007945 */ /* 0x000ff00003800200 */
[----:B------:R-:W-:Y:S05]  /*5210*/  @P0 BRA `(.L_x_681) ;  /* 0x00000000007c0947 */ /* 0x000fea0003800000 */
[----:B------:R-:W-:Y:S02]  /*5220*/  IMAD.SHL.U32 R2, R0, 0x4, RZ ;  /* 0x0000000400027824 */ /* 0x000fe400078e00ff */
[----:B------:R-:W-:-:S07]  /*5230*/  IMAD.MOV.U32 R4, RZ, RZ, R0 ;  /* 0x000000ffff047224 */ /* 0x000fce00078e0000 */
.L_x_684:
        /* <DEDUP_REMOVED lines=24> */
.L_x_683:
[----:B------:R-:W-:Y:S05]  /*53c0*/  BSYNC.RECONVERGENT B1 ;  /* 0x0000000000017941 */ /* 0x000fea0003800200 */
.L_x_682:
[C---:B-1----:R-:W-:Y:S02]  /*53d0*/  IMAD.IADD R4, R3.reuse, 0x1, R4 ;  /* 0x0000000103047824 */ /* 0x042fe400078e0204 */
[----:B------:R-:W-:-:S03]  /*53e0*/  IMAD R2, R3, 0x4, R2 ;  /* 0x0000000403027824 */ /* 0x000fc600078e0202 */
[----:B------:R-:W-:-:S13]  /*53f0*/  ISETP.GE.U32.AND P0, PT, R4, 0x200, PT ;  /* 0x000002000400780c */ /* 0x000fda0003f06070 */
[----:B------:R-:W-:Y:S05]  /*5400*/  @!P0 BRA `(.L_x_684) ;  /* 0xfffffffc008c8947 */ /* 0x000fea000383ffff */
.L_x_681:
[----:B------:R-:W-:Y:S05]  /*5410*/  BSYNC.RECONVERGENT B0 ;  /* 0x0000000000007941 */ /* 0x000fea0003800200 */
.L_x_680:
[----:B------:R-:W-:Y:S01]  /*5420*/  BAR.SYNC.DEFER_BLOCKING 0x0 ;  /* 0x0000000000007b1d */ /* 0x000fe20000010000 */
[----:B------:R-:W-:-:S05]  /*5430*/  ISETP.GT.U32.AND P0, PT, R0, 0x1ff, PT ;  /* 0x000001ff0000780c */ /* 0x000fca0003f04070 */
[----:B------:R-:W-:Y:S08]  /*5440*/  BSSY.RECONVERGENT B0, `(.L_x_685) ;  /* 0x0000021000007945 */ /* 0x000ff00003800200 */
[----:B------:R-:W-:Y:S05]  /*5450*/  @P0 BRA `(.L_x_686) ;  /* 0x00000000007c0947 */ /* 0x000fea0003800000 */
[----:B------:R-:W-:Y:S02]  /*5460*/  IMAD.SHL.U32 R2, R0, 0x4, RZ ;  /* 0x0000000400027824 */ /* 0x000fe400078e00ff */
[----:B------:R-:W-:-:S07]  /*5470*/  IMAD.MOV.U32 R4, RZ, RZ, R0 ;  /* 0x000000ffff047224 */ /* 0x000fce00078e0000 */
.L_x_689:
        /* <DEDUP_REMOVED lines=24> */
.L_x_688:
[----:B------:R-:W-:Y:S05]  /*5600*/  BSYNC.RECONVERGENT B1 ;  /* 0x0000000000017941 */ /* 0x000fea0003800200 */
.L_x_687:
[C---:B-1----:R-:W-:Y:S02]  /*5610*/  IMAD.IADD R4, R3.reuse, 0x1, R4 ;  /* 0x0000000103047824 */ /* 0x042fe400078e0204 */
[----:B------:R-:W-:-:S03]  /*5620*/  IMAD R2, R3, 0x4, R2 ;  /* 0x0000000403027824 */ /* 0x000fc600078e0202 */
[----:B------:R-:W-:-:S13]  /*5630*/  ISETP.GE.U32.AND P0, PT, R4, 0x200, PT ;  /* 0x000002000400780c */ /* 0x000fda0003f06070 */
[----:B------:R-:W-:Y:S05]  /*5640*/  @!P0 BRA `(.L_x_689) ;  /* 0xfffffffc008c8947 */ /* 0x000fea000383ffff */
.L_x_686:
[----:B------:R-:W-:Y:S05]  /*5650*/  BSYNC.RECONVERGENT B0 ;  /* 0x0000000000007941 */ /* 0x000fea0003800200 */
.L_x_685:
[----:B------:R-:W-:Y:S01]  /*5660*/  BAR.SYNC.DEFER_BLOCKING 0x0 ;  /* 0x0000000000007b1d */ /* 0x000fe20000010000 */
[----:B------:R-:W-:-:S05]  /*5670*/  ISETP.GT.U32.AND P0, PT, R0, 0x1ff, PT ;  /* 0x000001ff0000780c */ /* 0x000fca0003f04070 */
[----:B------:R-:W-:Y:S08]  /*5680*/  BSSY.RECONVERGENT B0, `(.L_x_690) ;  /* 0x0000021000007945 */ /* 0x000ff00003800200 */
[----:B------:R-:W-:Y:S05]  /*5690*/  @P0 BRA `(.L_x_691) ;  /* 0x00000000007c0947 */ /* 0x000fea0003800000 */
[----:B------:R-:W-:Y:S02]  /*56a0*/  IMAD.SHL.U32 R2, R0, 0x4, RZ ;  /* 0x0000000400027824 */ /* 0x000fe400078e00ff */
[----:B------:R-:W-:-:S07]  /*56b0*/  IMAD.MOV.U32 R4, RZ, RZ, R0 ;  /* 0x000000ffff047224 */ /* 0x000fce00078e0000 */
.L_x_694:
        /* <DEDUP_REMOVED lines=24> */
.L_x_693:
[----:B------:R-:W-:Y:S05]  /*5840*/  BSYNC.RECONVERGENT B1 ;  /* 0x0000000000017941 */ /* 0x000fea0003800200 */
.L_x_692:
[C---:B-1----:R-:W-:Y:S02]  /*5850*/  IMAD.IADD R4, R3.reuse, 0x1, R4 ;  /* 0x0000000103047824 */ /* 0x042fe400078e0204 */
[----:B------:R-:W-:-:S03]  /*5860*/  IMAD R2, R3, 0x4, R2 ;  /* 0x0000000403027824 */ /* 0x000fc600078e0202 */
[----:B------:R-:W-:-:S13]  /*5870*/  ISETP.GE.U32.AND P0, PT, R4, 0x200, PT ;  /* 0x000002000400780c */ /* 0x000fda0003f06070 */
[----:B------:R-:W-:Y:S05]  /*5880*/  @!P0 BRA `(.L_x_694) ;  /* 0xfffffffc008c8947 */ /* 0x000fea000383ffff */
.L_x_691:
[----:B------:R-:W-:Y:S05]  /*5890*/  BSYNC.RECONVERGENT B0 ;  /* 0x0000000000007941 */ /* 0x000fea0003800200 */
.L_x_690:
[----:B------:R-:W-:Y:S01]  /*58a0*/  BAR.SYNC.DEFER_BLOCKING 0x0 ;  /* 0x0000000000007b1d */ /* 0x000fe20000010000 */
[----:B------:R-:W-:-:S05]  /*58b0*/  ISETP.GT.U32.AND P0, PT, R0, 0x1ff, PT ;  /* 0x000001ff0000780c */ /* 0x000fca0003f04070 */
[----:B------:R-:W-:Y:S08]  /*58c0*/  BSSY.RECONVERGENT B0, `(.L_x_695) ;  /* 0x0000021000007945 */ /* 0x000ff00003800200 */
[----:B------:R-:W-:Y:S05]  /*58d0*/  @P0 BRA `(.L_x_696) ;  /* 0x00000000007c0947 */ /* 0x000fea0003800000 */
[----:B------:R-:W-:Y:S01]  /*58e0*/  SHF.L.U32 R2, R0, 0x2, RZ ;  /* 0x0000000200027819 */ /* 0x000fe200000006ff */
[----:B------:R-:W-:-:S07]  /*58f0*/  IMAD.MOV.U32 R4, RZ, RZ, R0 ;  /* 0x000000ffff047224 */ /* 0x000fce00078e0000 */
.L_x_699:
        /* <DEDUP_REMOVED lines=24> */
.L_x_698:
[----:B------:R-:W-:Y:S05]  /*5a80*/  BSYNC.RECONVERGENT B1 ;  /* 0x0000000000017941 */ /* 0x000fea0003800200 */
.L_x_697:
[C---:B-1----:R-:W-:Y:S02]  /*5a90*/  IMAD.IADD R4, R3.reuse, 0x1, R4 ;  /* 0x0000000103047824 */ /* 0x042fe400078e0204 */
[----:B------:R-:W-:-:S03]  /*5aa0*/  IMAD R2, R3, 0x4, R2 ;  /* 0x0000000403027824 */ /* 0x000fc600078e0202 */
[----:B------:R-:W-:-:S13]  /*5ab0*/  ISETP.GE.U32.AND P0, PT, R4, 0x200, PT ;  /* 0x000002000400780c */ /* 0x000fda0003f06070 */
[----:B------:R-:W-:Y:S05]  /*5ac0*/  @!P0 BRA `(.L_x_699) ;  /* 0xfffffffc008c8947 */ /* 0x000fea000383ffff */
.L_x_696:
[----:B------:R-:W-:Y:S05]  /*5ad0*/  BSYNC.RECONVERGENT B0 ;  /* 0x0000000000007941 */ /* 0x000fea0003800200 */
.L_x_695:
[----:B------:R-:W-:Y:S01]  /*5ae0*/  BAR.SYNC.DEFER_BLOCKING 0x0 ;  /* 0x0000000000007b1d */ /* 0x000fe20000010000 */
[----:B------:R-:W-:-:S05]  /*5af0*/  ISETP.GT.U32.AND P0, PT, R0, 0x1ff, PT ;  /* 0x000001ff0000780c */ /* 0x000fca0003f04070 */
[----:B------:R-:W-:Y:S08]  /*5b00*/  BSSY.RECONVERGENT B0, `(.L_x_700) ;  /* 0x0000020000007945 */ /* 0x000ff00003800200 */
[----:B------:R-:W-:Y:S05]  /*5b10*/  @P0 BRA `(.L_x_701) ;  /* 0x0000000000780947 */ /* 0x000fea0003800000 */
[----:B------:R-:W-:Y:S02]  /*5b20*/  IMAD.SHL.U32 R2, R0, 0x4, RZ ;  /* 0x0000000400027824 */ /* 0x000fe400078e00ff */
[----:B------:R-:W-:-:S07]  /*5b30*/  IMAD.MOV.U32 R4, RZ, RZ, R0 ;  /* 0x000000ffff047224 */ /* 0x000fce00078e0000 */
.L_x_704:
[----:B---34-:R-:W-:Y:S01]  /*5b40*/  LOP3.LUT R7, R4, 0x100, RZ, 0x3c, !PT ;  /* 0x0000010004077812 */ /* 0x018fe200078e3cff */
[----:B------:R-:W-:Y:S03]  /*5b50*/  BSSY.RECONVERGENT B1, `(.L_x_702) ;  /* 0x0000018000017945 */ /* 0x000fe60003800200 */
[----:B------:R-:W-:Y:S01]  /*5b60*/  ISETP.GT.U32.AND P0, PT, R7, R4, PT ;  /* 0x000000040700720c */ /* 0x000fe20003f04070 */
[----:B-1----:R-:W-:-:S05]  /*5b70*/  IMAD.IADD R4, R3, 0x1, R4 ;  /* 0x0000000103047824 */ /* 0x002fca00078e0204 */
[----:B------:R-:W-:-:S07]  /*5b80*/  ISETP.GE.U32.AND P1, PT, R4, 0x200, PT ;  /* 0x000002000400780c */ /* 0x000fce0003f26070 */
[----:B------:R-:W-:Y:S06]  /*5b90*/  @!P0 BRA `(.L_x_703) ;  /* 0x00000000004c8947 */ /* 0x000fec0003800000 */
[----:B------:R-:W0:Y:S01]  /*5ba0*/  S2R R6, SR_CgaCtaId ;  /* 0x0000000000067919 */ /* 0x000e220000008800 */
[----:B------:R-:W-:-:S04]  /*5bb0*/  MOV R5, 0x400 ;  /* 0x0000040000057802 */ /* 0x000fc80000000f00 */
[----:B0-----:R-:W-:-:S05]  /*5bc0*/  LEA R11, R6, R5, 0x18 ;  /* 0x00000005060b7211 */ /* 0x001fca00078ec0ff */
[----:B------:R-:W-:Y:S02]  /*5bd0*/  IMAD.IADD R9, R11, 0x1, R2 ;  /* 0x000000010b097824 */ /* 0x000fe400078e0202 */
[----:B------:R-:W-:-:S03]  /*5be0*/  IMAD R11, R7, 0x4, R11 ;  /* 0x00000004070b7824 */ /* 0x000fc600078e020b */
[----:B------:R-:W-:Y:S04]  /*5bf0*/  LDS R10, [R9] ;  /* 0x00000000090a7984 */ /* 0x000fe80000000800 */
[----:B------:R-:W0:Y:S02]  /*5c00*/  LDS R12, [R11] ;  /* 0x000000000b0c7984 */ /* 0x000e240000000800 */
[----:B0-----:R-:W-:-:S13]  /*5c10*/  FSETP.GT.AND P0, PT, R10, R12, PT ;  /* 0x0000000c0a00720b */ /* 0x001fda0003f04000 */
[----:B------:R-:W-:Y:S05]  /*5c20*/  @P0 BRA `(.L_x_703) ;  /* 0x0000000000280947 */ /* 0x000fea0003800000 */
        /* <DEDUP_REMOVED lines=10> */
.L_x_703:
[----:B------:R-:W-:Y:S05]  /*5cd0*/  BSYNC.RECONVERGENT B1 ;  /* 0x0000000000017941 */ /* 0x000fea0003800200 */
.L_x_702:
[----:B------:R-:W-:Y:S01]  /*5ce0*/  IMAD R2, R3, 0x4, R2 ;  /* 0x0000000403027824 */ /* 0x000fe200078e0202 */
[----:B------:R-:W-:Y:S06]  /*5cf0*/  @!P1 BRA `(.L_x_704) ;  /* 0xfffffffc00909947 */ /* 0x000fec000383ffff */
.L_x_701:
[----:B------:R-:W-:Y:S05]  /*5d00*/  BSYNC.RECONVERGENT B0 ;  /* 0x0000000000007941 */ /* 0x000fea0003800200 */
.L_x_700:
[----:B------:R-:W-:Y:S01]  /*5d10*/  BAR.SYNC.DEFER_BLOCKING 0x0 ;  /* 0x0000000000007b1d */ /* 0x000fe20000010000 */
[----:B------:R-:W-:-:S05]  /*5d20*/  ISETP.GT.U32.AND P0, PT, R0, 0x1ff, PT ;  /* 0x000001ff0000780c */ /* 0x000fca0003f04070 */
[----:B------:R-:W-:Y:S08]  /*5d30*/  BSSY.RECONVERGENT B0, `(.L_x_705) ;  /* 0x0000020000007945 */ /* 0x000ff00003800200 */
[----:B------:R-:W-:Y:S05]  /*5d40*/  @P0 BRA `(.L_x_706) ;  /* 0x0000000000780947 */ /* 0x000fea0003800000 */
[----:B------:R-:W-:Y:S02]  /*5d50*/  IMAD.SHL.U32 R2, R0, 0x4, RZ ;  /* 0x0000000400027824 */ /* 0x000fe400078e00ff */
[----:B------:R-:W-:-:S07]  /*5d60*/  IMAD.MOV.U32 R4, RZ, RZ, R0 ;  /* 0x000000ffff047224 */ /* 0x000fce00078e0000 */
.L_x_709:
        /* <DEDUP_REMOVED lines=25> */
.L_x_708:
[----:B------:R-:W-:Y:S05]  /*5f00*/  BSYNC.RECONVERGENT B1 ;  /* 0x0000000000017941 */ /* 0x000fea0003800200 */
.L_x_707:
[----:B------:R-:W-:Y:S01]  /*5f10*/  IMAD R2, R3, 0x4, R2 ;  /* 0x0000000403027824 */ /* 0x000fe200078e0202 */
[----:B------:R-:W-:Y:S06]  /*5f20*/  @!P1 BRA `(.L_x_709) ;  /* 0xfffffffc00909947 */ /* 0x000fec000383ffff */
.L_x_706:
[----:B------:R-:W-:Y:S05]  /*5f30*/  BSYNC.RECONVERGENT B0 ;  /* 0x0000000000007941 */ /* 0x000fea0003800200 */
.L_x_705:
[----:B------:R-:W-:Y:S01]  /*5f40*/  BAR.SYNC.DEFER_BLOCKING 0x0 ;  /* 0x0000000000007b1d */ /* 0x000fe20000010000 */
[----:B------:R-:W-:-:S05]  /*5f50*/  ISETP.GT.U32.AND P0, PT, R0, 0x1ff, PT ;  /* 0x000001ff0000780c */ /* 0x000fca0003f04070 */
[----:B------:R-:W-:Y:S08]  /*5f60*/  BSSY.RECONVERGENT B0, `(.L_x_710) ;  /* 0x0000020000007945 */ /* 0x000ff00003800200 */
[----:B------:R-:W-:Y:S05]  /*5f70*/  @P0 BRA `(.L_x_711) ;  /* 0x0000000000780947 */ /* 0x000fea0003800000 */
[----:B------:R-:W-:Y:S02]  /*5f80*/  IMAD.SHL.U32 R2, R0, 0x4, RZ ;  /* 0x0000000400027824 */ /* 0x000fe400078e00ff */
[----:B------:R-:W-:-:S07]  /*5f90*/  IMAD.MOV.U32 R4, RZ, RZ, R0 ;  /* 0x000000ffff047224 */ /* 0x000fce00078e0000 */
.L_x_714:
        /* <DEDUP_REMOVED lines=25> */
.L_x_713:
[----:B------:R-:W-:Y:S05]  /*6130*/  BSYNC.RECONVERGENT B1 ;  /* 0x0000000000017941 */ /* 0x000fea0003800200 */
.L_x_712:
[----:B------:R-:W-:Y:S01]  /*6140*/  IMAD R2, R3, 0x4, R2 ;  /* 0x0000000403027824 */ /* 0x000fe200078e0202 */
[----:B------:R-:W-:Y:S06]  /*6150*/  @!P1 BRA `(.L_x_714) ;  /* 0xfffffffc00909947 */ /* 0x000fec000383ffff */
.L_x_711:
[----:B------:R-:W-:Y:S05]  /*6160*/  BSYNC.RECONVERGENT B0 ;  /* 0x0000000000007941 */ /* 0x000fea0003800200 */
.L_x_710:
[----:B------:R-:W-:Y:S01]  /*6170*/  BAR.SYNC.DEFER_BLOCKING 0x0 ;  /* 0x0000000000007b1d */ /* 0x000fe20000010000 */
[----:B------:R-:W-:-:S05]  /*6180*/  ISETP.GT.U32.AND P0, PT, R0, 0x1ff, PT ;  /* 0x000001ff0000780c */ /* 0x000fca0003f04070 */
[----:B------:R-:W-:Y:S08]  /*6190*/  BSSY.RECONVERGENT B0, `(.L_x_715) ;  /* 0x0000020000007945 */ /* 0x000ff00003800200 */
[----:B------:R-:W-:Y:S05]  /*61a0*/  @P0 BRA `(.L_x_716) ;  /* 0x0000000000780947 */ /* 0x000fea0003800000 */
[----:B------:R-:W-:Y:S02]  /*61b0*/  IMAD.SHL.U32 R2, R0, 0x4, RZ ;  /* 0x0000000400027824 */ /* 0x000fe400078e00ff */
[----:B------:R-:W-:-:S07]  /*61c0*/  IMAD.MOV.U32 R4, RZ, RZ, R0 ;  /* 0x000000ffff047224 */ /* 0x000fce00078e0000 */
.L_x_719:
        /* <DEDUP_REMOVED lines=25> */
.L_x_718:
[----:B------:R-:W-:Y:S05]  /*6360*/  BSYNC.RECONVERGENT B1 ;  /* 0x0000000000017941 */ /* 0x000fea0003800200 */
.L_x_717:
[----:B------:R-:W-:Y:S01]  /*6370*/  IMAD R2, R3, 0x4, R2 ;  /* 0x0000000403027824 */ /* 0x000fe200078e0202 */
[----:B------:R-:W-:Y:S06]  /*6380*/  @!P1 BRA `(.L_x_719) ;  /* 0xfffffffc00909947 */ /* 0x000fec000383ffff */
.L_x_716:
[----:B------:R-:W-:Y:S05]  /*6390*/  BSYNC.RECONVERGENT B0 ;  /* 0x0000000000007941 */ /* 0x000fea0003800200 */
.L_x_715:
[----:B------:R-:W-:Y:S01]  /*63a0*/  BAR.SYNC.DEFER_BLOCKING 0x0 ;  /* 0x0000000000007b1d */ /* 0x000fe20000010000 */
[----:B------:R-:W-:-:S05]  /*63b0*/  ISETP.GT.U32.AND P0, PT, R0, 0x1ff, PT ;  /* 0x000001ff0000780c */ /* 0x000fca0003f04070 */
[----:B------:R-:W-:Y:S08]  /*63c0*/  BSSY.RECONVERGENT B0, `(.L_x_720) ;  /* 0x0000020000007945 */ /* 0x000ff00003800200 */
[----:B------:R-:W-:Y:S05]  /*63d0*/  @P0 BRA `(.L_x_721) ;  /* 0x0000000000780947 */ /* 0x000fea0003800000 */
[----:B------:R-:W-:Y:S01]  /*63e0*/  IMAD.SHL.U32 R2, R0, 0x4, RZ ;  /* 0x0000000400027824 */ /* 0x000fe200078e00ff */
[----:B------:R-:W-:-:S07]  /*63f0*/  MOV R4, R0 ;  /* 0x0000000000047202 */ /* 0x000fce0000000f00 */
.L_x_724:
        /* <DEDUP_REMOVED lines=25> */
.L_x_723:
[----:B------:R-:W-:Y:S05]  /*6590*/  BSYNC.RECONVERGENT B1 ;  /* 0x0000000000017941 */ /* 0x000fea0003800200 */
.L_x_722:
[----:B------:R-:W-:Y:S01]  /*65a0*/  IMAD R2, R3, 0x4, R2 ;  /* 0x0000000403027824 */ /* 0x000fe200078e0202 */
[----:B------:R-:W-:Y:S06]  /*65b0*/  @!P1 BRA `(.L_x_724) ;  /* 0xfffffffc00909947 */ /* 0x000fec000383ffff */
.L_x_721:
[----:B------:R-:W-:Y:S05]  /*65c0*/  BSYNC.RECONVERGENT B0 ;  /* 0x0000000000007941 */ /* 0x000fea0003800200 */
.L_x_720:
[----:B------:R-:W-:Y:S01]  /*65d0*/  BAR.SYNC.DEFER_BLOCKING 0x0 ;  /* 0x0000000000007b1d */ /* 0x000fe20000010000 */
[----:B------:R-:W-:-:S05]  /*65e0*/  ISETP.GT.U32.AND P0, PT, R0, 0x1ff, PT ;  /* 0x000001ff0000780c */ /* 0x000fca0003f04070 */
[----:B------:R-:W-:Y:S08]  /*65f0*/  BSSY.RECONVERGENT B0, `(.L_x_725) ;  /* 0x0000020000007945 */ /* 0x000ff00003800200 */
[----:B------:R-:W-:Y:S05]  /*6600*/  @P0 BRA `(.L_x_726) ;  /* 0x0000000000780947 */ /* 0x000fea0003800000 */
[----:B------:R-:W-:Y:S02]  /*6610*/  IMAD.SHL.U32 R2, R0, 0x4, RZ ;  /* 0x0000000400027824 */ /* 0x000fe400078e00ff */
[----:B------:R-:W-:-:S07]  /*6620*/  IMAD.MOV.U32 R4, RZ, RZ, R0 ;  /* 0x000000ffff047224 */ /* 0x000fce00078e0000 */
.L_x_729:
        /* <DEDUP_REMOVED lines=25> */
.L_x_728:
[----:B------:R-:W-:Y:S05]  /*67c0*/  BSYNC.RECONVERGENT B1 ;  /* 0x0000000000017941 */ /* 0x000fea0003800200 */
.L_x_727:
[----:B------:R-:W-:Y:S01]  /*67d0*/  IMAD R2, R3, 0x4, R2 ;  /* 0x0000000403027824 */ /* 0x000fe200078e0202 */
[----:B------:R-:W-:Y:S06]  /*67e0*/  @!P1 BRA `(.L_x_729) ;  /* 0xfffffffc00909947 */ /* 0x000fec000383ffff */
.L_x_726:
[----:B------:R-:W-:Y:S05]  /*67f0*/  BSYNC.RECONVERGENT B0 ;  /* 0x0000000000007941 */ /* 0x000fea0003800200 */
.L_x_725:
[----:B------:R-:W-:Y:S01]  /*6800*/  BAR.SYNC.DEFER_BLOCKING 0x0 ;  /* 0x0000000000007b1d */ /* 0x000fe20000010000 */
[----:B------:R-:W-:-:S05]  /*6810*/  ISETP.GT.U32.AND P0, PT, R0, 0x1ff, PT ;  /* 0x000001ff0000780c */ /* 0x000fca0003f04070 */
[----:B------:R-:W-:Y:S08]  /*6820*/  BSSY.RECONVERGENT B0, `(.L_x_730) ;  /* 0x0000020000007945 */ /* 0x000ff00003800200 */
[----:B------:R-:W-:Y:S05]  /*6830*/  @P0 BRA `(.L_x_731) ;  /* 0x0000000000780947 */ /* 0x000fea0003800000 */
[----:B------:R-:W-:Y:S02]  /*6840*/  IMAD.SHL.U32 R2, R0, 0x4, RZ ;  /* 0x0000000400027824 */ /* 0x000fe400078e00ff */
[----:B------:R-:W-:-:S07]  /*6850*/  IMAD.MOV.U32 R4, RZ, RZ, R0 ;  /* 0x000000ffff047224 */ /* 0x000fce00078e0000 */
.L_x_734:
        /* <DEDUP_REMOVED lines=25> */
.L_x_733:
[----:B------:R-:W-:Y:S05]  /*69f0*/  BSYNC.RECONVERGENT B1 ;  /* 0x0000000000017941 */ /* 0x000fea0003800200 */
.L_x_732:
[----:B------:R-:W-:Y:S01]  /*6a00*/  IMAD R2, R3, 0x4, R2 ;  /* 0x0000000403027824 */ /* 0x000fe200078e0202 */
[----:B------:R-:W-:Y:S06]  /*6a10*/  @!P1 BRA `(.L_x_734) ;  /* 0xfffffffc00909947 */ /* 0x000fec000383ffff */
.L_x_731:
[----:B------:R-:W-:Y:S05]  /*6a20*/  BSYNC.RECONVERGENT B0 ;  /* 0x0000000000007941 */ /* 0x000fea0003800200 */
.L_x_730:
[----:B------:R-:W-:Y:S01]  /*6a30*/  BAR.SYNC.DEFER_BLOCKING 0x0 ;  /* 0x0000000000007b1d */ /* 0x000fe20000010000 */
[----:B------:R-:W-:-:S05]  /*6a40*/  ISETP.GT.U32.AND P0, PT, R0, 0x1ff, PT ;  /* 0x000001ff0000780c */ /* 0x000fca0003f04070 */
[----:B------:R-:W-:Y:S08]  /*6a50*/  BSSY.RECONVERGENT B0, `(.L_x_735) ;  /* 0x0000020000007945 */ /* 0x000ff00003800200 */
[----:B------:R-:W-:Y:S05]  /*6a60*/  @P0 BRA `(.L_x_736) ;  /* 0x0000000000780947 */ /* 0x000fea0003800000 */
[----:B------:R-:W-:Y:S02]  /*6a70*/  IMAD.SHL.U32 R2, R0, 0x4, RZ ;  /* 0x0000000400027824 */ /* 0x000fe400078e00ff */
[----:B------:R-:W-:-:S07]  /*6a80*/  IMAD.MOV.U32 R4, RZ, RZ, R0 ;  /* 0x000000ffff047224 */ /* 0x000fce00078e0000 */
.L_x_739:
        /* <DEDUP_REMOVED lines=25> */
.L_x_738:
[----:B------:R-:W-:Y:S05]  /*6c20*/  BSYNC.RECONVERGENT B1 ;  /* 0x0000000000017941 */ /* 0x000fea0003800200 */
.L_x_737:
[----:B------:R-:W-:Y:S01]  /*6c30*/  IMAD R2, R3, 0x4, R2 ;  /* 0x0000000403027824 */ /* 0x000fe200078e0202 */
[----:B------:R-:W-:Y:S06]  /*6c40*/  @!P1 BRA `(.L_x_739) ;  /* 0xfffffffc00909947 */ /* 0x000fec000383ffff */
.L_x_736:
[----:B------:R-:W-:Y:S05]  /*6c50*/  BSYNC.RECONVERGENT B0 ;  /* 0x0000000000007941 */ /* 0x000fea0003800200 */
.L_x_735:
[----:B------:R-:W-:Y:S01]  /*6c60*/  BAR.SYNC.DEFER_BLOCKING 0x0 ;  /* 0x0000000000007b1d */ /* 0x000fe20000010000 */
[----:B------:R-:W-:-:S05]  /*6c70*/  ISETP.GT.U32.AND P0, PT, R0, 0x1ff, PT ;  /* 0x000001ff0000780c */ /* 0x000fca0003f04070 */
[----:B------:R-:W-:Y:S08]  /*6c80*/  BSSY.RECONVERGENT B0, `(.L_x_740) ;  /* 0x0000020000007945 */ /* 0x000ff00003800200 */
[----:B------:R-:W-:Y:S05]  /*6c90*/  @P0 BRA `(.L_x_741) ;  /* 0x0000000000780947 */ /* 0x000fea0003800000 */
[----:B------:R-:W-:Y:S02]  /*6ca0*/  IMAD.SHL.U32 R2, R0, 0x4, RZ ;  /* 0x0000000400027824 */ /* 0x000fe400078e00ff */
[----:B------:R-:W-:-:S07]  /*6cb0*/  IMAD.MOV.U32 R4, RZ, RZ, R0 ;  /* 0x000000ffff047224 */ /* 0x000fce00078e0000 */
.L_x_744:
        /* <DEDUP_REMOVED lines=25> */
.L_x_743:
[----:B------:R-:W-:Y:S05]  /*6e50*/  BSYNC.RECONVERGENT B1 ;  /* 0x0000000000017941 */ /* 0x000fea0003800200 */
.L_x_742:
[----:B------:R-:W-:Y:S01]  /*6e60*/  IMAD R2, R3, 0x4, R2 ;  /* 0x0000000403027824 */ /* 0x000fe200078e0202 */
[----:B------:R-:W-:Y:S06]  /*6e70*/  @!P1 BRA `(.L_x_744) ;  /* 0xfffffffc00909947 */ /* 0x000fec000383ffff */
.L_x_741:
[----:B------:R-:W-:Y:S05]  /*6e80*/  BSYNC.RECONVERGENT B0 ;  /* 0x0000000000007941 */ /* 0x000fea0003800200 */
.L_x_740:
[----:B0-2---:R-:W0:Y:S08]  /*6e90*/  LDC R17, c[0x0][0x38c] ;  /* 0x0000e300ff117b82 */ /* 0x005e300000000800 */
[----:B------:R-:W-:Y:S01]  /*6ea0*/  BAR.SYNC.DEFER_BLOCKING 0x0 ;  /* 0x0000000000007b1d */ /* 0x000fe20000010000 */
[----:B0-----:R-:W-:-:S13]  /*6eb0*/  ISETP.GE.AND P0, PT, R0, R17, PT ;  /* 0x000000110000720c */ /* 0x001fda0003f06270 */
[----:B------:R-:W-:Y:S05]  /*6ec0*/  @P0 EXIT ;  /* 0x000000000000094d */ /* 0x000fea0003800000 */
[----:B------:R-:W0:Y:S01]  /*6ed0*/  S2UR UR5, SR_CgaCtaId ;  /* 0x00000000000579c3 */ /* 0x000e220000008800 */
[----:B------:R-:W-:Y:S02]  /*6ee0*/  UMOV UR4, 0x400 ;  /* 0x0000040000047882 */ /* 0x000fe40000000000 */
[----:B------:R-:W-:-:S05]  /*6ef0*/  UIADD3 UR6, UPT, UPT, UR4, 0x800, URZ ;  /* 0x0000080004067890 */ /* 0x000fca000fffe0ff */
[----:B---34-:R-:W2:Y:S08]  /*6f00*/  LDC.64 R8, c[0x0][0x390] ;  /* 0x0000e400ff087b82 */ /* 0x018eb00000000a00 */
[----:B------:R-:W3:Y:S01]  /*6f10*/  LDC.64 R10, c[0x0][0x398] ;  /* 0x0000e600ff0a7b82 */ /* 0x000ee20000000a00 */
[----:B0-----:R-:W-:Y:S02]  /*6f20*/  ULEA UR4, UR5, UR4, 0x18 ;  /* 0x0000000405047291 */ /* 0x001fe4000f8ec0ff */
[----:B------:R-:W-:-:S12]  /*6f30*/  ULEA UR6, UR5, UR6, 0x18 ;  /* 0x0000000605067291 */ /* 0x000fd8000f8ec0ff */
.L_x_745:
[C---:B------:R-:W-:Y:S01]  /*6f40*/  LEA R2, R0.reuse, UR4, 0x2 ;  /* 0x0000000400027c11 */ /* 0x040fe2000f8e10ff */
[--C-:B0-----:R-:W-:Y:S01]  /*6f50*/  IMAD R7, R17, UR7, R0.reuse ;  /* 0x0000000711077c24 */ /* 0x101fe2000f8e0200 */
[----:B------:R-:W-:Y:S01]  /*6f60*/  LEA R12, R0, UR6, 0x2 ;  /* 0x00000006000c7c11 */ /* 0x000fe2000f8e10ff */
[----:B-1----:R-:W-:Y:S02]  /*6f70*/  IMAD.IADD R0, R3, 0x1, R0 ;  /* 0x0000000103007824 */ /* 0x002fe400078e0200 */
[----:B------:R-:W0:Y:S01]  /*6f80*/  LDS R13, [R2] ;  /* 0x00000000020d7984 */ /* 0x000e220000000800 */
[C---:B--2---:R-:W-:Y:S02]  /*6f90*/  IMAD.WIDE R4, R7.reuse, 0x4, R8 ;  /* 0x0000000407047825 */ /* 0x044fe400078e0208 */
[----:B------:R-:W-:Y:S01]  /*6fa0*/  ISETP.GE.AND P0, PT, R0, R17, PT ;  /* 0x000000110000720c */ /* 0x000fe20003f06270 */
[----:B------:R-:W1:Y:S01]  /*6fb0*/  LDS R15, [R12] ;  /* 0x000000000c0f7984 */ /* 0x000e620000000800 */
[----:B---3--:R-:W-:-:S03]  /*6fc0*/  IMAD.WIDE R6, R7, 0x4, R10 ;  /* 0x0000000407067825 */ /* 0x008fc600078e020a */
[----:B0-----:R0:W-:Y:S04]  /*6fd0*/  STG.E desc[UR8][R4.64], R13 ;  /* 0x0000000d04007986 */ /* 0x0011e8000c101908 */
[----:B-1----:R0:W-:Y:S04]  /*6fe0*/  STG.E desc[UR8][R6.64], R15 ;  /* 0x0000000f06007986 */ /* 0x0021e8000c101908 */
[----:B------:R-:W-:Y:S05]  /*6ff0*/  @!P0 BRA `(.L_x_745) ;  /* 0xfffffffc00d08947 */ /* 0x000fea000383ffff */
[----:B------:R-:W-:Y:S05]  /*7000*/  EXIT ;  /* 0x000000000000794d */ /* 0x000fea0003800000 */
.L_x_746:
        /* <DEDUP_REMOVED lines=15> */
.L_x_1284:


//--------------------- .text._Z24topk_kernel_bitonic_tileILi256EEvPKfiiPfPi --------------------------
	.section	.text._Z24topk_kernel_bitonic_tileILi256EEvPKfiiPfPi,"ax",@progbits
	.align	128
        .global         _Z24topk_kernel_bitonic_tileILi256EEvPKfiiPfPi
        .type           _Z24topk_kernel_bitonic_tileILi256EEvPKfiiPfPi,@function
        .size           _Z24topk_kernel_bitonic_tileILi256EEvPKfiiPfPi,(.L_x_1285 - _Z24topk_kernel_bitonic_tileILi256EEvPKfiiPfPi)
        .other          _Z24topk_kernel_bitonic_tileILi256EEvPKfiiPfPi,@"STO_CUDA_ENTRY STV_DEFAULT"
_Z24topk_kernel_bitonic_tileILi256EEvPKfiiPfPi:
.text._Z24topk_kernel_bitonic_tileILi256EEvPKfiiPfPi:
        /* <DEDUP_REMOVED lines=58> */
.L_x_751:
[----:B------:R-:W-:Y:S01]  /*03a0*/  ISETP.GE.AND P0, PT, R24, UR6, PT ;  /* 0x0000000618007c0c */ /* 0x000fe2000bf06270 */
[----:B0-----:R-:W-:-:S12]  /*03b0*/  IMAD.MOV.U32 R11, RZ, RZ, -0x800000 ;  /* 0xff800000ff0b7424 */ /* 0x001fd800078e00ff */
[----:B------:R0:W2:Y:S01]  /*03c0*/  @!P0 LDG.E.CONSTANT R11, desc[UR8][R8.64] ;  /* 0x00000008080b8981 */ /* 0x0000a2000c1e9900 */
[----:B------:R-:W-:Y:S01]  /*03d0*/  IMAD.MOV.U32 R12, RZ, RZ, -0x1 ;  /* 0xffffffffff0c7424 */ /* 0x000fe200078e00ff */
[----:B------:R-:W-:Y:S01]  /*03e0*/  @!P0 MOV R12, R24 ;  /* 0x00000018000c8202 */ /* 0x000fe20000000f00 */
[--C-:B------:R-:W-:Y:S02]  /*03f0*/  IMAD.IADD R14, R13, 0x1, R10.reuse ;  /* 0x000000010d0e7824 */ /* 0x100fe400078e020a */
[----:B------:R-:W-:Y:S02]  /*0400*/  IMAD.IADD R17, R15, 0x1, R10 ;  /* 0x000000010f117824 */ /* 0x000fe400078e020a */
[----:B------:R-:W-:Y:S02]  /*0410*/  VIADD R2, R2, 0x1 ;  /* 0x0000000102027836 */ /* 0x000fe40000000000 */
[----:B------:R-:W-:-:S03]  /*0420*/  IMAD.WIDE.U32 R6, R3, 0x4, R8 ;  /* 0x0000000403067825 */ /* 0x000fc600078e0008 */
[----:B------:R-:W-:Y:S01]  /*0430*/  ISETP.NE.AND P0, PT, R2, RZ, PT ;  /* 0x000000ff0200720c */ /* 0x000fe20003f05270 */
[----:B0-----:R-:W-:Y:S02]  /*0440*/  IMAD.MOV.U32 R8, RZ, RZ, R6 ;  /* 0x000000ffff087224 */ /* 0x001fe400078e0006 */
[----:B------:R-:W-:Y:S02]  /*0450*/  IMAD.MOV.U32 R9, RZ, RZ, R7 ;  /* 0x000000ffff097224 */ /* 0x000fe400078e0007 */
[C---:B------:R-:W-:Y:S02]  /*0460*/  IMAD R10, R3.reuse, 0x4, R10 ;  /* 0x00000004030a7824 */ /* 0x040fe400078e020a */
[----:B------:R-:W-:Y:S01]  /*0470*/  IMAD.IADD R24, R3, 0x1, R24 ;  /* 0x0000000103187824 */ /* 0x000fe200078e0218 */
[----:B--2---:R0:W-:Y:S04]  /*0480*/  STS [R14], R11 ;  /* 0x0000000b0e007388 */ /* 0x0041e80000000800 */
[----:B------:R0:W-:Y:S01]  /*0490*/  STS [R17], R12 ;  /* 0x0000000c11007388 */ /* 0x0001e20000000800 */
[----:B------:R-:W-:Y:S05]  /*04a0*/  @P0 BRA `(.L_x_751) ;  /* 0xfffffffc00bc0947 */ /* 0x000fea000383ffff */
.L_x_750:
[----:B------:R-:W-:Y:S05]  /*04b0*/  BSYNC.RECONVERGENT B1 ;  /* 0x0000000000017941 */ /* 0x000fea0003800200 */
.L_x_749:
        /* <DEDUP_REMOVED lines=16> */
.L_x_752:
        /* <DEDUP_REMOVED lines=28> */
[----:B------:R-:W-:Y:S01]  /*0780*/  IMAD.MOV.U32 R21, RZ, RZ, -0x800000 ;  /* 0xff800000ff157424 */ /* 0x000fe200078e00ff */
[----:B------:R-:W-:-:S05]  /*0790*/  MOV R20, 0xff800000 ;  /* 0xff80000000147802 */ /* 0x000fca0000000f00 */
[----:B------:R-:W3:Y:S04]  /*07a0*/  @!P3 LDG.E.CONSTANT R21, desc[UR8][R22.64] ;  /* 0x000000081615b981 */ /* 0x000ee8000c1e9900 */
[----:B------:R0:W3:Y:S01]  /*07b0*/  @!P0 LDG.E.CONSTANT R20, desc[UR8][R16.64] ;  /* 0x0000000810148981 */ /* 0x0000e2000c1e9900 */
[--C-:B----4-:R-:W-:Y:S02]  /*07c0*/  IMAD.IADD R19, R8, 0x1, R2.reuse ;  /* 0x0000000108137824 */ /* 0x110fe400078e0202 */
[----:B------:R-:W-:Y:S02]  /*07d0*/  IMAD.MOV.U32 R18, RZ, RZ, -0x1 ;  /* 0xffffffffff127424 */ /* 0x000fe400078e00ff */
[----:B------:R-:W-:Y:S02]  /*07e0*/  IMAD.IADD R29, R10, 0x1, R2 ;  /* 0x000000010a1d7824 */ /* 0x000fe400078e0202 */
[----:B------:R-:W-:-:S02]  /*07f0*/  @!P2 IMAD.MOV.U32 R18, RZ, RZ, R24 ;  /* 0x000000ffff12a224 */ /* 0x000fc400078e0018 */
[--C-:B0-----:R-:W-:Y:S02]  /*0800*/  IMAD.IADD R16, R9, 0x1, R2.reuse ;  /* 0x0000000109107824 */ /* 0x101fe400078e0202 */
[----:B------:R-:W-:Y:S02]  /*0810*/  IMAD.MOV.U32 R28, RZ, RZ, -0x1 ;  /* 0xffffffffff1c7424 */ /* 0x000fe400078e00ff */
[----:B------:R-:W-:Y:S02]  /*0820*/  IMAD.IADD R17, R15, 0x1, R2 ;  /* 0x000000010f117824 */ /* 0x000fe400078e0202 */
[----:B------:R-:W-:Y:S02]  /*0830*/  @!P1 IMAD.MOV.U32 R28, RZ, RZ, R12 ;  /* 0x000000ffff1c9224 */ /* 0x000fe400078e000c */
[--C-:B------:R-:W-:Y:S02]  /*0840*/  IMAD.IADD R23, R11, 0x1, R2.reuse ;  /* 0x000000010b177824 */ /* 0x100fe400078e0202 */
[----:B------:R-:W-:Y:S01]  /*0850*/  IMAD.IADD R22, R25, 0x1, R2 ;  /* 0x0000000119167824 */ /* 0x000fe200078e0202 */
[----:B------:R-:W-:-:S04]  /*0860*/  IADD3 R24, PT, PT, R3, R24, R3 ;  /* 0x0000001803187210 */ /* 0x000fc80007ffe003 */
[C---:B------:R-:W-:Y:S01]  /*0870*/  IADD3 R24, PT, PT, R3.reuse, R24, R3 ;  /* 0x0000001803187210 */ /* 0x040fe20007ffe003 */
[----:B------:R-:W-:Y:S01]  /*0880*/  IMAD R12, R3, 0x4, R12 ;  /* 0x00000004030c7824 */ /* 0x000fe200078e020c */
[----:B--2---:R0:W-:Y:S04]  /*0890*/  STS [R19], R26 ;  /* 0x0000001a13007388 */ /* 0x0041e80000000800 */
[----:B------:R1:W-:Y:S01]  /*08a0*/  STS [R29], R18 ;  /* 0x000000121d007388 */ /* 0x0003e20000000800 */
[----:B0-----:R-:W-:-:S03]  /*08b0*/  IMAD.MOV.U32 R19, RZ, RZ, -0x1 ;  /* 0xffffffffff137424 */ /* 0x001fc600078e00ff */
[----:B-----5:R0:W-:Y:S01]  /*08c0*/  STS [R16], R27 ;  /* 0x0000001b10007388 */ /* 0x0201e20000000800 */
[----:B------:R-:W-:Y:S02]  /*08d0*/  @!P0 IMAD.MOV.U32 R19, RZ, RZ, R14 ;  /* 0x000000ffff138224 */ /* 0x000fe400078e000e */
[----:B------:R-:W-:Y:S01]  /*08e0*/  IMAD.MOV.U32 R26, RZ, RZ, -0x1 ;  /* 0xffffffffff1a7424 */ /* 0x000fe200078e00ff */
[----:B------:R2:W-:Y:S01]  /*08f0*/  STS [R17], R28 ;  /* 0x0000001c11007388 */ /* 0x0005e20000000800 */
[----:B------:R-:W-:Y:S02]  /*0900*/  @!P3 IMAD.MOV.U32 R26, RZ, RZ, R6 ;  /* 0x000000ffff1ab224 */ /* 0x000fe400078e0006 */
[--C-:B-1----:R-:W-:Y:S02]  /*0910*/  IMAD.IADD R29, R7, 0x1, R2.reuse ;  /* 0x00000001071d7824 */ /* 0x102fe400078e0202 */
[--C-:B0-----:R-:W-:Y:S01]  /*0920*/  IMAD.IADD R16, R13, 0x1, R2.reuse ;  /* 0x000000010d107824 */ /* 0x101fe200078e0202 */
[----:B------:R-:W-:Y:S01]  /*0930*/  ISETP.GE.U32.AND P0, PT, R24, 0x100, PT ;  /* 0x000001001800780c */ /* 0x000fe20003f06070 */
[C---:B------:R-:W-:Y:S01]  /*0940*/  IMAD R2, R3.reuse, 0x10, R2 ;  /* 0x0000001003027824 */ /* 0x040fe200078e0202 */
[C---:B------:R-:W-:Y:S01]  /*0950*/  LEA R6, R3.reuse, R6, 0x2 ;  /* 0x0000000603067211 */ /* 0x040fe200078e10ff */
[----:B------:R-:W-:Y:S01]  /*0960*/  IMAD R14, R3, 0x4, R14 ;  /* 0x00000004030e7824 */ /* 0x000fe200078e020e */
[----:B---3--:R2:W-:Y:S04]  /*0970*/  STS [R23], R20 ;  /* 0x0000001417007388 */ /* 0x0085e80000000800 */
[----:B------:R2:W-:Y:S04]  /*0980*/  STS [R22], R19 ;  /* 0x0000001316007388 */ /* 0x0005e80000000800 */
[----:B------:R2:W-:Y:S04]  /*0990*/  STS [R16], R21 ;  /* 0x0000001510007388 */ /* 0x0005e80000000800 */
[----:B------:R2:W-:Y:S01]  /*09a0*/  STS [R29], R26 ;  /* 0x0000001a1d007388 */ /* 0x0005e20000000800 */
[----:B------:R-:W-:Y:S05]  /*09b0*/  @!P0 BRA `(.L_x_752) ;  /* 0xfffffffc00008947 */ /* 0x000fea000383ffff */
.L_x_748:
[----:B------:R-:W-:Y:S05]  /*09c0*/  BSYNC.RECONVERGENT B0 ;  /* 0x0000000000007941 */ /* 0x000fea0003800200 */
.L_x_747:
[----:B------:R-:W1:Y:S08]  /*09d0*/  LDC R3, c[0x0][0x360] ;  /* 0x0000d800ff037b82 */ /* 0x000e700000000800 */
[----:B------:R-:W-:Y:S01]  /*09e0*/  BAR.SYNC.DEFER_BLOCKING 0x0 ;  /* 0x0000000000007b1d */ /* 0x000fe20000010000 */
[----:B------:R-:W-:-:S05]  /*09f0*/  ISETP.GT.U32.AND P0, PT, R0, 0xff, PT ;  /* 0x000000ff0000780c */ /* 0x000fca0003f04070 */
[----:B------:R-:W-:Y:S08]  /*0a00*/  BSSY.RECONVERGENT B0, `(.L_x_753) ;  /* 0x0000021000007945 */ /* 0x000ff00003800200 */
[----:B------:R-:W-:Y:S05]  /*0a10*/  @P0 BRA `(.L_x_754) ;  /* 0x00000000007c0947 */ /* 0x000fea0003800000 */
[----:B------:R-:W-:Y:S02]  /*0a20*/  IMAD.SHL.U32 R2, R0, 0x4, RZ ;  /* 0x0000000400027824 */ /* 0x000fe400078e00ff */
[----:B------:R-:W-:-:S07]  /*0a30*/  IMAD.MOV.U32 R4, RZ, RZ, R0 ;  /* 0x000000ffff047224 */ /* 0x000fce00078e0000 */
.L_x_757:
        /* <DEDUP_REMOVED lines=24> */
.L_x_756:
[----:B------:R-:W-:Y:S05]  /*0bc0*/  BSYNC.RECONVERGENT B1 ;  /* 0x0000000000017941 */ /* 0x000fea0003800200 */
.L_x_755:
[C---:B-1----:R-:W-:Y:S02]  /*0bd0*/  IMAD.IADD R4, R3.reuse, 0x1, R4 ;  /* 0x0000000103047824 */ /* 0x042fe400078e0204 */
[----:B------:R-:W-:-:S03]  /*0be0*/  IMAD R2, R3, 0x4, R2 ;  /* 0x0000000403027824 */ /* 0x000fc600078e0202 */
[----:B------:R-:W-:-:S13]  /*0bf0*/  ISETP.GE.U32.AND P0, PT, R4, 0x100, PT ;  /* 0x000001000400780c */ /* 0x000fda0003f06070 */
[----:B------:R-:W-:Y:S05]  /*0c00*/  @!P0 BRA `(.L_x_757) ;  /* 0xfffffffc008c8947 */ /* 0x000fea000383ffff */
.L_x_754:
[----:B------:R-:W-:Y:S05]  /*0c10*/  BSYNC.RECONVERGENT B0 ;  /* 0x0000000000007941 */ /* 0x000fea0003800200 */
.L_x_753:
[----:B------:R-:W-:Y:S01]  /*0c20*/  BAR.SYNC.DEFER_BLOCKING 0x0 ;  /* 0x0000000000007b1d */ /* 0x000fe20000010000 */
[----:B------:R-:W-:-:S05]  /*0c30*/  ISETP.GT.U32.AND P0, PT, R0, 0xff, PT ;  /* 0x000000ff0000780c */ /* 0x000fca0003f04070 */
[----:B------:R-:W-:Y:S08]  /*0c40*/  BSSY.RECONVERGENT B0, `(.L_x_758) ;  /* 0x0000021000007945 */ /* 0x000ff00003800200 */
[----:B------:R-:W-:Y:S05]  /*0c50*/  @P0 BRA `(.L_x_759) ;  /* 0x00000000007c0947 */ /* 0x000fea0003800000 */
[----:B------:R-:W-:Y:S02]  /*0c60*/  IMAD.SHL.U32 R2, R0, 0x4, RZ ;  /* 0x0000000400027824 */ /* 0x000fe400078e00ff */
[----:B------:R-:W-:-:S07]  /*0c70*/  IMAD.MOV.U32 R4, RZ, RZ, R0 ;  /* 0x000000ffff047224 */ /* 0x000fce00078e0000 */
.L_x_762:
        /* <DEDUP_REMOVED lines=24> */
.L_x_761:
[----:B------:R-:W-:Y:S05]  /*0e00*/  BSYNC.RECONVERGENT B1 ;  /* 0x0000000000017941 */ /* 0x000fea0003800200 */
.L_x_760:
[C---:B-1----:R-:W-:Y:S02]  /*0e10*/  IMAD.IADD R4, R3.reuse, 0x1, R4 ;  /* 0x0000000103047824 */ /* 0x042fe400078e0204 */
[----:B------:R-:W-:-:S03]  /*0e20*/  IMAD R2, R3, 0x4, R2 ;  /* 0x0000000403027824 */ /* 0x000fc600078e0202 */
[----:B------:R-:W-:-:S13]  /*0e30*/  ISETP.GE.U32.AND P0, PT, R4, 0x100, PT ;  /* 0x000001000400780c */ /* 0x000fda0003f06070 */
[----:B------:R-:W-:Y:S05]  /*0e40*/  @!P0 BRA `(.L_x_762) ;  /* 0xfffffffc008c8947 */ /* 0x000fea000383ffff */
.L_x_759:
[----:B------:R-:W-:Y:S05]  /*0e50*/  BSYNC.RECONVERGENT B0 ;  /* 0x0000000000007941 */ /* 0x000fea0003800200 */
.L_x_758:
[----:B------:R-:W-:Y:S01]  /*0e60*/  BAR.SYNC.DEFER_BLOCKING 0x0 ;  /* 0x0000000000007b1d */ /* 0x000fe20000010000 */
[----:B------:R-:W-:-:S05]  /*0e70*/  ISETP.GT.U32.AND P0, PT, R0, 0xff, PT ;  /* 0x000000ff0000780c */ /* 0x000fca0003f04070 */
[----:B------:R-:W-:Y:S08]  /*0e80*/  BSSY.RECONVERGENT B0, `(.L_x_763) ;  /* 0x0000021000007945 */ /* 0x000ff00003800200 */
[----:B------:R-:W-:Y:S05]  /*0e90*/  @P0 BRA `(.L_x_764) ;  /* 0x00000000007c0947 */ /* 0x000fea0003800000 */
[----:B------:R-:W-:Y:S01]  /*0ea0*/  SHF.L.U32 R2, R0, 0x2, RZ ;  /* 0x0000000200027819 */ /* 0x000fe200000006ff */
[----:B------:R-:W-:-:S07]  /*0eb0*/  IMAD.MOV.U32 R4, RZ, RZ, R0 ;  /* 0x000000ffff047224 */ /* 0x000fce00078e0000 */
.L_x_767:
        /* <DEDUP_REMOVED lines=24> */
.L_x_766:
[----:B------:R-:W-:Y:S05]  /*1040*/  BSYNC.RECONVERGENT B1 ;  /* 0x0000000000017941 */ /* 0x000fea0003800200 */
.L_x_765:
[C---:B-1----:R-:W-:Y:S02]  /*1050*/  IMAD.IADD R4, R3.reuse, 0x1, R4 ;  /* 0x0000000103047824 */ /* 0x042fe400078e0204 */
[----:B------:R-:W-:-:S03]  /*1060*/  IMAD R2, R3, 0x4, R2 ;  /* 0x0000000403027824 */ /* 0x000fc600078e0202 */
[----:B------:R-:W-:-:S13]  /*1070*/  ISETP.GE.U32.AND P0, PT, R4, 0x100, PT ;  /* 0x000001000400780c */ /* 0x000fda0003f06070 */
[----:B------:R-:W-:Y:S05]  /*1080*/  @!P0 BRA `(.L_x_767) ;  /* 0xfffffffc008c8947 */ /* 0x000fea000383ffff */
.L_x_764:
[----:B------:R-:W-:Y:S05]  /*1090*/  BSYNC.RECONVERGENT B0 ;  /* 0x0000000000007941 */ /* 0x000fea0003800200 */
.L_x_763:
[----:B------:R-:W-:Y:S01]  /*10a0*/  BAR.SYNC.DEFER_BLOCKING 0x0 ;  /* 0x0000000000007b1d */ /* 0x000fe20000010000 */
[----:B------:R-:W-:-:S05]  /*10b0*/  ISETP.GT.U32.AND P0, PT, R0, 0xff, PT ;  /* 0x000000ff0000780c */ /* 0x000fca0003f04070 */
[----:B------:R-:W-:Y:S08]  /*10c0*/  BSSY.RECONVERGENT B0, `(.L_x_768) ;  /* 0x0000021000007945 */ /* 0x000ff00003800200 */
[----:B------:R-:W-:Y:S05]  /*10d0*/  @P0 BRA `(.L_x_769) ;  /* 0x00000000007c0947 */ /* 0x000fea0003800000 */
[----:B------:R-:W-:Y:S02]  /*10e0*/  IMAD.SHL.U32 R2, R0, 0x4, RZ ;  /* 0x0000000400027824 */ /* 0x000fe400078e00ff */
[----:B------:R-:W-:-:S07]  /*10f0*/  IMAD.MOV.U32 R4, RZ, RZ, R0 ;  /* 0x000000ffff047224 */ /* 0x000fce00078e0000 */
.L_x_772:
        /* <DEDUP_REMOVED lines=24> */
.L_x_771:
[----:B------:R-:W-:Y:S05]  /*1280*/  BSYNC.RECONVERGENT B1 ;  /* 0x0000000000017941 */ /* 0x000fea0003800200 */
.L_x_770:
[C---:B-1----:R-:W-:Y:S02]  /*1290*/  IMAD.IADD R4, R3.reuse, 0x1, R4 ;  /* 0x0000000103047824 */ /* 0x042fe400078e0204 */
[----:B------:R-:W-:-:S03]  /*12a0*/  IMAD R2, R3, 0x4, R2 ;  /* 0x0000000403027824 */ /* 0x000fc600078e0202 */
[----:B------:R-:W-:-:S13]  /*12b0*/  ISETP.GE.U32.AND P0, PT, R4, 0x100, PT ;  /* 0x000001000400780c */ /* 0x000fda0003f06070 */
[----:B------:R-:W-:Y:S05]  /*12c0*/  @!P0 BRA `(.L_x_772) ;  /* 0xfffffffc008c8947 */ /* 0x000fea000383ffff */
.L_x_769:
[----:B------:R-:W-:Y:S05]  /*12d0*/  BSYNC.RECONVERGENT B0 ;  /* 0x0000000000007941 */ /* 0x000fea0003800200 */
.L_x_768:
[----:B------:R-:W-:Y:S01]  /*12e0*/  BAR.SYNC.DEFER_BLOCKING 0x0 ;  /* 0x0000000000007b1d */ /* 0x000fe20000010000 */
[----:B------:R-:W-:-:S05]  /*12f0*/  ISETP.GT.U32.AND P0, PT, R0, 0xff, PT ;  /* 0x000000ff0000780c */ /* 0x000fca0003f04070 */
[----:B------:R-:W-:Y:S08]  /*1300*/  BSSY.RECONVERGENT B0, `(.L_x_773) ;  /* 0x0000021000007945 */ /* 0x000ff00003800200 */
[----:B------:R-:W-:Y:S05]  /*1310*/  @P0 BRA `(.L_x_774) ;  /* 0x00000000007c0947 */ /* 0x000fea0003800000 */
[----:B------:R-:W-:Y:S02]  /*1320*/  IMAD.SHL.U32 R2, R0, 0x4, RZ ;  /* 0x0000000400027824 */ /* 0x000fe400078e00ff */
[----:B------:R-:W-:-:S07]  /*1330*/  IMAD.MOV.U32 R4, RZ, RZ, R0 ;  /* 0x000000ffff047224 */ /* 0x000fce00078e0000 */
.L_x_777:
        /* <DEDUP_REMOVED lines=24> */
.L_x_776:
[----:B------:R-:W-:Y:S05]  /*14c0*/  BSYNC.RECONVERGENT B1 ;  /* 0x0000000000017941 */ /* 0x000fea0003800200 */
.L_x_775:
[C---:B-1----:R-:W-:Y:S02]  /*14d0*/  IMAD.IADD R4, R3.reuse, 0x1, R4 ;  /* 0x0000000103047824 */ /* 0x042fe400078e0204 */
[----:B------:R-:W-:-:S03]  /*14e0*/  IMAD R2, R3, 0x4, R2 ;  /* 0x0000000403027824 */ /* 0x000fc600078e0202 */
[----:B------:R-:W-:-:S13]  /*14f0*/  ISETP.GE.U32.AND P0, PT, R4, 0x100, PT ;  /* 0x000001000400780c */ /* 0x000fda0003f06070 */
[----:B------:R-:W-:Y:S05]  /*1500*/  @!P0 BRA `(.L_x_777) ;  /* 0xfffffffc008c8947 */ /* 0x000fea000383ffff */
.L_x_774:
[----:B------:R-:W-:Y:S05]  /*1510*/  BSYNC.RECONVERGENT B0 ;  /* 0x0000000000007941 */ /* 0x000fea0003800200 */
.L_x_773:
[----:B------:R-:W-:Y:S01]  /*1520*/  BAR.SYNC.DEFER_BLOCKING 0x0 ;  /* 0x0000000000007b1d */ /* 0x000fe20000010000 */
[----:B------:R-:W-:-:S05]  /*1530*/  ISETP.GT.U32.AND P0, PT, R0, 0xff, PT ;  /* 0x000000ff0000780c */ /* 0x000fca0003f04070 */
[----:B------:R-:W-:Y:S08]  /*1540*/  BSSY.RECONVERGENT B0, `(.L_x_778) ;  /* 0x0000021000007945 */ /* 0x000ff00003800200 */
[----:B------:R-:W-:Y:S05]  /*1550*/  @P0 BRA `(.L_x_779) ;  /* 0x00000000007c0947 */ /* 0x000fea0003800000 */
[----:B------:R-:W-:Y:S02]  /*1560*/  IMAD.SHL.U32 R2, R0, 0x4, RZ ;  /* 0x0000000400027824 */ /* 0x000fe400078e00ff */
[----:B------:R-:W-:-:S07]  /*1570*/  IMAD.MOV.U32 R4, RZ, RZ, R0 ;  /* 0x000000ffff047224 */ /* 0x000fce00078e0000 */
.L_x_782:
        /* <DEDUP_REMOVED lines=24> */
.L_x_781:
[----:B------:R-:W-:Y:S05]  /*1700*/  BSYNC.RECONVERGENT B1 ;  /* 0x0000000000017941 */ /* 0x000fea0003800200 */
.L_x_780:
[C---:B-1----:R-:W-:Y:S02]  /*1710*/  IMAD.IADD R4, R3.reuse, 0x1, R4 ;  /* 0x0000000103047824 */ /* 0x042fe400078e0204 */
[----:B------:R-:W-:-:S03]  /*1720*/  IMAD R2, R3, 0x4, R2 ;  /* 0x0000000403027824 */ /* 0x000fc600078e0202 */
[----:B------:R-:W-:-:S13]  /*1730*/  ISETP.GE.U32.AND P0, PT, R4, 0x100, PT ;  /* 0x000001000400780c */ /* 0x000fda0003f06070 */
[----:B------:R-:W-:Y:S05]  /*1740*/  @!P0 BRA `(.L_x_782) ;  /* 0xfffffffc008c8947 */ /* 0x000fea000383ffff */
.L_x_779:
[----:B------:R-:W-:Y:S05]  /*1750*/  BSYNC.RECONVERGENT B0 ;  /* 0x0000000000007941 */ /* 0x000fea0003800200 */
.L_x_778:
[----:B------:R-:W-:Y:S01]  /*1760*/  BAR.SYNC.DEFER_BLOCKING 0x0 ;  /* 0x0000000000007b1d */ /* 0x000fe20000010000 */
[----:B------:R-:W-:-:S05]  /*1770*/  ISETP.GT.U32.AND P0, PT, R0, 0xff, PT ;  /* 0x000000ff0000780c */ /* 0x000fca0003f04070 */
[----:B------:R-:W-:Y:S08]  /*1780*/  BSSY.RECONVERGENT B0, `(.L_x_783) ;  /* 0x0000021000007945 */ /* 0x000ff00003800200 */
[----:B------:R-:W-:Y:S05]  /*1790*/  @P0 BRA `(.L_x_784) ;  /* 0x00000000007c0947 */ /* 0x000fea0003800000 */
[----:B------:R-:W-:Y:S02]  /*17a0*/  IMAD.SHL.U32 R2, R0, 0x4, RZ ;  /* 0x0000000400027824 */ /* 0x000fe400078e00ff */
[----:B------:R-:W-:-:S07]  /*17b0*/  IMAD.MOV.U32 R4, RZ, RZ, R0 ;  /* 0x000000ffff047224 */ /* 0x000fce00078e0000 */
.L_x_787:
        /* <DEDUP_REMOVED lines=24> */
.L_x_786:
[----:B------:R-:W-:Y:S05]  /*1940*/  BSYNC.RECONVERGENT B1 ;  /* 0x0000000000017941 */ /* 0x000fea0003800200 */
.L_x_785:
[C---:B-1----:R-:W-:Y:S02]  /*1950*/  IMAD.IADD R4, R3.reuse, 0x1, R4 ;  /* 0x0000000103047824 */ /* 0x042fe400078e0204 */
[----:B------:R-:W-:-:S03]  /*1960*/  IMAD R2, R3, 0x4, R2 ;  /* 0x0000000403027824 */ /* 0x000fc600078e0202 */
[----:B------:R-:W-:-:S13]  /*1970*/  ISETP.GE.U32.AND P0, PT, R4, 0x100, PT ;  /* 0x000001000400780c */ /* 0x000fda0003f06070 */
[----:B------:R-:W-:Y:S05]  /*1980*/  @!P0 BRA `(.L_x_787) ;  /* 0xfffffffc008c8947 */ /* 0x000fea000383ffff */
.L_x_784:
[----:B------:R-:W-:Y:S05]  /*1990*/  BSYNC.RECONVERGENT B0 ;  /* 0x0000000000007941 */ /* 0x000fea0003800200 */
.L_x_783:
[----:B------:R-:W-:Y:S01]  /*19a0*/  BAR.SYNC.DEFER_BLOCKING 0x0 ;  /* 0x0000000000007b1d */ /* 0x000fe20000010000 */
[----:B------:R-:W-:-:S05]  /*19b0*/  ISETP.GT.U32.AND P0, PT, R0, 0xff, PT ;  /* 0x000000ff0000780c */ /* 0x000fca0003f04070 */
[----:B------:R-:W-:Y:S08]  /*19c0*/  BSSY.RECONVERGENT B0, `(.L_x_788) ;  /* 0x0000021000007945 */ /* 0x000ff00003800200 */
[----:B------:R-:W-:Y:S05]  /*19d0*/  @P0 BRA `(.L_x_789) ;  /* 0x00000000007c0947 */ /* 0x000fea0003800000 */
[----:B------:R-:W-:Y:S02]  /*19e0*/  IMAD.SHL.U32 R2, R0, 0x4, RZ ;  /* 0x0000000400027824 */ /* 0x000fe400078e00ff */
[----:B------:R-:W-:-:S07]  /*19f0*/  IMAD.MOV.U32 R4, RZ, RZ, R0 ;  /* 0x000000ffff047224 */ /* 0x000fce00078e0000 */
.L_x_792:
        /* <DEDUP_REMOVED lines=24> */
.L_x_791:
[----:B------:R-:W-:Y:S05]  /*1b80*/  BSYNC.RECONVERGENT B1 ;  /* 0x0000000000017941 */ /* 0x000fea0003800200 */
.L_x_790:
[C---:B-1----:R-:W-:Y:S02]  /*1b90*/  IMAD.IADD R4, R3.reuse, 0x1, R4 ;  /* 0x0000000103047824 */ /* 0x042fe400078e0204 */
[----:B------:R-:W-:-:S03]  /*1ba0*/  IMAD R2, R3, 0x4, R2 ;  /* 0x0000000403027824 */ /* 0x000fc600078e0202 */
[----:B------:R-:W-:-:S13]  /*1bb0*/  ISETP.GE.U32.AND P0, PT, R4, 0x100, PT ;  /* 0x000001000400780c */ /* 0x000fda0003f06070 */
[----:B------:R-:W-:Y:S05]  /*1bc0*/  @!P0 BRA `(.L_x_792) ;  /* 0xfffffffc008c8947 */ /* 0x000fea000383ffff */
.L_x_789:
[----:B------:R-:W-:Y:S05]  /*1bd0*/  BSYNC.RECONVERGENT B0 ;  /* 0x0000000000007941 */ /* 0x000fea0003800200 */
.L_x_788:
[----:B------:R-:W-:Y:S01]  /*1be0*/  BAR.SYNC.DEFER_BLOCKING 0x0 ;  /* 0x0000000000007b1d */ /* 0x000fe20000010000 */
[----:B------:R-:W-:-:S05]  /*1bf0*/  ISETP.GT.U32.AND P0, PT, R0, 0xff, PT ;  /* 0x000000ff0000780c */ /* 0x000fca0003f04070 */
[----:B------:R-:W-:Y:S08]  /*1c00*/  BSSY.RECONVERGENT B0, `(.L_x_793) ;  /* 0x0000021000007945 */ /* 0x000ff00003800200 */
[----:B------:R-:W-:Y:S05]  /*1c10*/  @P0 BRA `(.L_x_794) ;  /* 0x00000000007c0947 */ /* 0x000fea0003800000 */
[----:B------:R-:W-:Y:S02]  /*1c20*/  IMAD.SHL.U32 R2, R0, 0x4, RZ ;  /* 0x0000000400027824 */ /* 0x000fe400078e00ff */
[----:B------:R-:W-:-:S07]  /*1c30*/  IMAD.MOV.U32 R4, RZ, RZ, R0 ;  /* 0x000000ffff047224 */ /* 0x000fce00078e0000 */
.L_x_797:
        /* <DEDUP_REMOVED lines=24> */
.L_x_796:
[----:B------:R-:W-:Y:S05]  /*1dc0*/  BSYNC.RECONVERGENT B1 ;  /* 0x0000000000017941 */ /* 0x000fea0003800200 */
.L_x_795:
[C---:B-1----:R-:W-:Y:S02]  /*1dd0*/  IMAD.IADD R4, R3.reuse, 0x1, R4 ;  /* 0x0000000103047824 */ /* 0x042fe400078e0204 */
[----:B------:R-:W-:-:S03]  /*1de0*/  IMAD R2, R3, 0x4, R2 ;  /* 0x0000000403027824 */ /* 0x000fc600078e0202 */
[----:B------:R-:W-:-:S13]  /*1df0*/  ISETP.GE.U32.AND P0, PT, R4, 0x100, PT ;  /* 0x000001000400780c */ /* 0x000fda0003f06070 */
[----:B------:R-:W-:Y:S05]  /*1e00*/  @!P0 BRA `(.L_x_797) ;  /* 0xfffffffc008c8947 */ /* 0x000fea000383ffff */
.L_x_794:
[----:B------:R-:W-:Y:S05]  /*1e10*/  BSYNC.RECONVERGENT B0 ;  /* 0x0000000000007941 */ /* 0x000fea0003800200 */
.L_x_793:
[----:B------:R-:W-:Y:S01]  /*1e20*/  BAR.SYNC.DEFER_BLOCKING 0x0 ;  /* 0x0000000000007b1d */ /* 0x000fe20000010000 */
[----:B------:R-:W-:-:S05]  /*1e30*/  ISETP.GT.U32.AND P0, PT, R0, 0xff, PT ;  /* 0x000000ff0000780c */ /* 0x000fca0003f04070 */
[----:B------:R-:W-:Y:S08]  /*1e40*/  BSSY.RECONVERGENT B0, `(.L_x_798) ;  /* 0x0000021000007945 */ /* 0x000ff00003800200 */
[----:B------:R-:W-:Y:S05]  /*1e50*/  @P0 BRA `(.L_x_799) ;  /* 0x00000000007c0947 */ /* 0x000fea0003800000 */
[----:B------:R-:W-:Y:S02]  /*1e60*/  IMAD.SHL.U32 R2, R0, 0x4, RZ ;  /* 0x0000000400027824 */ /* 0x000fe400078e00ff */
[----:B------:R-:W-:-:S07]  /*1e70*/  IMAD.MOV.U32 R4, RZ, RZ, R0 ;  /* 0x000000ffff047224 */ /* 0x000fce00078e0000 */
.L_x_802:
        /* <DEDUP_REMOVED lines=24> */
.L_x_801:
[----:B------:R-:W-:Y:S05]  /*2000*/  BSYNC.RECONVERGENT B1 ;  /* 0x0000000000017941 */ /* 0x000fea0003800200 */
.L_x_800:
[C---:B-1----:R-:W-:Y:S02]  /*2010*/  IMAD.IADD R4, R3.reuse, 0x1, R4 ;  /* 0x0000000103047824 */ /* 0x042fe400078e0204 */
[----:B------:R-:W-:-:S03]  /*2020*/  IMAD R2, R3, 0x4, R2 ;  /* 0x0000000403027824 */ /* 0x000fc600078e0202 */
[----:B------:R-:W-:-:S13]  /*2030*/  ISETP.GE.U32.AND P0, PT, R4, 0x100, PT ;  /* 0x000001000400780c */ /* 0x000fda0003f06070 */
[----:B------:R-:W-:Y:S05]  /*2040*/  @!P0 BRA `(.L_x_802) ;  /* 0xfffffffc008c8947 */ /* 0x000fea000383ffff */
.L_x_799:
[----:B------:R-:W-:Y:S05]  /*2050*/  BSYNC.RECONVERGENT B0 ;  /* 0x0000000000007941 */ /* 0x000fea0003800200 */
.L_x_798:
[----:B------:R-:W-:Y:S01]  /*2060*/  BAR.SYNC.DEFER_BLOCKING 0x0 ;  /* 0x0000000000007b1d */ /* 0x000fe20000010000 */
[----:B------:R-:W-:-:S05]  /*2070*/  ISETP.GT.U32.AND P0, PT, R0, 0xff, PT ;  /* 0x000000ff0000780c */ /* 0x000fca0003f04070 */
[----:B------:R-:W-:Y:S08]  /*2080*/  BSSY.RECONVERGENT B0, `(.L_x_803) ;  /* 0x0000021000007945 */ /* 0x000ff00003800200 */
[----:B------:R-:W-:Y:S05]  /*2090*/  @P0 BRA `(.L_x_804) ;  /* 0x00000000007c0947 */ /* 0x000fea0003800000 */
[----:B------:R-:W-:Y:S02]  /*20a0*/  IMAD.SHL.U32 R2, R0, 0x4, RZ ;  /* 0x0000000400027824 */ /* 0x000fe400078e00ff */
[----:B------:R-:W-:-:S07]  /*20b0*/  IMAD.MOV.U32 R4, RZ, RZ, R0 ;  /* 0x000000ffff047224 */ /* 0x000fce00078e0000 */
.L_x_807:
        /* <DEDUP_REMOVED lines=24> */
.L_x_806:
[----:B------:R-:W-:Y:S05]  /*2240*/  BSYNC.RECONVERGENT B1 ;  /* 0x0000000000017941 */ /* 0x000fea0003800200 */
.L_x_805:
[C---:B-1----:R-:W-:Y:S01]  /*2250*/  IMAD.IADD R4, R3.reuse, 0x1, R4 ;  /* 0x0000000103047824 */ /* 0x042fe200078e0204 */
[----:B------:R-:W-:-:S04]  /*2260*/  LEA R2, R3, R2, 0x2 ;  /* 0x0000000203027211 */ /* 0x000fc800078e10ff */
[----:B------:R-:W-:-:S13]  /*2270*/  ISETP.GE.U32.AND P0, PT, R4, 0x100, PT ;  /* 0x000001000400780c */ /* 0x000fda0003f06070 */
[----:B------:R-:W-:Y:S05]  /*2280*/  @!P0 BRA `(.L_x_807) ;  /* 0xfffffffc008c8947 */ /* 0x000fea000383ffff */
.L_x_804:
[----:B------:R-:W-:Y:S05]  /*2290*/  BSYNC.RECONVERGENT B0 ;  /* 0x0000000000007941 */ /* 0x000fea0003800200 */
.L_x_803:
[----:B------:R-:W-:Y:S01]  /*22a0*/  BAR.SYNC.DEFER_BLOCKING 0x0 ;  /* 0x0000000000007b1d */ /* 0x000fe20000010000 */
[----:B------:R-:W-:-:S05]  /*22b0*/  ISETP.GT.U32.AND P0, PT, R0, 0xff, PT ;  /* 0x000000ff0000780c */ /* 0x000fca0003f04070 */
[----:B------:R-:W-:Y:S08]  /*22c0*/  BSSY.RECONVERGENT B0, `(.L_x_808) ;  /* 0x0000021000007945 */ /* 0x000ff00003800200 */
[----:B------:R-:W-:Y:S05]  /*22d0*/  @P0 BRA `(.L_x_809) ;  /* 0x00000000007c0947 */ /* 0x000fea0003800000 */
[----:B------:R-:W-:Y:S02]  /*22e0*/  IMAD.SHL.U32 R2, R0, 0x4, RZ ;  /* 0x0000000400027824 */ /* 0x000fe400078e00ff */
[----:B------:R-:W-:-:S07]  /*22f0*/  IMAD.MOV.U32 R4, RZ, RZ, R0 ;  /* 0x000000ffff047224 */ /* 0x000fce00078e0000 */
.L_x_812:
        /* <DEDUP_REMOVED lines=24> */
.L_x_811:
[----:B------:R-:W-:Y:S05]  /*2480*/  BSYNC.RECONVERGENT B1 ;  /* 0x0000000000017941 */ /* 0x000fea0003800200 */
.L_x_810:
[C---:B-1----:R-:W-:Y:S02]  /*2490*/  IMAD.IADD R4, R3.reuse, 0x1, R4 ;  /* 0x0000000103047824 */ /* 0x042fe400078e0204 */
[----:B------:R-:W-:-:S03]  /*24a0*/  IMAD R2, R3, 0x4, R2 ;  /* 0x0000000403027824 */ /* 0x000fc600078e0202 */
[----:B------:R-:W-:-:S13]  /*24b0*/  ISETP.GE.U32.AND P0, PT, R4, 0x100, PT ;  /* 0x000001000400780c */ /* 0x000fda0003f06070 */
[----:B------:R-:W-:Y:S05]  /*24c0*/  @!P0 BRA `(.L_x_812) ;  /* 0xfffffffc008c8947 */ /* 0x000fea000383ffff */
.L_x_809:
[----:B------:R-:W-:Y:S05]  /*24d0*/  BSYNC.RECONVERGENT B0 ;  /* 0x0000000000007941 */ /* 0x000fea0003800200 */
.L_x_808:
[----:B------:R-:W-:Y:S01]  /*24e0*/  BAR.SYNC.DEFER_BLOCKING 0x0 ;  /* 0x0000000000007b1d */ /* 0x000fe20000010000 */
[----:B------:R-:W-:-:S05]  /*24f0*/  ISETP.GT.U32.AND P0, PT, R0, 0xff, PT ;  /* 0x000000ff0000780c */ /* 0x000fca0003f04070 */
[----:B------:R-:W-:Y:S08]  /*2500*/  BSSY.RECONVERGENT B0, `(.L_x_813) ;  /* 0x0000021000007945 */ /* 0x000ff00003800200 */
[----:B------:R-:W-:Y:S05]  /*2510*/  @P0 BRA `(.L_x_814) ;  /* 0x00000000007c0947 */ /* 0x000fea0003800000 */
[----:B------:R-:W-:Y:S02]  /*2520*/  IMAD.SHL.U32 R2, R0, 0x4, RZ ;  /* 0x0000000400027824 */ /* 0x000fe400078e00ff */
[----:B------:R-:W-:-:S07]  /*2530*/  IMAD.MOV.U32 R4, RZ, RZ, R0 ;  /* 0x000000ffff047224 */ /* 0x000fce00078e0000 */
.L_x_817:
        /* <DEDUP_REMOVED lines=24> */
.L_x_816:
[----:B------:R-:W-:Y:S05]  /*26c0*/  BSYNC.RECONVERGENT B1 ;  /* 0x0000000000017941 */ /* 0x000fea0003800200 */
.L_x_815:
[C---:B-1----:R-:W-:Y:S02]  /*26d0*/  IMAD.IADD R4, R3.reuse, 0x1, R4 ;  /* 0x0000000103047824 */ /* 0x042fe400078e0204 */
[----:B------:R-:W-:-:S03]  /*26e0*/  IMAD R2, R3, 0x4, R2 ;  /* 0x0000000403027824 */ /* 0x000fc600078e0202 */
[----:B------:R-:W-:-:S13]  /*26f0*/  ISETP.GE.U32.AND P0, PT, R4, 0x100, PT ;  /* 0x000001000400780c */ /* 0x000fda0003f06070 */
[----:B------:R-:W-:Y:S05]  /*2700*/  @!P0 BRA `(.L_x_817) ;  /* 0xfffffffc008c8947 */ /* 0x000fea000383ffff */
.L_x_814:
[----:B------:R-:W-:Y:S05]  /*2710*/  BSYNC.RECONVERGENT B0 ;  /* 0x0000000000007941 */ /* 0x000fea0003800200 */
.L_x_813:
[----:B------:R-:W-:Y:S01]  /*2720*/  BAR.SYNC.DEFER_BLOCKING 0x0 ;  /* 0x0000000000007b1d */ /* 0x000fe20000010000 */
[----:B------:R-:W-:-:S05]  /*2730*/  ISETP.GT.U32.AND P0, PT, R0, 0xff, PT ;  /* 0x000000ff0000780c */ /* 0x000fca0003f04070 */
[----:B------:R-:W-:Y:S08]  /*2740*/  BSSY.RECONVERGENT B0, `(.L_x_818) ;  /* 0x0000021000007945 */ /* 0x000ff00003800200 */
[----:B------:R-:W-:Y:S05]  /*2750*/  @P0 BRA `(.L_x_819) ;  /* 0x00000000007c0947 */ /* 0x000fea0003800000 */
[----:B------:R-:W-:Y:S01]  /*2760*/  SHF.L.U32 R2, R0, 0x2, RZ ;  /* 0x0000000200027819 */ /* 0x000fe200000006ff */
[----:B------:R-:W-:-:S07]  /*2770*/  IMAD.MOV.U32 R4, RZ, RZ, R0 ;  /* 0x000000ffff047224 */ /* 0x000fce00078e0000 */
.L_x_822:
        /* <DEDUP_REMOVED lines=24> */
.L_x_821:
[----:B------:R-:W-:Y:S05]  /*2900*/  BSYNC.RECONVERGENT B1 ;  /* 0x0000000000017941 */ /* 0x000fea0003800200 */
.L_x_820:
[C---:B-1----:R-:W-:Y:S02]  /*2910*/  IMAD.IADD R4, R3.reuse, 0x1, R4 ;  /* 0x0000000103047824 */ /* 0x042fe400078e0204 */
[----:B------:R-:W-:-:S03]  /*2920*/  IMAD R2, R3, 0x4, R2 ;  /* 0x0000000403027824 */ /* 0x000fc600078e0202 */
[----:B------:R-:W-:-:S13]  /*2930*/  ISETP.GE.U32.AND P0, PT, R4, 0x100, PT ;  /* 0x000001000400780c */ /* 0x000fda0003f06070 */
[----:B------:R-:W-:Y:S05]  /*2940*/  @!P0 BRA `(.L_x_822) ;  /* 0xfffffffc008c8947 */ /* 0x000fea000383ffff */
.L_x_819:
[----:B------:R-:W-:Y:S05]  /*2950*/  BSYNC.RECONVERGENT B0 ;  /* 0x0000000000007941 */ /* 0x000fea0003800200 */
.L_x_818:
[----:B------:R-:W-:Y:S01]  /*2960*/  BAR.SYNC.DEFER_BLOCKING 0x0 ;  /* 0x0000000000007b1d */ /* 0x000fe20000010000 */
[----:B------:R-:W-:-:S05]  /*2970*/  ISETP.GT.U32.AND P0, PT, R0, 0xff, PT ;  /* 0x000000ff0000780c */ /* 0x000fca0003f04070 */
[----:B------:R-:W-:Y:S08]  /*2980*/  BSSY.RECONVERGENT B0, `(.L_x_823) ;  /* 0x0000021000007945 */ /* 0x000ff00003800200 */
[----:B------:R-:W-:Y:S05]  /*2990*/  @P0 BRA `(.L_x_824) ;  /* 0x00000000007c0947 */ /* 0x000fea0003800000 */
[----:B------:R-:W-:Y:S02]  /*29a0*/  IMAD.SHL.U32 R2, R0, 0x4, RZ ;  /* 0x0000000400027824 */ /* 0x000fe400078e00ff */
[----:B------:R-:W-:-:S07]  /*29b0*/  IMAD.MOV.U32 R4, RZ, RZ, R0 ;  /* 0x000000ffff047224 */ /* 0x000fce00078e0000 */
.L_x_827:
        /* <DEDUP_REMOVED lines=24> */
.L_x_826:
[----:B------:R-:W-:Y:S05]  /*2b40*/  BSYNC.RECONVERGENT B1 ;  /* 0x0000000000017941 */ /* 0x000fea0003800200 */
.L_x_825:
[C---:B-1----:R-:W-:Y:S02]  /*2b50*/  IMAD.IADD R4, R3.reuse, 0x1, R4 ;  /* 0x0000000103047824 */ /* 0x042fe400078e0204 */
[----:B------:R-:W-:-:S03]  /*2b60*/  IMAD R2, R3, 0x4, R2 ;  /* 0x0000000403027824 */ /* 0x000fc600078e0202 */
[----:B------:R-:W-:-:S13]  /*2b70*/  ISETP.GE.U32.AND P0, PT, R4, 0x100, PT ;  /* 0x000001000400780c */ /* 0x000fda0003f06070 */
[----:B------:R-:W-:Y:S05]  /*2b80*/  @!P0 BRA `(.L_x_827) ;  /* 0xfffffffc008c8947 */ /* 0x000fea000383ffff */
.L_x_824:
[----:B------:R-:W-:Y:S05]  /*2b90*/  BSYNC.RECONVERGENT B0 ;  /* 0x0000000000007941 */ /* 0x000fea0003800200 */
.L_x_823:
[----:B------:R-:W-:Y:S01]  /*2ba0*/  BAR.SYNC.DEFER_BLOCKING 0x0 ;  /* 0x0000000000007b1d */ /* 0x000fe20000010000 */
[----:B------:R-:W-:-:S05]  /*2bb0*/  ISETP.GT.U32.AND P0, PT, R0, 0xff, PT ;  /* 0x000000ff0000780c */ /* 0x000fca0003f04070 */
[----:B------:R-:W-:Y:S08]  /*2bc0*/  BSSY.RECONVERGENT B0, `(.L_x_828) ;  /* 0x0000021000007945 */ /* 0x000ff00003800200 */
[----:B------:R-:W-:Y:S05]  /*2bd0*/  @P0 BRA `(.L_x_829) ;  /* 0x00000000007c0947 */ /* 0x000fea0003800000 */
[----:B------:R-:W-:Y:S01]  /*2be0*/  IMAD.SHL.U32 R2, R0, 0x4, RZ ;  /* 0x0000000400027824 */ /* 0x000fe200078e00ff */
[----:B------:R-:W-:-:S07]  /*2bf0*/  MOV R4, R0 ;  /* 0x0000000000047202 */ /* 0x000fce0000000f00 */
.L_x_832:
        /* <DEDUP_REMOVED lines=24> */
.L_x_831:
[----:B------:R-:W-:Y:S05]  /*2d80*/  BSYNC.RECONVERGENT B1 ;  /* 0x0000000000017941 */ /* 0x000fea0003800200 */
.L_x_830:
[C---:B-1----:R-:W-:Y:S02]  /*2d90*/  IMAD.IADD R4, R3.reuse, 0x1, R4 ;  /* 0x0000000103047824 */ /* 0x042fe400078e0204 */
[----:B------:R-:W-:-:S03]  /*2da0*/  IMAD R2, R3, 0x4, R2 ;  /* 0x0000000403027824 */ /* 0x000fc600078e0202 */
[----:B------:R-:W-:-:S13]  /*2db0*/  ISETP.GE.U32.AND P0, PT, R4, 0x100, PT ;  /* 0x000001000400780c */ /* 0x000fda0003f06070 */
[----:B------:R-:W-:Y:S05]  /*2dc0*/  @!P0 BRA `(.L_x_832) ;  /* 0xfffffffc008c8947 */ /* 0x000fea000383ffff */
.L_x_829:
[----:B------:R-:W-:Y:S05]  /*2dd0*/  BSYNC.RECONVERGENT B0 ;  /* 0x0000000000007941 */ /* 0x000fea0003800200 */
.L_x_828:
[----:B------:R-:W-:Y:S01]  /*2de0*/  BAR.SYNC.DEFER_BLOCKING 0x0 ;  /* 0x0000000000007b1d */ /* 0x000fe20000010000 */
[----:B------:R-:W-:-:S05]  /*2df0*/  ISETP.GT.U32.AND P0, PT, R0, 0xff, PT ;  /* 0x000000ff0000780c */ /* 0x000fca0003f04070 */
[----:B------:R-:W-:Y:S08]  /*2e00*/  BSSY.RECONVERGENT B0, `(.L_x_833) ;  /* 0x0000021000007945 */ /* 0x000ff00003800200 */
[----:B------:R-:W-:Y:S05]  /*2e10*/  @P0 BRA `(.L_x_834) ;  /* 0x00000000007c0947 */ /* 0x000fea0003800000 */
[----:B------:R-:W-:Y:S02]  /*2e20*/  IMAD.SHL.U32 R2, R0, 0x4, RZ ;  /* 0x0000000400027824 */ /* 0x000fe400078e00ff */
[----:B------:R-:W-:-:S07]  /*2e30*/  IMAD.MOV.U32 R4, RZ, RZ, R0 ;  /* 0x000000ffff047224 */ /* 0x000fce00078e0000 */
.L_x_837:
        /* <DEDUP_REMOVED lines=24> */
.L_x_836:
[----:B------:R-:W-:Y:S05]  /*2fc0*/  BSYNC.RECONVERGENT B1 ;  /* 0x0000000000017941 */ /* 0x000fea0003800200 */
.L_x_835:
[C---:B-1----:R-:W-:Y:S02]  /*2fd0*/  IMAD.IADD R4, R3.reuse, 0x1, R4 ;  /* 0x0000000103047824 */ /* 0x042fe400078e0204 */
[----:B------:R-:W-:-:S03]  /*2fe0*/  IMAD R2, R3, 0x4, R2 ;  /* 0x0000000403027824 */ /* 0x000fc600078e0202 */
[----:B------:R-:W-:-:S13]  /*2ff0*/  ISETP.GE.U32.AND P0, PT, R4, 0x100, PT ;  /* 0x000001000400780c */ /* 0x000fda0003f06070 */
[----:B------:R-:W-:Y:S05]  /*3000*/  @!P0 BRA `(.L_x_837) ;  /* 0xfffffffc008c8947 */ /* 0x000fea000383ffff */
.L_x_834:
[----:B------:R-:W-:Y:S05]  /*3010*/  BSYNC.RECONVERGENT B0 ;  /* 0x0000000000007941 */ /* 0x000fea0003800200 */
.L_x_833:
[----:B------:R-:W-:Y:S01]  /*3020*/  BAR.SYNC.DEFER_BLOCKING 0x0 ;  /* 0x0000000000007b1d */ /* 0x000fe20000010000 */
[----:B------:R-:W-:-:S05]  /*3030*/  ISETP.GT.U32.AND P0, PT, R0, 0xff, PT ;  /* 0x000000ff0000780c */ /* 0x000fca0003f04070 */
[----:B------:R-:W-:Y:S08]  /*3040*/  BSSY.RECONVERGENT B0, `(.L_x_838) ;  /* 0x0000021000007945 */ /* 0x000ff00003800200 */
[----:B------:R-:W-:Y:S05]  /*3050*/  @P0 BRA `(.L_x_839) ;  /* 0x00000000007c0947 */ /* 0x000fea0003800000 */
[----:B------:R-:W-:Y:S02]  /*3060*/  IMAD.SHL.U32 R2, R0, 0x4, RZ ;  /* 0x0000000400027824 */ /* 0x000fe400078e00ff */
[----:B------:R-:W-:-:S07]  /*3070*/  IMAD.MOV.U32 R4, RZ, RZ, R0 ;  /* 0x000000ffff047224 */ /* 0x000fce00078e0000 */
.L_x_842:
        /* <DEDUP_REMOVED lines=24> */
.L_x_841:
[----:B------:R-:W-:Y:S05]  /*3200*/  BSYNC.RECONVERGENT B1 ;  /* 0x0000000000017941 */ /* 0x000fea0003800200 */
.L_x_840:
[C---:B-1----:R-:W-:Y:S02]  /*3210*/  IMAD.IADD R4, R3.reuse, 0x1, R4 ;  /* 0x0000000103047824 */ /* 0x042fe400078e0204 */
[----:B------:R-:W-:-:S03]  /*3220*/  IMAD R2, R3, 0x4, R2 ;  /* 0x0000000403027824 */ /* 0x000fc600078e0202 */
[----:B------:R-:W-:-:S13]  /*3230*/  ISETP.GE.U32.AND P0, PT, R4, 0x100, PT ;  /* 0x000001000400780c */ /* 0x000fda0003f06070 */
[----:B------:R-:W-:Y:S05]  /*3240*/  @!P0 BRA `(.L_x_842) ;  /* 0xfffffffc008c8947 */ /* 0x000fea000383ffff */
.L_x_839:
[----:B------:R-:W-:Y:S05]  /*3250*/  BSYNC.RECONVERGENT B0 ;  /* 0x0000000000007941 */ /* 0x000fea0003800200 */
.L_x_838:
[----:B------:R-:W-:Y:S01]  /*3260*/  BAR.SYNC.DEFER_BLOCKING 0x0 ;  /* 0x0000000000007b1d */ /* 0x000fe20000010000 */
[----:B------:R-:W-:-:S05]  /*3270*/  ISETP.GT.U32.AND P0, PT, R0, 0xff, PT ;  /* 0x000000ff0000780c */ /* 0x000fca0003f04070 */
[----:B------:R-:W-:Y:S08]  /*3280*/  BSSY.RECONVERGENT B0, `(.L_x_843) ;  /* 0x0000021000007945 */ /* 0x000ff00003800200 */
[----:B------:R-:W-:Y:S05]  /*3290*/  @P0 BRA `(.L_x_844) ;  /* 0x00000000007c0947 */ /* 0x000fea0003800000 */
[----:B------:R-:W-:Y:S02]  /*32a0*/  IMAD.SHL.U32 R2, R0, 0x4, RZ ;  /* 0x0000000400027824 */ /* 0x000fe400078e00ff */
[----:B------:R-:W-:-:S07]  /*32b0*/  IMAD.MOV.U32 R4, RZ, RZ, R0 ;  /* 0x000000ffff047224 */ /* 0x000fce00078e0000 */
.L_x_847:
        /* <DEDUP_REMOVED lines=24> */
.L_x_846:
[----:B------:R-:W-:Y:S05]  /*3440*/  BSYNC.RECONVERGENT B1 ;  /* 0x0000000000017941 */ /* 0x000fea0003800200 */
.L_x_845:
[C---:B-1----:R-:W-:Y:S02]  /*3450*/  IMAD.IADD R4, R3.reuse, 0x1, R4 ;  /* 0x0000000103047824 */ /* 0x042fe400078e0204 */
[----:B------:R-:W-:-:S03]  /*3460*/  IMAD R2, R3, 0x4, R2 ;  /* 0x0000000403027824 */ /* 0x000fc600078e0202 */
[----:B------:R-:W-:-:S13]  /*3470*/  ISETP.GE.U32.AND P0, PT, R4, 0x100, PT ;  /* 0x000001000400780c */ /* 0x000fda0003f06070 */
[----:B------:R-:W-:Y:S05]  /*3480*/  @!P0 BRA `(.L_x_847) ;  /* 0xfffffffc008c8947 */ /* 0x000fea000383ffff */
.L_x_844:
[----:B------:R-:W-:Y:S05]  /*3490*/  BSYNC.RECONVERGENT B0 ;  /* 0x0000000000007941 */ /* 0x000fea0003800200 */
.L_x_843:
[----:B------:R-:W-:Y:S01]  /*34a0*/  BAR.SYNC.DEFER_BLOCKING 0x0 ;  /* 0x0000000000007b1d */ /* 0x000fe20000010000 */
[----:B------:R-:W-:-:S05]  /*34b0*/  ISETP.GT.U32.AND P0, PT, R0, 0xff, PT ;  /* 0x000000ff0000780c */ /* 0x000fca0003f04070 */
[----:B------:R-:W-:Y:S08]  /*34c0*/  BSSY.RECONVERGENT B0, `(.L_x_848) ;  /* 0x0000021000007945 */ /* 0x000ff00003800200 */
[----:B------:R-:W-:Y:S05]  /*34d0*/  @P0 BRA `(.L_x_849) ;  /* 0x00000000007c0947 */ /* 0x000fea0003800000 */
[----:B------:R-:W-:Y:S02]  /*34e0*/  IMAD.SHL.U32 R2, R0, 0x4, RZ ;  /* 0x0000000400027824 */ /* 0x000fe400078e00ff */
[----:B------:R-:W-:-:S07]  /*34f0*/  IMAD.MOV.U32 R4, RZ, RZ, R0 ;  /* 0x000000ffff047224 */ /* 0x000fce00078e0000 */
.L_x_852:
        /* <DEDUP_REMOVED lines=24> */
.L_x_851:
[----:B------:R-:W-:Y:S05]  /*3680*/  BSYNC.RECONVERGENT B1 ;  /* 0x0000000000017941 */ /* 0x000fea0003800200 */
.L_x_850:
[C---:B-1----:R-:W-:Y:S02]  /*3690*/  IMAD.IADD R4, R3.reuse, 0x1, R4 ;  /* 0x0000000103047824 */ /* 0x042fe400078e0204 */
[----:B------:R-:W-:-:S03]  /*36a0*/  IMAD R2, R3, 0x4, R2 ;  /* 0x0000000403027824 */ /* 0x000fc600078e0202 */
[----:B------:R-:W-:-:S13]  /*36b0*/  ISETP.GE.U32.AND P0, PT, R4, 0x100, PT ;  /* 0x000001000400780c */ /* 0x000fda0003f06070 */
[----:B------:R-:W-:Y:S05]  /*36c0*/  @!P0 BRA `(.L_x_852) ;  /* 0xfffffffc008c8947 */ /* 0x000fea000383ffff */
.L_x_849:
[----:B------:R-:W-:Y:S05]  /*36d0*/  BSYNC.RECONVERGENT B0 ;  /* 0x0000000000007941 */ /* 0x000fea0003800200 */
.L_x_848:
[----:B------:R-:W-:Y:S01]  /*36e0*/  BAR.SYNC.DEFER_BLOCKING 0x0 ;  /* 0x0000000000007b1d */ /* 0x000fe20000010000 */
[----:B------:R-:W-:-:S05]  /*36f0*/  ISETP.GT.U32.AND P0, PT, R0, 0xff, PT ;  /* 0x000000ff0000780c */ /* 0x000fca0003f04070 */
[----:B------:R-:W-:Y:S08]  /*3700*/  BSSY.RECONVERGENT B0, `(.L_x_853) ;  /* 0x0000021000007945 */ /* 0x000ff00003800200 */
[----:B------:R-:W-:Y:S05]  /*3710*/  @P0 BRA `(.L_x_854) ;  /* 0x00000000007c0947 */ /* 0x000fea0003800000 */
[----:B------:R-:W-:Y:S02]  /*3720*/  IMAD.SHL.U32 R2, R0, 0x4, RZ ;  /* 0x0000000400027824 */ /* 0x000fe400078e00ff */
[----:B------:R-:W-:-:S07]  /*3730*/  IMAD.MOV.U32 R4, RZ, RZ, R0 ;  /* 0x000000ffff047224 */ /* 0x000fce00078e0000 */
.L_x_857:
        /* <DEDUP_REMOVED lines=24> */
.L_x_856:
[----:B------:R-:W-:Y:S05]  /*38c0*/  BSYNC.RECONVERGENT B1 ;  /* 0x0000000000017941 */ /* 0x000fea0003800200 */
.L_x_855:
[C---:B-1----:R-:W-:Y:S02]  /*38d0*/  IMAD.IADD R4, R3.reuse, 0x1, R4 ;  /* 0x0000000103047824 */ /* 0x042fe400078e0204 */
[----:B------:R-:W-:-:S03]  /*38e0*/  IMAD R2, R3, 0x4, R2 ;  /* 0x0000000403027824 */ /* 0x000fc600078e0202 */
[----:B------:R-:W-:-:S13]  /*38f0*/  ISETP.GE.U32.AND P0, PT, R4, 0x100, PT ;  /* 0x000001000400780c */ /* 0x000fda0003f06070 */
[----:B------:R-:W-:Y:S05]  /*3900*/  @!P0 BRA `(.L_x_857) ;  /* 0xfffffffc008c8947 */ /* 0x000fea000383ffff */
.L_x_854:
[----:B------:R-:W-:Y:S05]  /*3910*/  BSYNC.RECONVERGENT B0 ;  /* 0x0000000000007941 */ /* 0x000fea0003800200 */
.L_x_853:
[----:B------:R-:W-:Y:S01]  /*3920*/  BAR.SYNC.DEFER_BLOCKING 0x0 ;  /* 0x0000000000007b1d */ /* 0x000fe20000010000 */
[----:B------:R-:W-:-:S05]  /*3930*/  ISETP.GT.U32.AND P0, PT, R0, 0xff, PT ;  /* 0x000000ff0000780c */ /* 0x000fca0003f04070 */
[----:B------:R-:W-:Y:S08]  /*3940*/  BSSY.RECONVERGENT B0, `(.L_x_858) ;  /* 0x0000021000007945 */ /* 0x000ff00003800200 */
[----:B------:R-:W-:Y:S05]  /*3950*/  @P0 BRA `(.L_x_859) ;  /* 0x00000000007c0947 */ /* 0x000fea0003800000 */
[----:B------:R-:W-:Y:S02]  /*3960*/  IMAD.SHL.U32 R2, R0, 0x4, RZ ;  /* 0x0000000400027824 */ /* 0x000fe400078e00ff */
[----:B------:R-:W-:-:S07]  /*3970*/  IMAD.MOV.U32 R4, RZ, RZ, R0 ;  /* 0x000000ffff047224 */ /* 0x000fce00078e0000 */
.L_x_862:
        /* <DEDUP_REMOVED lines=24> */
.L_x_861:
[----:B------:R-:W-:Y:S05]  /*3b00*/  BSYNC.RECONVERGENT B1 ;  /* 0x0000000000017941 */ /* 0x000fea0003800200 */
.L_x_860:
[C---:B-1----:R-:W-:Y:S02]  /*3b10*/  IMAD.IADD R4, R3.reuse, 0x1, R4 ;  /* 0x0000000103047824 */ /* 0x042fe400078e0204 */
[----:B------:R-:W-:-:S03]  /*3b20*/  IMAD R2, R3, 0x4, R2 ;  /* 0x0000000403027824 */ /* 0x000fc600078e0202 */
[----:B------:R-:W-:-:S13]  /*3b30*/  ISETP.GE.U32.AND P0, PT, R4, 0x100, PT ;  /* 0x000001000400780c */ /* 0x000fda0003f06070 */
[----:B------:R-:W-:Y:S05]  /*3b40*/  @!P0 BRA `(.L_x_862) ;  /* 0xfffffffc008c8947 */ /* 0x000fea000383ffff */
.L_x_859:
[----:B------:R-:W-:Y:S05]  /*3b50*/  BSYNC.RECONVERGENT B0 ;  /* 0x0000000000007941 */ /* 0x000fea0003800200 */
.L_x_858:
[----:B------:R-:W-:Y:S01]  /*3b60*/  BAR.SYNC.DEFER_BLOCKING 0x0 ;  /* 0x0000000000007b1d */ /* 0x000fe20000010000 */
[----:B------:R-:W-:-:S05]  /*3b70*/  ISETP.GT.U32.AND P0, PT, R0, 0xff, PT ;  /* 0x000000ff0000780c */ /* 0x000fca0003f04070 */
[----:B------:R-:W-:Y:S08]  /*3b80*/  BSSY.RECONVERGENT B0, `(.L_x_863) ;  /* 0x0000021000007945 */ /* 0x000ff00003800200 */
[----:B------:R-:W-:Y:S05]  /*3b90*/  @P0 BRA `(.L_x_864) ;  /* 0x00000000007c0947 */ /* 0x000fea0003800000 */
[----:B------:R-:W-:Y:S02]  /*3ba0*/  IMAD.SHL.U32 R2, R0, 0x4, RZ ;  /* 0x0000000400027824 */ /* 0x000fe400078e00ff */
[----:B------:R-:W-:-:S07]  /*3bb0*/  IMAD.MOV.U32 R4, RZ, RZ, R0 ;  /* 0x000000ffff047224 */ /* 0x000fce00078e0000 */
.L_x_867:
        /* <DEDUP_REMOVED lines=24> */
.L_x_866:
[----:B------:R-:W-:Y:S05]  /*3d40*/  BSYNC.RECONVERGENT B1 ;  /* 0x0000000000017941 */ /* 0x000fea0003800200 */
.L_x_865:
[C---:B-1----:R-:W-:Y:S02]  /*3d50*/  IMAD.IADD R4, R3.reuse, 0x1, R4 ;  /* 0x0000000103047824 */ /* 0x042fe400078e0204 */
[----:B------:R-:W-:-:S03]  /*3d60*/  IMAD R2, R3, 0x4, R2 ;  /* 0x0000000403027824 */ /* 0x000fc600078e0202 */
[----:B------:R-:W-:-:S13]  /*3d70*/  ISETP.GE.U32.AND P0, PT, R4, 0x100, PT ;  /* 0x000001000400780c */ /* 0x000fda0003f06070 */
[----:B------:R-:W-:Y:S05]  /*3d80*/  @!P0 BRA `(.L_x_867) ;  /* 0xfffffffc008c8947 */ /* 0x000fea000383ffff */
.L_x_864:
[----:B------:R-:W-:Y:S05]  /*3d90*/  BSYNC.RECONVERGENT B0 ;  /* 0x0000000000007941 */ /* 0x000fea0003800200 */
.L_x_863:
[----:B------:R-:W-:Y:S01]  /*3da0*/  BAR.SYNC.DEFER_BLOCKING 0x0 ;  /* 0x0000000000007b1d */ /* 0x000fe20000010000 */
[----:B------:R-:W-:-:S05]  /*3db0*/  ISETP.GT.U32.AND P0, PT, R0, 0xff, PT ;  /* 0x000000ff0000780c */ /* 0x000fca0003f04070 */
[----:B------:R-:W-:Y:S08]  /*3dc0*/  BSSY.RECONVERGENT B0, `(.L_x_868) ;  /* 0x0000021000007945 */ /* 0x000ff00003800200 */
[----:B------:R-:W-:Y:S05]  /*3dd0*/  @P0 BRA `(.L_x_869) ;  /* 0x00000000007c0947 */ /* 0x000fea0003800000 */
[----:B------:R-:W-:Y:S02]  /*3de0*/  IMAD.SHL.U32 R2, R0, 0x4, RZ ;  /* 0x0000000400027824 */ /* 0x000fe400078e00ff */
[----:B------:R-:W-:-:S07]  /*3df0*/  IMAD.MOV.U32 R4, RZ, RZ, R0 ;  /* 0x000000ffff047224 */ /* 0x000fce00078e0000 */
.L_x_872:
        /* <DEDUP_REMOVED lines=21> */
[----:B------:R-:W3:Y:S04]  /*3f50*/  LDS R6, [R5] ;  /* 0x0000000005067984 */ /* 0x000ee80000000800 */
[----:B0-----:R4:W-:Y:S04]  /*3f60*/  STS [R5], R8 ;  /* 0x0000000805007388 */ /* 0x0019e80000000800 */
[----:B---3--:R4:W-:Y:S02]  /*3f70*/  STS [R7], R6 ;  /* 0x0000000607007388 */ /* 0x0089e40000000800 */
.L_x_871:
[----:B------:R-:W-:Y:S05]  /*3f80*/  BSYNC.RECONVERGENT B1 ;  /* 0x0000000000017941 */ /* 0x000fea0003800200 */
.L_x_870:
[C---:B-1----:R-:W-:Y:S02]  /*3f90*/  IMAD.IADD R4, R3.reuse, 0x1, R4 ;  /* 0x0000000103047824 */ /* 0x042fe400078e0204 */
[----:B------:R-:W-:-:S03]  /*3fa0*/  IMAD R2, R3, 0x4, R2 ;  /* 0x0000000403027824 */ /* 0x000fc600078e0202 */
[----:B------:R-:W-:-:S13]  /*3fb0*/  ISETP.GE.U32.AND P0, PT, R4, 0x100, PT ;  /* 0x000001000400780c */ /* 0x000fda0003f06070 */
[----:B------:R-:W-:Y:S05]  /*3fc0*/  @!P0 BRA `(.L_x_872) ;  /* 0xfffffffc008c8947 */ /* 0x000fea000383ffff */
.L_x_869:
[----:B------:R-:W-:Y:S05]  /*3fd0*/  BSYNC.RECONVERGENT B0 ;  /* 0x0000000000007941 */ /* 0x000fea0003800200 */
.L_x_868:
[----:B------:R-:W-:Y:S01]  /*3fe0*/  BAR.SYNC.DEFER_BLOCKING 0x0 ;  /* 0x0000000000007b1d */ /* 0x000fe20000010000 */
[----:B------:R-:W-:-:S05]  /*3ff0*/  ISETP.GT.U32.AND P0, PT, R0, 0xff, PT ;  /* 0x000000ff0000780c */ /* 0x000fca0003f04070 */
[----:B------:R-:W-:Y:S08]  /*4000*/  BSSY.RECONVERGENT B0, `(.L_x_873) ;  /* 0x0000021000007945 */ /* 0x000ff00003800200 */
[----:B------:R-:W-:Y:S05]  /*4010*/  @P0 BRA `(.L_x_874) ;  /* 0x00000000007c0947 */ /* 0x000fea0003800000 */
[----:B------:R-:W-:Y:S02]  /*4020*/  IMAD.SHL.U32 R2, R0, 0x4, RZ ;  /* 0x0000000400027824 */ /* 0x000fe400078e00ff */
[----:B------:R-:W-:-:S07]  /*4030*/  IMAD.MOV.U32 R4, RZ, RZ, R0 ;  /* 0x000000ffff047224 */ /* 0x000fce00078e0000 */
.L_x_877:
        /* <DEDUP_REMOVED lines=24> */
.L_x_876:
[----:B------:R-:W-:Y:S05]  /*41c0*/  BSYNC.RECONVERGENT B1 ;  /* 0x0000000000017941 */ /* 0x000fea0003800200 */
.L_x_875:
[C---:B-1----:R-:W-:Y:S02]  /*41d0*/  IMAD.IADD R4, R3.reuse, 0x1, R4 ;  /* 0x0000000103047824 */ /* 0x042fe400078e0204 */
[----:B------:R-:W-:-:S03]  /*41e0*/  IMAD R2, R3, 0x4, R2 ;  /* 0x0000000403027824 */ /* 0x000fc600078e0202 */
[----:B------:R-:W-:-:S13]  /*41f0*/  ISETP.GE.U32.AND P0, PT, R4, 0x100, PT ;  /* 0x000001000400780c */ /* 0x000fda0003f06070 */
[----:B------:R-:W-:Y:S05]  /*4200*/  @!P0 BRA `(.L_x_877) ;  /* 0xfffffffc008c8947 */ /* 0x000fea000383ffff */
.L_x_874:
[----:B------:R-:W-:Y:S05]  /*4210*/  BSYNC.RECONVERGENT B0 ;  /* 0x0000000000007941 */ /* 0x000fea0003800200 */
.L_x_873:
[----:B------:R-:W-:Y:S01]  /*4220*/  BAR.SYNC.DEFER_BLOCKING 0x0 ;  /* 0x0000000000007b1d */ /* 0x000fe20000010000 */
[----:B------:R-:W-:-:S05]  /*4230*/  ISETP.GT.U32.AND P0, PT, R0, 0xff, PT ;  /* 0x000000ff0000780c */ /* 0x000fca0003f04070 */
[----:B------:R-:W-:Y:S08]  /*4240*/  BSSY.RECONVERGENT B0, `(.L_x_878) ;  /* 0x0000021000007945 */ /* 0x000ff00003800200 */
[----:B------:R-:W-:Y:S05]  /*4250*/  @P0 BRA `(.L_x_879) ;  /* 0x00000000007c0947 */ /* 0x000fea0003800000 */
[----:B------:R-:W-:Y:S02]  /*4260*/  IMAD.SHL.U32 R2, R0, 0x4, RZ ;  /* 0x0000000400027824 */ /* 0x000fe400078e00ff */
[----:B------:R-:W-:-:S07]  /*4270*/  IMAD.MOV.U32 R4, RZ, RZ, R0 ;  /* 0x000000ffff047224 */ /* 0x000fce00078e0000 */
.L_x_882:
        /* <DEDUP_REMOVED lines=24> */
.L_x_881:
[----:B------:R-:W-:Y:S05]  /*4400*/  BSYNC.RECONVERGENT B1 ;  /* 0x0000000000017941 */ /* 0x000fea0003800200 */
.L_x_880:
[C---:B-1----:R-:W-:Y:S02]  /*4410*/  IMAD.IADD R4, R3.reuse, 0x1, R4 ;  /* 0x0000000103047824 */ /* 0x042fe400078e0204 */
[----:B------:R-:W-:-:S03]  /*4420*/  IMAD R2, R3, 0x4, R2 ;  /* 0x0000000403027824 */ /* 0x000fc600078e0202 */
[----:B------:R-:W-:-:S13]  /*4430*/  ISETP.GE.U32.AND P0, PT, R4, 0x100, PT ;  /* 0x000001000400780c */ /* 0x000fda0003f06070 */
[----:B------:R-:W-:Y:S05]  /*4440*/  @!P0 BRA `(.L_x_882) ;  /* 0xfffffffc008c8947 */ /* 0x000fea000383ffff */
.L_x_879:
[----:B------:R-:W-:Y:S05]  /*4450*/  BSYNC.RECONVERGENT B0 ;  /* 0x0000000000007941 */ /* 0x000fea0003800200 */
.L_x_878:
[----:B------:R-:W-:Y:S01]  /*4460*/  BAR.SYNC.DEFER_BLOCKING 0x0 ;  /* 0x0000000000007b1d */ /* 0x000fe20000010000 */
[----:B------:R-:W-:-:S05]  /*4470*/  ISETP.GT.U32.AND P0, PT, R0, 0xff, PT ;  /* 0x000000ff0000780c */ /* 0x000fca0003f04070 */
[----:B------:R-:W-:Y:S08]  /*4480*/  BSSY.RECONVERGENT B0, `(.L_x_883) ;  /* 0x0000021000007945 */ /* 0x000ff00003800200 */
[----:B------:R-:W-:Y:S05]  /*4490*/  @P0 BRA `(.L_x_884) ;  /* 0x00000000007c0947 */ /* 0x000fea0003800000 */
[----:B------:R-:W-:Y:S02]  /*44a0*/  IMAD.SHL.U32 R2, R0, 0x4, RZ ;  /* 0x0000000400027824 */ /* 0x000fe400078e00ff */
[----:B------:R-:W-:-:S07]  /*44b0*/  IMAD.MOV.U32 R4, RZ, RZ, R0 ;  /* 0x000000ffff047224 */ /* 0x000fce00078e0000 */
.L_x_887:
        /* <DEDUP_REMOVED lines=24> */
.L_x_886:
[----:B------:R-:W-:Y:S05]  /*4640*/  BSYNC.RECONVERGENT B1 ;  /* 0x0000000000017941 */ /* 0x000fea0003800200 */
.L_x_885:
[C---:B-1----:R-:W-:Y:S02]  /*4650*/  IMAD.IADD R4, R3.reuse, 0x1, R4 ;  /* 0x0000000103047824 */ /* 0x042fe400078e0204 */
[----:B------:R-:W-:-:S03]  /*4660*/  IMAD R2, R3, 0x4, R2 ;  /* 0x0000000403027824 */ /* 0x000fc600078e0202 */
[----:B------:R-:W-:-:S13]  /*4670*/  ISETP.GE.U32.AND P0, PT, R4, 0x100, PT ;  /* 0x000001000400780c */ /* 0x000fda0003f06070 */
[----:B------:R-:W-:Y:S05]  /*4680*/  @!P0 BRA `(.L_x_887) ;  /* 0xfffffffc008c8947 */ /* 0x000fea000383ffff */
.L_x_884:
[----:B------:R-:W-:Y:S05]  /*4690*/  BSYNC.RECONVERGENT B0 ;  /* 0x0000000000007941 */ /* 0x000fea0003800200 */
.L_x_883:
[----:B------:R-:W-:Y:S01]  /*46a0*/  BAR.SYNC.DEFER_BLOCKING 0x0 ;  /* 0x0000000000007b1d */ /* 0x000fe20000010000 */
[----:B------:R-:W-:-:S05]  /*46b0*/  ISETP.GT.U32.AND P0, PT, R0, 0xff, PT ;  /* 0x000000ff0000780c */ /* 0x000fca0003f04070 */
[----:B------:R-:W-:Y:S08]  /*46c0*/  BSSY.RECONVERGENT B0, `(.L_x_888) ;  /* 0x0000021000007945 */ /* 0x000ff00003800200 */
[----:B------:R-:W-:Y:S05]  /*46d0*/  @P0 BRA `(.L_x_889) ;  /* 0x00000000007c0947 */ /* 0x000fea0003800000 */
[----:B------:R-:W-:Y:S02]  /*46e0*/  IMAD.SHL.U32 R2, R0, 0x4, RZ ;  /* 0x0000000400027824 */ /* 0x000fe400078e00ff */
[----:B------:R-:W-:-:S07]  /*46f0*/  IMAD.MOV.U32 R4, RZ, RZ, R0 ;  /* 0x000000ffff047224 */ /* 0x000fce00078e0000 */
.L_x_892:
        /* <DEDUP_REMOVED lines=24> */
.L_x_891:
[----:B------:R-:W-:Y:S05]  /*4880*/  BSYNC.RECONVERGENT B1 ;  /* 0x0000000000017941 */ /* 0x000fea0003800200 */
.L_x_890:
[C---:B-1----:R-:W-:Y:S01]  /*4890*/  IADD3 R4, PT, PT, R3.reuse, R4, RZ ;  /* 0x0000000403047210 */ /* 0x042fe20007ffe0ff */
[----:B------:R-:W-:-:S03]  /*48a0*/  IMAD R2, R3, 0x4, R2 ;  /* 0x0000000403027824 */ /* 0x000fc600078e0202 */
[----:B------:R-:W-:-:S13]  /*48b0*/  ISETP.GE.U32.AND P0, PT, R4, 0x100, PT ;  /* 0x000001000400780c */ /* 0x000fda0003f06070 */
[----:B------:R-:W-:Y:S05]  /*48c0*/  @!P0 BRA `(.L_x_892) ;  /* 0xfffffffc008c8947 */ /* 0x000fea000383ffff */
.L_x_889:
[----:B------:R-:W-:Y:S05]  /*48d0*/  BSYNC.RECONVERGENT B0 ;  /* 0x0000000000007941 */ /* 0x000fea0003800200 */
.L_x_888:
[----:B------:R-:W-:Y:S01]  /*48e0*/  BAR.SYNC.DEFER_BLOCKING 0x0 ;  /* 0x0000000000007b1d */ /* 0x000fe20000010000 */
[----:B------:R-:W-:-:S05]  /*48f0*/  ISETP.GT.U32.AND P0, PT, R0, 0xff, PT ;  /* 0x000000ff0000780c */ /* 0x000fca0003f04070 */
[----:B------:R-:W-:Y:S08]  /*4900*/  BSSY.RECONVERGENT B0, `(.L_x_893) ;  /* 0x0000020000007945 */ /* 0x000ff00003800200 */
[----:B------:R-:W-:Y:S05]  /*4910*/  @P0 BRA `(.L_x_894) ;  /* 0x0000000000780947 */ /* 0x000fea0003800000 */
[----:B------:R-:W-:Y:S02]  /*4920*/  IMAD.SHL.U32 R2, R0, 0x4, RZ ;  /* 0x0000000400027824 */ /* 0x000fe400078e00ff */
[----:B------:R-:W-:-:S07]  /*4930*/  IMAD.MOV.U32 R4, RZ, RZ, R0 ;  /* 0x000000ffff047224 */ /* 0x000fce00078e0000 */
.L_x_897:
        /* <DEDUP_REMOVED lines=25> */
.L_x_896:
[----:B------:R-:W-:Y:S05]  /*4ad0*/  BSYNC.RECONVERGENT B1 ;  /* 0x0000000000017941 */ /* 0x000fea0003800200 */
.L_x_895:
[----:B------:R-:W-:Y:S01]  /*4ae0*/  IMAD R2, R3, 0x4, R2 ;  /* 0x0000000403027824 */ /* 0x000fe200078e0202 */
[----:B------:R-:W-:Y:S06]  /*4af0*/  @!P1 BRA `(.L_x_897) ;  /* 0xfffffffc00909947 */ /* 0x000fec000383ffff */
.L_x_894:
[----:B------:R-:W-:Y:S05]  /*4b00*/  BSYNC.RECONVERGENT B0 ;  /* 0x0000000000007941 */ /* 0x000fea0003800200 */
.L_x_893:
[----:B------:R-:W-:Y:S01]  /*4b10*/  BAR.SYNC.DEFER_BLOCKING 0x0 ;  /* 0x0000000000007b1d */ /* 0x000fe20000010000 */
[----:B------:R-:W-:-:S05]  /*4b20*/  ISETP.GT.U32.AND P0, PT, R0, 0xff, PT ;  /* 0x000000ff0000780c */ /* 0x000fca0003f04070 */
[----:B------:R-:W-:Y:S08]  /*4b30*/  BSSY.RECONVERGENT B0, `(.L_x_898) ;  /* 0x0000020000007945 */ /* 0x000ff00003800200 */
[----:B------:R-:W-:Y:S05]  /*4b40*/  @P0 BRA `(.L_x_899) ;  /* 0x0000000000780947 */ /* 0x000fea0003800000 */
[----:B------:R-:W-:Y:S02]  /*4b50*/  IMAD.SHL.U32 R2, R0, 0x4, RZ ;  /* 0x0000000400027824 */ /* 0x000fe400078e00ff */
[----:B------:R-:W-:-:S07]  /*4b60*/  IMAD.MOV.U32 R4, RZ, RZ, R0 ;  /* 0x000000ffff047224 */ /* 0x000fce00078e0000 */
.L_x_902:
        /* <DEDUP_REMOVED lines=25> */
.L_x_901:
[----:B------:R-:W-:Y:S05]  /*4d00*/  BSYNC.RECONVERGENT B1 ;  /* 0x0000000000017941 */ /* 0x000fea0003800200 */
.L_x_900:
[----:B------:R-:W-:Y:S01]  /*4d10*/  LEA R2, R3, R2, 0x2 ;  /* 0x0000000203027211 */ /* 0x000fe200078e10ff */
[----:B------:R-:W-:Y:S06]  /*4d20*/  @!P1 BRA `(.L_x_902) ;  /* 0xfffffffc00909947 */ /* 0x000fec000383ffff */
.L_x_899:
[----:B------:R-:W-:Y:S05]  /*4d30*/  BSYNC.RECONVERGENT B0 ;  /* 0x0000000000007941 */ /* 0x000fea0003800200 */
.L_x_898:
[----:B------:R-:W-:Y:S01]  /*4d40*/  BAR.SYNC.DEFER_BLOCKING 0x0 ;  /* 0x0000000000007b1d */ /* 0x000fe20000010000 */
[----:B------:R-:W-:-:S05]  /*4d50*/  ISETP.GT.U32.AND P0, PT, R0, 0xff, PT ;  /* 0x000000ff0000780c */ /* 0x000fca0003f04070 */
[----:B------:R-:W-:Y:S08]  /*4d60*/  BSSY.RECONVERGENT B0, `(.L_x_903) ;  /* 0x0000020000007945 */ /* 0x000ff00003800200 */
[----:B------:R-:W-:Y:S05]  /*4d70*/  @P0 BRA `(.L_x_904) ;  /* 0x0000000000780947 */ /* 0x000fea0003800000 */
[----:B------:R-:W-:Y:S02]  /*4d80*/  IMAD.SHL.U32 R2, R0, 0x4, RZ ;  /* 0x0000000400027824 */ /* 0x000fe400078e00ff */
[----:B------:R-:W-:-:S07]  /*4d90*/  IMAD.MOV.U32 R4, RZ, RZ, R0 ;  /* 0x000000ffff047224 */ /* 0x000fce00078e0000 */
.L_x_907:
        /* <DEDUP_REMOVED lines=25> */
.L_x_906:
[----:B------:R-:W-:Y:S05]  /*4f30*/  BSYNC.RECONVERGENT B1 ;  /* 0x0000000000017941 */ /* 0x000fea0003800200 */
.L_x_905:
[----:B------:R-:W-:Y:S01]  /*4f40*/  IMAD R2, R3, 0x4, R2 ;  /* 0x0000000403027824 */ /* 0x000fe200078e0202 */
[----:B------:R-:W-:Y:S06]  /*4f50*/  @!P1 BRA `(.L_x_907) ;  /* 0xfffffffc00909947 */ /* 0x000fec000383ffff */
.L_x_904:
[----:B------:R-:W-:Y:S05]  /*4f60*/  BSYNC.RECONVERGENT B0 ;  /* 0x0000000000007941 */ /* 0x000fea0003800200 */
.L_x_903:
[----:B------:R-:W-:Y:S01]  /*4f70*/  BAR.SYNC.DEFER_BLOCKING 0x0 ;  /* 0x0000000000007b1d */ /* 0x000fe20000010000 */
[----:B------:R-:W-:-:S05]  /*4f80*/  ISETP.GT.U32.AND P0, PT, R0, 0xff, PT ;  /* 0x000000ff0000780c */ /* 0x000fca0003f04070 */
[----:B------:R-:W-:Y:S08]  /*4f90*/  BSSY.RECONVERGENT B0, `(.L_x_908) ;  /* 0x0000020000007945 */ /* 0x000ff00003800200 */
[----:B------:R-:W-:Y:S05]  /*4fa0*/  @P0 BRA `(.L_x_909) ;  /* 0x0000000000780947 */ /* 0x000fea0003800000 */
[----:B------:R-:W-:Y:S02]  /*4fb0*/  IMAD.SHL.U32 R2, R0, 0x4, RZ ;  /* 0x0000000400027824 */ /* 0x000fe400078e00ff */
[----:B------:R-:W-:-:S07]  /*4fc0*/  IMAD.MOV.U32 R4, RZ, RZ, R0 ;  /* 0x000000ffff047224 */ /* 0x000fce00078e0000 */
.L_x_912:
        /* <DEDUP_REMOVED lines=25> */
.L_x_911:
[----:B------:R-:W-:Y:S05]  /*5160*/  BSYNC.RECONVERGENT B1 ;  /* 0x0000000000017941 */ /* 0x000fea0003800200 */
.L_x_910:
[----:B------:R-:W-:Y:S01]  /*5170*/  IMAD R2, R3, 0x4, R2 ;  /* 0x0000000403027824 */ /* 0x000fe200078e0202 */
[----:B------:R-:W-:Y:S06]  /*5180*/  @!P1 BRA `(.L_x_912) ;  /* 0xfffffffc00909947 */ /* 0x000fec000383ffff */
.L_x_909:
[----:B------:R-:W-:Y:S05]  /*5190*/  BSYNC.RECONVERGENT B0 ;  /* 0x0000000000007941 */ /* 0x000fea0003800200 */
.L_x_908:
[----:B------:R-:W-:Y:S01]  /*51a0*/  BAR.SYNC.DEFER_BLOCKING 0x0 ;  /* 0x0000000000007b1d */ /* 0x000fe20000010000 */
[----:B------:R-:W-:-:S05]  /*51b0*/  ISETP.GT.U32.AND P0, PT, R0, 0xff, PT ;  /* 0x000000ff0000780c */ /* 0x000fca0003f04070 */
[----:B------:R-:W-:Y:S08]  /*51c0*/  BSSY.RECONVERGENT B0, `(.L_x_913) ;  /* 0x0000020000007945 */ /* 0x000ff00003800200 */
[----:B------:R-:W-:Y:S05]  /*51d0*/  @P0 BRA `(.L_x_914) ;  /* 0x0000000000780947 */ /* 0x000fea0003800000 */
[----:B------:R-:W-:Y:S01]  /*51e0*/  SHF.L.U32 R2, R0, 0x2, RZ ;  /* 0x0000000200027819 */ /* 0x000fe200000006ff */
[----:B------:R-:W-:-:S07]  /*51f0*/  IMAD.MOV.U32 R4, RZ, RZ, R0 ;  /* 0x000000ffff047224 */ /* 0x000fce00078e0000 */
.L_x_917:
        /* <DEDUP_REMOVED lines=25> */
.L_x_916:
[----:B------:R-:W-:Y:S05]  /*5390*/  BSYNC.RECONVERGENT B1 ;  /* 0x0000000000017941 */ /* 0x000fea0003800200 */
.L_x_915:
[----:B------:R-:W-:Y:S01]  /*53a0*/  IMAD R2, R3, 0x4, R2 ;  /* 0x0000000403027824 */ /* 0x000fe200078e0202 */
[----:B------:R-:W-:Y:S06]  /*53b0*/  @!P1 BRA `(.L_x_917) ;  /* 0xfffffffc00909947 */ /* 0x000fec000383ffff */
.L_x_914:
[----:B------:R-:W-:Y:S05]  /*53c0*/  BSYNC.RECONVERGENT B0 ;  /* 0x0000000000007941 */ /* 0x000fea0003800200 */
.L_x_913:
[----:B------:R-:W-:Y:S01]  /*53d0*/  BAR.SYNC.DEFER_BLOCKING 0x0 ;  /* 0x0000000000007b1d */ /* 0x000fe20000010000 */
[----:B------:R-:W-:-:S05]  /*53e0*/  ISETP.GT.U32.AND P0, PT, R0, 0xff, PT ;  /* 0x000000ff0000780c */ /* 0x000fca0003f04070 */
[----:B------:R-:W-:Y:S08]  /*53f0*/  BSSY.RECONVERGENT B0, `(.L_x_918) ;  /* 0x0000020000007945 */ /* 0x000ff00003800200 */
[----:B------:R-:W-:Y:S05]  /*5400*/  @P0 BRA `(.L_x_919) ;  /* 0x0000000000780947 */ /* 0x000fea0003800000 */
[----:B------:R-:W-:Y:S02]  /*5410*/  IMAD.SHL.U32 R2, R0, 0x4, RZ ;  /* 0x0000000400027824 */ /* 0x000fe400078e00ff */
[----:B------:R-:W-:-:S07]  /*5420*/  IMAD.MOV.U32 R4, RZ, RZ, R0 ;  /* 0x000000ffff047224 */ /* 0x000fce00078e0000 */
.L_x_922:
        /* <DEDUP_REMOVED lines=25> */
.L_x_921:
[----:B------:R-:W-:Y:S05]  /*55c0*/  BSYNC.RECONVERGENT B1 ;  /* 0x0000000000017941 */ /* 0x000fea0003800200 */
.L_x_920:
[----:B------:R-:W-:Y:S01]  /*55d0*/  IMAD R2, R3, 0x4, R2 ;  /* 0x0000000403027824 */ /* 0x000fe200078e0202 */
[----:B------:R-:W-:Y:S06]  /*55e0*/  @!P1 BRA `(.L_x_922) ;  /* 0xfffffffc00909947 */ /* 0x000fec000383ffff */
.L_x_919:
[----:B------:R-:W-:Y:S05]  /*55f0*/  BSYNC.RECONVERGENT B0 ;  /* 0x0000000000007941 */ /* 0x000fea0003800200 */
.L_x_918:
[----:B------:R-:W-:Y:S01]  /*5600*/  BAR.SYNC.DEFER_BLOCKING 0x0 ;  /* 0x0000000000007b1d */ /* 0x000fe20000010000 */
[----:B------:R-:W-:-:S05]  /*5610*/  ISETP.GT.U32.AND P0, PT, R0, 0xff, PT ;  /* 0x000000ff0000780c */ /* 0x000fca0003f04070 */
[----:B------:R-:W-:Y:S08]  /*5620*/  BSSY.RECONVERGENT B0, `(.L_x_923) ;  /* 0x0000020000007945 */ /* 0x000ff00003800200 */
[----:B------:R-:W-:Y:S05]  /*5630*/  @P0 BRA `(.L_x_924) ;  /* 0x0000000000780947 */ /* 0x000fea0003800000 */
[----:B------:R-:W-:Y:S01]  /*5640*/  IMAD.SHL.U32 R2, R0, 0x4, RZ ;  /* 0x0000000400027824 */ /* 0x000fe200078e00ff */
[----:B------:R-:W-:-:S07]  /*5650*/  MOV R4, R0 ;  /* 0x0000000000047202 */ /* 0x000fce0000000f00 */
.L_x_927:
        /* <DEDUP_REMOVED lines=25> */
.L_x_926:
[----:B------:R-:W-:Y:S05]  /*57f0*/  BSYNC.RECONVERGENT B1 ;  /* 0x0000000000017941 */ /* 0x000fea0003800200 */
.L_x_925:
[----:B------:R-:W-:Y:S01]  /*5800*/  IMAD R2, R3, 0x4, R2 ;  /* 0x0000000403027824 */ /* 0x000fe200078e0202 */
[----:B------:R-:W-:Y:S06]  /*5810*/  @!P1 BRA `(.L_x_927) ;  /* 0xfffffffc00909947 */ /* 0x000fec000383ffff */
.L_x_924:
[----:B------:R-:W-:Y:S05]  /*5820*/  BSYNC.RECONVERGENT B0 ;  /* 0x0000000000007941 */ /* 0x000fea0003800200 */
.L_x_923:
[----:B------:R-:W-:Y:S01]  /*5830*/  BAR.SYNC.DEFER_BLOCKING 0x0 ;  /* 0x0000000000007b1d */ /* 0x000fe20000010000 */
[----:B------:R-:W-:-:S05]  /*5840*/  ISETP.GT.U32.AND P0, PT, R0, 0xff, PT ;  /* 0x000000ff0000780c */ /* 0x000fca0003f04070 */
[----:B------:R-:W-:Y:S08]  /*5850*/  BSSY.RECONVERGENT B0, `(.L_x_928) ;  /* 0x0000020000007945 */ /* 0x000ff00003800200 */
[----:B------:R-:W-:Y:S05]  /*5860*/  @P0 BRA `(.L_x_929) ;  /* 0x0000000000780947 */ /* 0x000fea0003800000 */
[----:B------:R-:W-:Y:S02]  /*5870*/  IMAD.SHL.U32 R2, R0, 0x4, RZ ;  /* 0x0000000400027824 */ /* 0x000fe400078e00ff */
[----:B------:R-:W-:-:S07]  /*5880*/  IMAD.MOV.U32 R4, RZ, RZ, R0 ;  /* 0x000000ffff047224 */ /* 0x000fce00078e0000 */
.L_x_932:
        /* <DEDUP_REMOVED lines=25> */
.L_x_931:
[----:B------:R-:W-:Y:S05]  /*5a20*/  BSYNC.RECONVERGENT B1 ;  /* 0x0000000000017941 */ /* 0x000fea0003800200 */
.L_x_930:
[----:B------:R-:W-:Y:S01]  /*5a30*/  IMAD R2, R3, 0x4, R2 ;  /* 0x0000000403027824 */ /* 0x000fe200078e0202 */
[----:B------:R-:W-:Y:S06]  /*5a40*/  @!P1 BRA `(.L_x_932) ;  /* 0xfffffffc00909947 */ /* 0x000fec000383ffff */
.L_x_929:
[----:B------:R-:W-:Y:S05]  /*5a50*/  BSYNC.RECONVERGENT B0 ;  /* 0x0000000000007941 */ /* 0x000fea0003800200 */
.L_x_928:
        /* <DEDUP_REMOVED lines=11> */
.L_x_933:
        /* <DEDUP_REMOVED lines=13> */
.L_x_934:
        /* <DEDUP_REMOVED lines=10> */
.L_x_1285:


//--------------------- .text._Z24topk_kernel_bitonic_tileILi128EEvPKfiiPfPi --------------------------
	.section	.text._Z24topk_kernel_bitonic_tileILi128EEvPKfiiPfPi,"ax",@progbits
	.align	128
        .global         _Z24topk_kernel_bitonic_tileILi128EEvPKfiiPfPi
        .type           _Z24topk_kernel_bitonic_tileILi128EEvPKfiiPfPi,@function
        .size           _Z24topk_kernel_bitonic_tileILi128EEvPKfiiPfPi,(.L_x_1286 - _Z24topk_kernel_bitonic_tileILi128EEvPKfiiPfPi)
        .other          _Z24topk_kernel_bitonic_tileILi128EEvPKfiiPfPi,@"STO_CUDA_ENTRY STV_DEFAULT"
_Z24topk_kernel_bitonic_tileILi128EEvPKfiiPfPi:
.text._Z24topk_kernel_bitonic_tileILi128EEvPKfiiPfPi:
        /* <DEDUP_REMOVED lines=58> */
.L_x_939:
[----:B------:R-:W-:Y:S01]  /*03a0*/  ISETP.GE.AND P0, PT, R24, UR6, PT ;  /* 0x0000000618007c0c */ /* 0x000fe2000bf06270 */
[----:B0-----:R-:W-:-:S12]  /*03b0*/  IMAD.MOV.U32 R11, RZ, RZ, -0x800000 ;  /* 0xff800000ff0b7424 */ /* 0x001fd800078e00ff */
[----:B------:R0:W2:Y:S01]  /*03c0*/  @!P0 LDG.E.CONSTANT R11, desc[UR8][R8.64] ;  /* 0x00000008080b8981 */ /* 0x0000a2000c1e9900 */
[----:B------:R-:W-:Y:S01]  /*03d0*/  MOV R12, 0xffffffff ;  /* 0xffffffff000c7802 */ /* 0x000fe20000000f00 */
[--C-:B------:R-:W-:Y:S02]  /*03e0*/  IMAD.IADD R14, R13, 0x1, R10.reuse ;  /* 0x000000010d0e7824 */ /* 0x100fe400078e020a */
[----:B------:R-:W-:Y:S02]  /*03f0*/  IMAD.IADD R17, R15, 0x1, R10 ;  /* 0x000000010f117824 */ /* 0x000fe400078e020a */
[----:B------:R-:W-:Y:S02]  /*0400*/  @!P0 IMAD.MOV.U32 R12, RZ, RZ, R24 ;  /* 0x000000ffff0c8224 */ /* 0x000fe400078e0018 */
        /* <DEDUP_REMOVED lines=10> */
.L_x_938:
[----:B------:R-:W-:Y:S05]  /*04b0*/  BSYNC.RECONVERGENT B1 ;  /* 0x0000000000017941 */ /* 0x000fea0003800200 */
.L_x_937:
        /* <DEDUP_REMOVED lines=16> */
.L_x_940:
[----:B------:R-:W-:Y:S01]  /*05c0*/  ISETP.GE.AND P2, PT, R24, UR10, PT ;  /* 0x0000000a18007c0c */ /* 0x000fe2000bf46270 */
[----:B--2---:R-:W-:Y:S01]  /*05d0*/  IMAD.MOV.U32 R26, RZ, RZ, -0x800000 ;  /* 0xff800000ff1a7424 */ /* 0x004fe200078e00ff */
[----:B------:R-:W-:Y:S02]  /*05e0*/  ISETP.GE.AND P1, PT, R12, UR10, PT ;  /* 0x0000000a0c007c0c */ /* 0x000fe4000bf26270 */
[----:B------:R-:W-:-:S09]  /*05f0*/  ISETP.GE.AND P0, PT, R14, UR10, PT ;  /* 0x0000000a0e007c0c */ /* 0x000fd2000bf06270 */
[----:B------:R-:W0:Y:S01]  /*0600*/  @!P2 LDC.64 R20, c[0x0][0x380] ;  /* 0x0000e000ff14ab82 */ /* 0x000e220000000a00 */
[C---:B------:R-:W-:Y:S02]  /*0610*/  @!P2 IADD3 R16, P3, PT, R5.reuse, R24, RZ ;  /* 0x000000180510a210 */ /* 0x040fe40007f7e0ff */
[----:B------:R-:W-:Y:S02]  /*0620*/  @!P1 IADD3 R22, P4, PT, R5, R12, RZ ;  /* 0x0000000c05169210 */ /* 0x000fe40007f9e0ff */
[----:B------:R-:W-:-:S03]  /*0630*/  @!P2 IADD3.X R17, PT, PT, RZ, R4, RZ, P3, !PT ;  /* 0x00000004ff11a210 */ /* 0x000fc60001ffe4ff */
        /* <DEDUP_REMOVED lines=26> */
[----:B------:R-:W-:Y:S02]  /*07e0*/  IMAD.IADD R29, R10, 0x1, R2 ;  /* 0x000000010a1d7824 */ /* 0x000fe400078e0202 */
[----:B------:R-:W-:Y:S01]  /*07f0*/  @!P2 IMAD.MOV.U32 R18, RZ, RZ, R24 ;  /* 0x000000ffff12a224 */ /* 0x000fe200078e0018 */
[----:B------:R-:W-:Y:S01]  /*0800*/  IADD3 R24, PT, PT, R3, R24, R3 ;  /* 0x0000001803187210 */ /* 0x000fe20007ffe003 */
[----:B0-----:R-:W-:-:S02]  /*0810*/  IMAD.IADD R16, R9, 0x1, R2 ;  /* 0x0000000109107824 */ /* 0x001fc400078e0202 */
[----:B------:R-:W-:Y:S01]  /*0820*/  IMAD.MOV.U32 R28, RZ, RZ, -0x1 ;  /* 0xffffffffff1c7424 */ /* 0x000fe200078e00ff */
[----:B------:R-:W-:Y:S01]  /*0830*/  IADD3 R24, PT, PT, R3, R24, R3 ;  /* 0x0000001803187210 */ /* 0x000fe20007ffe003 */
[----:B------:R-:W-:Y:S02]  /*0840*/  IMAD.IADD R17, R15, 0x1, R2 ;  /* 0x000000010f117824 */ /* 0x000fe400078e0202 */
[----:B------:R-:W-:Y:S02]  /*0850*/  @!P1 IMAD.MOV.U32 R28, RZ, RZ, R12 ;  /* 0x000000ffff1c9224 */ /* 0x000fe400078e000c */
[--C-:B-1----:R-:W-:Y:S02]  /*0860*/  IMAD.IADD R23, R11, 0x1, R2.reuse ;  /* 0x000000010b177824 */ /* 0x102fe400078e0202 */
[----:B------:R-:W-:Y:S02]  /*0870*/  IMAD.IADD R22, R25, 0x1, R2 ;  /* 0x0000000119167824 */ /* 0x000fe400078e0202 */
[----:B------:R-:W-:Y:S01]  /*0880*/  IMAD R12, R3, 0x4, R12 ;  /* 0x00000004030c7824 */ /* 0x000fe200078e020c */
[----:B--2---:R0:W-:Y:S04]  /*0890*/  STS [R19], R26 ;  /* 0x0000001a13007388 */ /* 0x0041e80000000800 */
[----:B------:R1:W-:Y:S01]  /*08a0*/  STS [R29], R18 ;  /* 0x000000121d007388 */ /* 0x0003e20000000800 */
[----:B0-----:R-:W-:Y:S01]  /*08b0*/  MOV R19, 0xffffffff ;  /* 0xffffffff00137802 */ /* 0x001fe20000000f00 */
[----:B------:R-:W-:-:S02]  /*08c0*/  @!P0 IMAD.MOV.U32 R19, RZ, RZ, R14 ;  /* 0x000000ffff138224 */ /* 0x000fc400078e000e */
[----:B-----5:R0:W-:Y:S01]  /*08d0*/  STS [R16], R27 ;  /* 0x0000001b10007388 */ /* 0x0201e20000000800 */
[----:B------:R-:W-:Y:S01]  /*08e0*/  IMAD.MOV.U32 R26, RZ, RZ, -0x1 ;  /* 0xffffffffff1a7424 */ /* 0x000fe200078e00ff */
[----:B------:R-:W-:Y:S01]  /*08f0*/  ISETP.GE.U32.AND P0, PT, R24, 0x80, PT ;  /* 0x000000801800780c */ /* 0x000fe20003f06070 */
[----:B------:R-:W-:Y:S01]  /*0900*/  @!P3 IMAD.MOV.U32 R26, RZ, RZ, R6 ;  /* 0x000000ffff1ab224 */ /* 0x000fe200078e0006 */
[----:B------:R2:W-:Y:S01]  /*0910*/  STS [R17], R28 ;  /* 0x0000001c11007388 */ /* 0x0005e20000000800 */
[----:B-1----:R-:W-:Y:S02]  /*0920*/  IMAD.IADD R29, R7, 0x1, R2 ;  /* 0x00000001071d7824 */ /* 0x002fe400078e0202 */
[C---:B------:R-:W-:Y:S02]  /*0930*/  IMAD R14, R3.reuse, 0x4, R14 ;  /* 0x00000004030e7824 */ /* 0x040fe400078e020e */
[----:B------:R-:W-:Y:S02]  /*0940*/  IMAD R6, R3, 0x4, R6 ;  /* 0x0000000403067824 */ /* 0x000fe400078e0206 */
[----:B0-----:R-:W-:-:S02]  /*0950*/  IMAD.IADD R16, R13, 0x1, R2 ;  /* 0x000000010d107824 */ /* 0x001fc400078e0202 */
[----:B------:R-:W-:Y:S01]  /*0960*/  IMAD R2, R3, 0x10, R2 ;  /* 0x0000001003027824 */ /* 0x000fe200078e0202 */
[----:B---3--:R2:W-:Y:S04]  /*0970*/  STS [R23], R20 ;  /* 0x0000001417007388 */ /* 0x0085e80000000800 */
[----:B------:R2:W-:Y:S04]  /*0980*/  STS [R22], R19 ;  /* 0x0000001316007388 */ /* 0x0005e80000000800 */
[----:B------:R2:W-:Y:S04]  /*0990*/  STS [R16], R21 ;  /* 0x0000001510007388 */ /* 0x0005e80000000800 */
[----:B------:R2:W-:Y:S01]  /*09a0*/  STS [R29], R26 ;  /* 0x0000001a1d007388 */ /* 0x0005e20000000800 */
[----:B------:R-:W-:Y:S05]  /*09b0*/  @!P0 BRA `(.L_x_940) ;  /* 0xfffffffc00008947 */ /* 0x000fea000383ffff */
.L_x_936:
[----:B------:R-:W-:Y:S05]  /*09c0*/  BSYNC.RECONVERGENT B0 ;  /* 0x0000000000007941 */ /* 0x000fea0003800200 */
.L_x_935:
[----:B------:R-:W1:Y:S08]  /*09d0*/  LDC R3, c[0x0][0x360] ;  /* 0x0000d800ff037b82 */ /* 0x000e700000000800 */
[----:B------:R-:W-:Y:S01]  /*09e0*/  BAR.SYNC.DEFER_BLOCKING 0x0 ;  /* 0x0000000000007b1d */ /* 0x000fe20000010000 */
[----:B------:R-:W-:-:S05]  /*09f0*/  ISETP.GT.U32.AND P0, PT, R0, 0x7f, PT ;  /* 0x0000007f0000780c */ /* 0x000fca0003f04070 */
[----:B------:R-:W-:Y:S08]  /*0a00*/  BSSY.RECONVERGENT B0, `(.L_x_941) ;  /* 0x0000021000007945 */ /* 0x000ff00003800200 */
[----:B------:R-:W-:Y:S05]  /*0a10*/  @P0 BRA `(.L_x_942) ;  /* 0x00000000007c0947 */ /* 0x000fea0003800000 */
[----:B------:R-:W-:Y:S02]  /*0a20*/  IMAD.SHL.U32 R2, R0, 0x4, RZ ;  /* 0x0000000400027824 */ /* 0x000fe400078e00ff */
[----:B------:R-:W-:-:S07]  /*0a30*/  IMAD.MOV.U32 R4, RZ, RZ, R0 ;  /* 0x000000ffff047224 */ /* 0x000fce00078e0000 */
.L_x_945:
        /* <DEDUP_REMOVED lines=24> */
.L_x_944:
[----:B------:R-:W-:Y:S05]  /*0bc0*/  BSYNC.RECONVERGENT B1 ;  /* 0x0000000000017941 */ /* 0x000fea0003800200 */
.L_x_943:
[C---:B-1----:R-:W-:Y:S02]  /*0bd0*/  IMAD.IADD R4, R3.reuse, 0x1, R4 ;  /* 0x0000000103047824 */ /* 0x042fe400078e0204 */
[----:B------:R-:W-:-:S03]  /*0be0*/  IMAD R2, R3, 0x4, R2 ;  /* 0x0000000403027824 */ /* 0x000fc600078e0202 */
[----:B------:R-:W-:-:S13]  /*0bf0*/  ISETP.GE.U32.AND P0, PT, R4, 0x80, PT ;  /* 0x000000800400780c */ /* 0x000fda0003f06070 */
[----:B------:R-:W-:Y:S05]  /*0c00*/  @!P0 BRA `(.L_x_945) ;  /* 0xfffffffc008c8947 */ /* 0x000fea000383ffff */
.L_x_942:
[----:B------:R-:W-:Y:S05]  /*0c10*/  BSYNC.RECONVERGENT B0 ;  /* 0x0000000000007941 */ /* 0x000fea0003800200 */
.L_x_941:
[----:B------:R-:W-:Y:S01]  /*0c20*/  BAR.SYNC.DEFER_BLOCKING 0x0 ;  /* 0x0000000000007b1d */ /* 0x000fe20000010000 */
[----:B------:R-:W-:-:S05]  /*0c30*/  ISETP.GT.U32.AND P0, PT, R0, 0x7f, PT ;  /* 0x0000007f0000780c */ /* 0x000fca0003f04070 */
[----:B------:R-:W-:Y:S08]  /*0c40*/  BSSY.RECONVERGENT B0, `(.L_x_946) ;  /* 0x0000021000007945 */ /* 0x000ff00003800200 */
[----:B------:R-:W-:Y:S05]  /*0c50*/  @P0 BRA `(.L_x_947) ;  /* 0x00000000007c0947 */ /* 0x000fea0003800000 */
[----:B------:R-:W-:Y:S02]  /*0c60*/  IMAD.SHL.U32 R2, R0, 0x4, RZ ;  /* 0x0000000400027824 */ /* 0x000fe400078e00ff */
[----:B------:R-:W-:-:S07]  /*0c70*/  IMAD.MOV.U32 R4, RZ, RZ, R0 ;  /* 0x000000ffff047224 */ /* 0x000fce00078e0000 */
.L_x_950:
        /* <DEDUP_REMOVED lines=24> */
.L_x_949:
[----:B------:R-:W-:Y:S05]  /*0e00*/  BSYNC.RECONVERGENT B1 ;  /* 0x0000000000017941 */ /* 0x000fea0003800200 */
.L_x_948:
[C---:B-1----:R-:W-:Y:S02]  /*0e10*/  IMAD.IADD R4, R3.reuse, 0x1, R4 ;  /* 0x0000000103047824 */ /* 0x042fe400078e0204 */
[----:B------:R-:W-:-:S03]  /*0e20*/  IMAD R2, R3, 0x4, R2 ;  /* 0x0000000403027824 */ /* 0x000fc600078e0202 */
[----:B------:R-:W-:-:S13]  /*0e30*/  ISETP.GE.U32.AND P0, PT, R4, 0x80, PT ;  /* 0x000000800400780c */ /* 0x000fda0003f06070 */
[----:B------:R-:W-:Y:S05]  /*0e40*/  @!P0 BRA `(.L_x_950) ;  /* 0xfffffffc008c8947 */ /* 0x000fea000383ffff */
.L_x_947:
[----:B------:R-:W-:Y:S05]  /*0e50*/  BSYNC.RECONVERGENT B0 ;  /* 0x0000000000007941 */ /* 0x000fea0003800200 */
.L_x_946:
[----:B------:R-:W-:Y:S01]  /*0e60*/  BAR.SYNC.DEFER_BLOCKING 0x0 ;  /* 0x0000000000007b1d */ /* 0x000fe20000010000 */
[----:B------:R-:W-:-:S05]  /*0e70*/  ISETP.GT.U32.AND P0, PT, R0, 0x7f, PT ;  /* 0x0000007f0000780c */ /* 0x000fca0003f04070 */
[----:B------:R-:W-:Y:S08]  /*0e80*/  BSSY.RECONVERGENT B0, `(.L_x_951) ;  /* 0x0000021000007945 */ /* 0x000ff00003800200 */
[----:B------:R-:W-:Y:S05]  /*0e90*/  @P0 BRA `(.L_x_952) ;  /* 0x00000000007c0947 */ /* 0x000fea0003800000 */
[----:B------:R-:W-:Y:S02]  /*0ea0*/  IMAD.SHL.U32 R2, R0, 0x4, RZ ;  /* 0x0000000400027824 */ /* 0x000fe400078e00ff */
[----:B------:R-:W-:-:S07]  /*0eb0*/  IMAD.MOV.U32 R4, RZ, RZ, R0 ;  /* 0x000000ffff047224 */ /* 0x000fce00078e0000 */
.L_x_955:
        /* <DEDUP_REMOVED lines=24> */
.L_x_954:
[----:B------:R-:W-:Y:S05]  /*1040*/  BSYNC.RECONVERGENT B1 ;  /* 0x0000000000017941 */ /* 0x000fea0003800200 */
.L_x_953:
[C---:B-1----:R-:W-:Y:S02]  /*1050*/  IMAD.IADD R4, R3.reuse, 0x1, R4 ;  /* 0x0000000103047824 */ /* 0x042fe400078e0204 */
[----:B------:R-:W-:-:S03]  /*1060*/  IMAD R2, R3, 0x4, R2 ;  /* 0x0000000403027824 */ /* 0x000fc600078e0202 */
[----:B------:R-:W-:-:S13]  /*1070*/  ISETP.GE.U32.AND P0, PT, R4, 0x80, PT ;  /* 0x000000800400780c */ /* 0x000fda0003f06070 */
[----:B------:R-:W-:Y:S05]  /*1080*/  @!P0 BRA `(.L_x_955) ;  /* 0xfffffffc008c8947 */ /* 0x000fea000383ffff */
.L_x_952:
[----:B------:R-:W-:Y:S05]  /*1090*/  BSYNC.RECONVERGENT B0 ;  /* 0x0000000000007941 */ /* 0x000fea0003800200 */
.L_x_951:
[----:B------:R-:W-:Y:S01]  /*10a0*/  BAR.SYNC.DEFER_BLOCKING 0x0 ;  /* 0x0000000000007b1d */ /* 0x000fe20000010000 */
[----:B------:R-:W-:-:S05]  /*10b0*/  ISETP.GT.U32.AND P0, PT, R0, 0x7f, PT ;  /* 0x0000007f0000780c */ /* 0x000fca0003f04070 */
[----:B------:R-:W-:Y:S08]  /*10c0*/  BSSY.RECONVERGENT B0, `(.L_x_956) ;  /* 0x0000021000007945 */ /* 0x000ff00003800200 */
[----:B------:R-:W-:Y:S05]  /*10d0*/  @P0 BRA `(.L_x_957) ;  /* 0x00000000007c0947 */ /* 0x000fea0003800000 */
[----:B------:R-:W-:Y:S02]  /*10e0*/  IMAD.SHL.U32 R2, R0, 0x4, RZ ;  /* 0x0000000400027824 */ /* 0x000fe400078e00ff */
[----:B------:R-:W-:-:S07]  /*10f0*/  IMAD.MOV.U32 R4, RZ, RZ, R0 ;  /* 0x000000ffff047224 */ /* 0x000fce00078e0000 */
.L_x_960:
        /* <DEDUP_REMOVED lines=24> */
.L_x_959:
[----:B------:R-:W-:Y:S05]  /*1280*/  BSYNC.RECONVERGENT B1 ;  /* 0x0000000000017941 */ /* 0x000fea0003800200 */
.L_x_958:
[C---:B-1----:R-:W-:Y:S02]  /*1290*/  IMAD.IADD R4, R3.reuse, 0x1, R4 ;  /* 0x0000000103047824 */ /* 0x042fe400078e0204 */
[----:B------:R-:W-:-:S03]  /*12a0*/  IMAD R2, R3, 0x4, R2 ;  /* 0x0000000403027824 */ /* 0x000fc600078e0202 */
[----:B------:R-:W-:-:S13]  /*12b0*/  ISETP.GE.U32.AND P0, PT, R4, 0x80, PT ;  /* 0x000000800400780c */ /* 0x000fda0003f06070 */
[----:B------:R-:W-:Y:S05]  /*12c0*/  @!P0 BRA `(.L_x_960) ;  /* 0xfffffffc008c8947 */ /* 0x000fea000383ffff */
.L_x_957:
[----:B------:R-:W-:Y:S05]  /*12d0*/  BSYNC.RECONVERGENT B0 ;  /* 0x0000000000007941 */ /* 0x000fea0003800200 */
.L_x_956:
[----:B------:R-:W-:Y:S01]  /*12e0*/  BAR.SYNC.DEFER_BLOCKING 0x0 ;  /* 0x0000000000007b1d */ /* 0x000fe20000010000 */
[----:B------:R-:W-:-:S05]  /*12f0*/  ISETP.GT.U32.AND P0, PT, R0, 0x7f, PT ;  /* 0x0000007f0000780c */ /* 0x000fca0003f04070 */
[----:B------:R-:W-:Y:S08]  /*1300*/  BSSY.RECONVERGENT B0, `(.L_x_961) ;  /* 0x0000021000007945 */ /* 0x000ff00003800200 */
[----:B------:R-:W-:Y:S05]  /*1310*/  @P0 BRA `(.L_x_962) ;  /* 0x00000000007c0947 */ /* 0x000fea0003800000 */
[----:B------:R-:W-:Y:S02]  /*1320*/  IMAD.SHL.U32 R2, R0, 0x4, RZ ;  /* 0x0000000400027824 */ /* 0x000fe400078e00ff */
[----:B------:R-:W-:-:S07]  /*1330*/  IMAD.MOV.U32 R4, RZ, RZ, R0 ;  /* 0x000000ffff047224 */ /* 0x000fce00078e0000 */
.L_x_965:
        /* <DEDUP_REMOVED lines=24> */
.L_x_964:
[----:B------:R-:W-:Y:S05]  /*14c0*/  BSYNC.RECONVERGENT B1 ;  /* 0x0000000000017941 */ /* 0x000fea0003800200 */
.L_x_963:
[C---:B-1----:R-:W-:Y:S02]  /*14d0*/  IMAD.IADD R4, R3.reuse, 0x1, R4 ;  /* 0x0000000103047824 */ /* 0x042fe400078e0204 */
[----:B------:R-:W-:-:S03]  /*14e0*/  IMAD R2, R3, 0x4, R2 ;  /* 0x0000000403027824 */ /* 0x000fc600078e0202 */
[----:B------:R-:W-:-:S13]  /*14f0*/  ISETP.GE.U32.AND P0, PT, R4, 0x80, PT ;  /* 0x000000800400780c */ /* 0x000fda0003f06070 */
[----:B------:R-:W-:Y:S05]  /*1500*/  @!P0 BRA `(.L_x_965) ;  /* 0xfffffffc008c8947 */ /* 0x000fea000383ffff */
.L_x_962:
[----:B------:R-:W-:Y:S05]  /*1510*/  BSYNC.RECONVERGENT B0 ;  /* 0x0000000000007941 */ /* 0x000fea0003800200 */
.L_x_961:
[----:B------:R-:W-:Y:S01]  /*1520*/  BAR.SYNC.DEFER_BLOCKING 0x0 ;  /* 0x0000000000007b1d */ /* 0x000fe20000010000 */
[----:B------:R-:W-:-:S05]  /*1530*/  ISETP.GT.U32.AND P0, PT, R0, 0x7f, PT ;  /* 0x0000007f0000780c */ /* 0x000fca0003f04070 */
[----:B------:R-:W-:Y:S08]  /*1540*/  BSSY.RECONVERGENT B0, `(.L_x_966) ;  /* 0x0000021000007945 */ /* 0x000ff00003800200 */
[----:B------:R-:W-:Y:S05]  /*1550*/  @P0 BRA `(.L_x_967) ;  /* 0x00000000007c0947 */ /* 0x000fea0003800000 */
[----:B------:R-:W-:Y:S02]  /*1560*/  IMAD.SHL.U32 R2, R0, 0x4, RZ ;  /* 0x0000000400027824 */ /* 0x000fe400078e00ff */
[----:B------:R-:W-:-:S07]  /*1570*/  IMAD.MOV.U32 R4, RZ, RZ, R0 ;  /* 0x000000ffff047224 */ /* 0x000fce00078e0000 */
.L_x_970:
        /* <DEDUP_REMOVED lines=24> */
.L_x_969:
[----:B------:R-:W-:Y:S05]  /*1700*/  BSYNC.RECONVERGENT B1 ;  /* 0x0000000000017941 */ /* 0x000fea0003800200 */
.L_x_968:
[C---:B-1----:R-:W-:Y:S02]  /*1710*/  IMAD.IADD R4, R3.reuse, 0x1, R4 ;  /* 0x0000000103047824 */ /* 0x042fe400078e0204 */
[----:B------:R-:W-:-:S03]  /*1720*/  IMAD R2, R3, 0x4, R2 ;  /* 0x0000000403027824 */ /* 0x000fc600078e0202 */
[----:B------:R-:W-:-:S13]  /*1730*/  ISETP.GE.U32.AND P0, PT, R4, 0x80, PT ;  /* 0x000000800400780c */ /* 0x000fda0003f06070 */
[----:B------:R-:W-:Y:S05]  /*1740*/  @!P0 BRA `(.L_x_970) ;  /* 0xfffffffc008c8947 */ /* 0x000fea000383ffff */
.L_x_967:
[----:B------:R-:W-:Y:S05]  /*1750*/  BSYNC.RECONVERGENT B0 ;  /* 0x0000000000007941 */ /* 0x000fea0003800200 */
.L_x_966:
[----:B------:R-:W-:Y:S01]  /*1760*/  BAR.SYNC.DEFER_BLOCKING 0x0 ;  /* 0x0000000000007b1d */ /* 0x000fe20000010000 */
[----:B------:R-:W-:-:S05]  /*1770*/  ISETP.GT.U32.AND P0, PT, R0, 0x7f, PT ;  /* 0x0000007f0000780c */ /* 0x000fca0003f04070 */
[----:B------:R-:W-:Y:S08]  /*1780*/  BSSY.RECONVERGENT B0, `(.L_x_971) ;  /* 0x0000021000007945 */ /* 0x000ff00003800200 */
[----:B------:R-:W-:Y:S05]  /*1790*/  @P0 BRA `(.L_x_972) ;  /* 0x00000000007c0947 */ /* 0x000fea0003800000 */
[----:B------:R-:W-:Y:S02]  /*17a0*/  IMAD.SHL.U32 R2, R0, 0x4, RZ ;  /* 0x0000000400027824 */ /* 0x000fe400078e00ff */
[----:B------:R-:W-:-:S07]  /*17b0*/  IMAD.MOV.U32 R4, RZ, RZ, R0 ;  /* 0x000000ffff047224 */ /* 0x000fce00078e0000 */
.L_x_975:
        /* <DEDUP_REMOVED lines=24> */
.L_x_974:
[----:B------:R-:W-:Y:S05]  /*1940*/  BSYNC.RECONVERGENT B1 ;  /* 0x0000000000017941 */ /* 0x000fea0003800200 */
.L_x_973:
[C---:B-1----:R-:W-:Y:S02]  /*1950*/  IMAD.IADD R4, R3.reuse, 0x1, R4 ;  /* 0x0000000103047824 */ /* 0x042fe400078e0204 */
[----:B------:R-:W-:-:S03]  /*1960*/  IMAD R2, R3, 0x4, R2 ;  /* 0x0000000403027824 */ /* 0x000fc600078e0202 */
[----:B------:R-:W-:-:S13]  /*1970*/  ISETP.GE.U32.AND P0, PT, R4, 0x80, PT ;  /* 0x000000800400780c */ /* 0x000fda0003f06070 */
[----:B------:R-:W-:Y:S05]  /*1980*/  @!P0 BRA `(.L_x_975) ;  /* 0xfffffffc008c8947 */ /* 0x000fea000383ffff */
.L_x_972:
[----:B------:R-:W-:Y:S05]  /*1990*/  BSYNC.RECONVERGENT B0 ;  /* 0x0000000000007941 */ /* 0x000fea0003800200 */
.L_x_971:
[----:B------:R-:W-:Y:S01]  /*19a0*/  BAR.SYNC.DEFER_BLOCKING 0x0 ;  /* 0x0000000000007b1d */ /* 0x000fe20000010000 */
[----:B------:R-:W-:-:S05]  /*19b0*/  ISETP.GT.U32.AND P0, PT, R0, 0x7f, PT ;  /* 0x0000007f0000780c */ /* 0x000fca0003f04070 */
[----:B------:R-:W-:Y:S08]  /*19c0*/  BSSY.RECONVERGENT B0, `(.L_x_976) ;  /* 0x0000021000007945 */ /* 0x000ff00003800200 */
[----:B------:R-:W-:Y:S05]  /*19d0*/  @P0 BRA `(.L_x_977) ;  /* 0x00000000007c0947 */ /* 0x000fea0003800000 */
[----:B------:R-:W-:Y:S02]  /*19e0*/  IMAD.SHL.U32 R2, R0, 0x4, RZ ;  /* 0x0000000400027824 */ /* 0x000fe400078e00ff */
[----:B------:R-:W-:-:S07]  /*19f0*/  IMAD.MOV.U32 R4, RZ, RZ, R0 ;  /* 0x000000ffff047224 */ /* 0x000fce00078e0000 */
.L_x_980:
        /* <DEDUP_REMOVED lines=24> */
.L_x_979:
[----:B------:R-:W-:Y:S05]  /*1b80*/  BSYNC.RECONVERGENT B1 ;  /* 0x0000000000017941 */ /* 0x000fea0003800200 */
.L_x_978:
[C---:B-1----:R-:W-:Y:S02]  /*1b90*/  IMAD.IADD R4, R3.reuse, 0x1, R4 ;  /* 0x0000000103047824 */ /* 0x042fe400078e0204 */
[----:B------:R-:W-:-:S03]  /*1ba0*/  IMAD R2, R3, 0x4, R2 ;  /* 0x0000000403027824 */ /* 0x000fc600078e0202 */
[----:B------:R-:W-:-:S13]  /*1bb0*/  ISETP.GE.U32.AND P0, PT, R4, 0x80, PT ;  /* 0x000000800400780c */ /* 0x000fda0003f06070 */
[----:B------:R-:W-:Y:S05]  /*1bc0*/  @!P0 BRA `(.L_x_980) ;  /* 0xfffffffc008c8947 */ /* 0x000fea000383ffff */
.L_x_977:
[----:B------:R-:W-:Y:S05]  /*1bd0*/  BSYNC.RECONVERGENT B0 ;  /* 0x0000000000007941 */ /* 0x000fea0003800200 */
.L_x_976:
[----:B------:R-:W-:Y:S01]  /*1be0*/  BAR.SYNC.DEFER_BLOCKING 0x0 ;  /* 0x0000000000007b1d */ /* 0x000fe20000010000 */
[----:B------:R-:W-:-:S05]  /*1bf0*/  ISETP.GT.U32.AND P0, PT, R0, 0x7f, PT ;  /* 0x0000007f0000780c */ /* 0x000fca0003f04070 */
[----:B------:R-:W-:Y:S08]  /*1c00*/  BSSY.RECONVERGENT B0, `(.L_x_981) ;  /* 0x0000021000007945 */ /* 0x000ff00003800200 */
[----:B------:R-:W-:Y:S05]  /*1c10*/  @P0 BRA `(.L_x_982) ;  /* 0x00000000007c0947 */ /* 0x000fea0003800000 */
[----:B------:R-:W-:Y:S02]  /*1c20*/  IMAD.SHL.U32 R2, R0, 0x4, RZ ;  /* 0x0000000400027824 */ /* 0x000fe400078e00ff */
[----:B------:R-:W-:-:S07]  /*1c30*/  IMAD.MOV.U32 R4, RZ, RZ, R0 ;  /* 0x000000ffff047224 */ /* 0x000fce00078e0000 */
.L_x_985:
        /* <DEDUP_REMOVED lines=24> */
.L_x_984:
[----:B------:R-:W-:Y:S05]  /*1dc0*/  BSYNC.RECONVERGENT B1 ;  /* 0x0000000000017941 */ /* 0x000fea0003800200 */
.L_x_983:
[C---:B-1----:R-:W-:Y:S02]  /*1dd0*/  IMAD.IADD R4, R3.reuse, 0x1, R4 ;  /* 0x0000000103047824 */ /* 0x042fe400078e0204 */
[----:B------:R-:W-:-:S03]  /*1de0*/  IMAD R2, R3, 0x4, R2 ;  /* 0x0000000403027824 */ /* 0x000fc600078e0202 */
[----:B------:R-:W-:-:S13]  /*1df0*/  ISETP.GE.U32.AND P0, PT, R4, 0x80, PT ;  /* 0x000000800400780c */ /* 0x000fda0003f06070 */
[----:B------:R-:W-:Y:S05]  /*1e00*/  @!P0 BRA `(.L_x_985) ;  /* 0xfffffffc008c8947 */ /* 0x000fea000383ffff */
.L_x_982:
[----:B------:R-:W-:Y:S05]  /*1e10*/  BSYNC.RECONVERGENT B0 ;  /* 0x0000000000007941 */ /* 0x000fea0003800200 */
.L_x_981:
[----:B------:R-:W-:Y:S01]  /*1e20*/  BAR.SYNC.DEFER_BLOCKING 0x0 ;  /* 0x0000000000007b1d */ /* 0x000fe20000010000 */
[----:B------:R-:W-:-:S05]  /*1e30*/  ISETP.GT.U32.AND P0, PT, R0, 0x7f, PT ;  /* 0x0000007f0000780c */ /* 0x000fca0003f04070 */
[----:B------:R-:W-:Y:S08]  /*1e40*/  BSSY.RECONVERGENT B0, `(.L_x_986) ;  /* 0x0000021000007945 */ /* 0x000ff00003800200 */
[----:B------:R-:W-:Y:S05]  /*1e50*/  @P0 BRA `(.L_x_987) ;  /* 0x00000000007c0947 */ /* 0x000fea0003800000 */
[----:B------:R-:W-:Y:S02]  /*1e60*/  IMAD.SHL.U32 R2, R0, 0x4, RZ ;  /* 0x0000000400027824 */ /* 0x000fe400078e00ff */
[----:B------:R-:W-:-:S07]  /*1e70*/  IMAD.MOV.U32 R4, RZ, RZ, R0 ;  /* 0x000000ffff047224 */ /* 0x000fce00078e0000 */
.L_x_990:
        /* <DEDUP_REMOVED lines=24> */
.L_x_989:
[----:B------:R-:W-:Y:S05]  /*2000*/  BSYNC.RECONVERGENT B1 ;  /* 0x0000000000017941 */ /* 0x000fea0003800200 */
.L_x_988:
[C---:B-1----:R-:W-:Y:S02]  /*2010*/  IMAD.IADD R4, R3.reuse, 0x1, R4 ;  /* 0x0000000103047824 */ /* 0x042fe400078e0204 */
[----:B------:R-:W-:-:S03]  /*2020*/  IMAD R2, R3, 0x4, R2 ;  /* 0x0000000403027824 */ /* 0x000fc600078e0202 */
[----:B------:R-:W-:-:S13]  /*2030*/  ISETP.GE.U32.AND P0, PT, R4, 0x80, PT ;  /* 0x000000800400780c */ /* 0x000fda0003f06070 */
[----:B------:R-:W-:Y:S05]  /*2040*/  @!P0 BRA `(.L_x_990) ;  /* 0xfffffffc008c8947 */ /* 0x000fea000383ffff */
.L_x_987:
[----:B------:R-:W-:Y:S05]  /*2050*/  BSYNC.RECONVERGENT B0 ;  /* 0x0000000000007941 */ /* 0x000fea0003800200 */
.L_x_986:
[----:B------:R-:W-:Y:S01]  /*2060*/  BAR.SYNC.DEFER_BLOCKING 0x0 ;  /* 0x0000000000007b1d */ /* 0x000fe20000010000 */
[----:B------:R-:W-:-:S05]  /*2070*/  ISETP.GT.U32.AND P0, PT, R0, 0x7f, PT ;  /* 0x0000007f0000780c */ /* 0x000fca0003f04070 */
[----:B------:R-:W-:Y:S08]  /*2080*/  BSSY.RECONVERGENT B0, `(.L_x_991) ;  /* 0x0000021000007945 */ /* 0x000ff00003800200 */
[----:B------:R-:W-:Y:S05]  /*2090*/  @P0 BRA `(.L_x_992) ;  /* 0x00000000007c0947 */ /* 0x000fea0003800000 */
[----:B------:R-:W-:Y:S01]  /*20a0*/  IMAD.SHL.U32 R2, R0, 0x4, RZ ;  /* 0x0000000400027824 */ /* 0x000fe200078e00ff */
[----:B------:R-:W-:-:S07]  /*20b0*/  MOV R4, R0 ;  /* 0x0000000000047202 */ /* 0x000fce0000000f00 */
.L_x_995:
        /* <DEDUP_REMOVED lines=24> */
.L_x_994:
[----:B------:R-:W-:Y:S05]  /*2240*/  BSYNC.RECONVERGENT B1 ;  /* 0x0000000000017941 */ /* 0x000fea0003800200 */
.L_x_993:
[C---:B-1----:R-:W-:Y:S02]  /*2250*/  IMAD.IADD R4, R3.reuse, 0x1, R4 ;  /* 0x0000000103047824 */ /* 0x042fe400078e0204 */
[----:B------:R-:W-:-:S03]  /*2260*/  IMAD R2, R3, 0x4, R2 ;  /* 0x0000000403027824 */ /* 0x000fc600078e0202 */
[----:B------:R-:W-:-:S13]  /*2270*/  ISETP.GE.U32.AND P0, PT, R4, 0x80, PT ;  /* 0x000000800400780c */ /* 0x000fda0003f06070 */
[----:B------:R-:W-:Y:S05]  /*2280*/  @!P0 BRA `(.L_x_995) ;  /* 0xfffffffc008c8947 */ /* 0x000fea000383ffff */
.L_x_992:
[----:B------:R-:W-:Y:S05]  /*2290*/  BSYNC.RECONVERGENT B0 ;  /* 0x0000000000007941 */ /* 0x000fea0003800200 */
.L_x_991:
[----:B------:R-:W-:Y:S01]  /*22a0*/  BAR.SYNC.DEFER_BLOCKING 0x0 ;  /* 0x0000000000007b1d */ /* 0x000fe20000010000 */
[----:B------:R-:W-:-:S05]  /*22b0*/  ISETP.GT.U32.AND P0, PT, R0, 0x7f, PT ;  /* 0x0000007f0000780c */ /* 0x000fca0003f04070 */
[----:B------:R-:W-:Y:S08]  /*22c0*/  BSSY.RECONVERGENT B0, `(.L_x_996) ;  /* 0x0000021000007945 */ /* 0x000ff00003800200 */
[----:B------:R-:W-:Y:S05]  /*22d0*/  @P0 BRA `(.L_x_997) ;  /* 0x00000000007c0947 */ /* 0x000fea0003800000 */
[----:B------:R-:W-:Y:S02]  /*22e0*/  IMAD.SHL.U32 R2, R0, 0x4, RZ ;  /* 0x0000000400027824 */ /* 0x000fe400078e00ff */
[----:B------:R-:W-:-:S07]  /*22f0*/  IMAD.MOV.U32 R4, RZ, RZ, R0 ;  /* 0x000000ffff047224 */ /* 0x000fce00078e0000 */
.L_x_1000:
        /* <DEDUP_REMOVED lines=24> */
.L_x_999:
[----:B------:R-:W-:Y:S05]  /*2480*/  BSYNC.RECONVERGENT B1 ;  /* 0x0000000000017941 */ /* 0x000fea0003800200 */
.L_x_998:
[C---:B-1----:R-:W-:Y:S02]  /*2490*/  IMAD.IADD R4, R3.reuse, 0x1, R4 ;  /* 0x0000000103047824 */ /* 0x042fe400078e0204 */
[----:B------:R-:W-:-:S03]  /*24a0*/  IMAD R2, R3, 0x4, R2 ;  /* 0x0000000403027824 */ /* 0x000fc600078e0202 */
[----:B------:R-:W-:-:S13]  /*24b0*/  ISETP.GE.U32.AND P0, PT, R4, 0x80, PT ;  /* 0x000000800400780c */ /* 0x000fda0003f06070 */
[----:B------:R-:W-:Y:S05]  /*24c0*/  @!P0 BRA `(.L_x_1000) ;  /* 0xfffffffc008c8947 */ /* 0x000fea000383ffff */
.L_x_997:
[----:B------:R-:W-:Y:S05]  /*24d0*/  BSYNC.RECONVERGENT B0 ;  /* 0x0000000000007941 */ /* 0x000fea0003800200 */
.L_x_996:
[----:B------:R-:W-:Y:S01]  /*24e0*/  BAR.SYNC.DEFER_BLOCKING 0x0 ;  /* 0x0000000000007b1d */ /* 0x000fe20000010000 */
[----:B------:R-:W-:-:S05]  /*24f0*/  ISETP.GT.U32.AND P0, PT, R0, 0x7f, PT ;  /* 0x0000007f0000780c */ /* 0x000fca0003f04070 */
[----:B------:R-:W-:Y:S08]  /*2500*/  BSSY.RECONVERGENT B0, `(.L_x_1001) ;  /* 0x0000021000007945 */ /* 0x000ff00003800200 */
[----:B------:R-:W-:Y:S05]  /*2510*/  @P0 BRA `(.L_x_1002) ;  /* 0x00000000007c0947 */ /* 0x000fea0003800000 */
[----:B------:R-:W-:Y:S01]  /*2520*/  SHF.L.U32 R2, R0, 0x2, RZ ;  /* 0x0000000200027819 */ /* 0x000fe200000006ff */
[----:B------:R-:W-:-:S07]  /*2530*/  IMAD.MOV.U32 R4, RZ, RZ, R0 ;  /* 0x000000ffff047224 */ /* 0x000fce00078e0000 */
.L_x_1005:
        /* <DEDUP_REMOVED lines=24> */
.L_x_1004:
[----:B------:R-:W-:Y:S05]  /*26c0*/  BSYNC.RECONVERGENT B1 ;  /* 0x0000000000017941 */ /* 0x000fea0003800200 */
.L_x_1003:
[C---:B-1----:R-:W-:Y:S02]  /*26d0*/  IMAD.IADD R4, R3.reuse, 0x1, R4 ;  /* 0x0000000103047824 */ /* 0x042fe400078e0204 */
[----:B------:R-:W-:-:S03]  /*26e0*/  IMAD R2, R3, 0x4, R2 ;  /* 0x0000000403027824 */ /* 0x000fc600078e0202 */
[----:B------:R-:W-:-:S13]  /*26f0*/  ISETP.GE.U32.AND P0, PT, R4, 0x80, PT ;  /* 0x000000800400780c */ /* 0x000fda0003f06070 */
[----:B------:R-:W-:Y:S05]  /*2700*/  @!P0 BRA `(.L_x_1005) ;  /* 0xfffffffc008c8947 */ /* 0x000fea000383ffff */
.L_x_1002:
[----:B------:R-:W-:Y:S05]  /*2710*/  BSYNC.RECONVERGENT B0 ;  /* 0x0000000000007941 */ /* 0x000fea0003800200 */
.L_x_1001:
[----:B------:R-:W-:Y:S01]  /*2720*/  BAR.SYNC.DEFER_BLOCKING 0x0 ;  /* 0x0000000000007b1d */ /* 0x000fe20000010000 */
[----:B------:R-:W-:-:S05]  /*2730*/  ISETP.GT.U32.AND P0, PT, R0, 0x7f, PT ;  /* 0x0000007f0000780c */ /* 0x000fca0003f04070 */
[----:B------:R-:W-:Y:S08]  /*2740*/  BSSY.RECONVERGENT B0, `(.L_x_1006) ;  /* 0x0000021000007945 */ /* 0x000ff00003800200 */
[----:B------:R-:W-:Y:S05]  /*2750*/  @P0 BRA `(.L_x_1007) ;  /* 0x00000000007c0947 */ /* 0x000fea0003800000 */
[----:B------:R-:W-:Y:S02]  /*2760*/  IMAD.SHL.U32 R2, R0, 0x4, RZ ;  /* 0x0000000400027824 */ /* 0x000fe400078e00ff */
[----:B------:R-:W-:-:S07]  /*2770*/  IMAD.MOV.U32 R4, RZ, RZ, R0 ;  /* 0x000000ffff047224 */ /* 0x000fce00078e0000 */
.L_x_1010:
        /* <DEDUP_REMOVED lines=24> */
.L_x_1009:
[----:B------:R-:W-:Y:S05]  /*2900*/  BSYNC.RECONVERGENT B1 ;  /* 0x0000000000017941 */ /* 0x000fea0003800200 */
.L_x_1008:
[C---:B-1----:R-:W-:Y:S01]  /*2910*/  IMAD.IADD R4, R3.reuse, 0x1, R4 ;  /* 0x0000000103047824 */ /* 0x042fe200078e0204 */
[----:B------:R-:W-:-:S04]  /*2920*/  LEA R2, R3, R2, 0x2 ;  /* 0x0000000203027211 */ /* 0x000fc800078e10ff */
[----:B------:R-:W-:-:S13]  /*2930*/  ISETP.GE.U32.AND P0, PT, R4, 0x80, PT ;  /* 0x000000800400780c */ /* 0x000fda0003f06070 */
[----:B------:R-:W-:Y:S05]  /*2940*/  @!P0 BRA `(.L_x_1010) ;  /* 0xfffffffc008c8947 */ /* 0x000fea000383ffff */
.L_x_1007:
[----:B------:R-:W-:Y:S05]  /*2950*/  BSYNC.RECONVERGENT B0 ;  /* 0x0000000000007941 */ /* 0x000fea0003800200 */
.L_x_1006:
[----:B------:R-:W-:Y:S01]  /*2960*/  BAR.SYNC.DEFER_BLOCKING 0x0 ;  /* 0x0000000000007b1d */ /* 0x000fe20000010000 */
[----:B------:R-:W-:-:S05]  /*2970*/  ISETP.GT.U32.AND P0, PT, R0, 0x7f, PT ;  /* 0x0000007f0000780c */ /* 0x000fca0003f04070 */
[----:B------:R-:W-:Y:S08]  /*2980*/  BSSY.RECONVERGENT B0, `(.L_x_1011) ;  /* 0x0000021000007945 */ /* 0x000ff00003800200 */
[----:B------:R-:W-:Y:S05]  /*2990*/  @P0 BRA `(.L_x_1012) ;  /* 0x00000000007c0947 */ /* 0x000fea0003800000 */
[----:B------:R-:W-:Y:S02]  /*29a0*/  IMAD.SHL.U32 R2, R0, 0x4, RZ ;  /* 0x0000000400027824 */ /* 0x000fe400078e00ff */
[----:B------:R-:W-:-:S07]  /*29b0*/  IMAD.MOV.U32 R4, RZ, RZ, R0 ;  /* 0x000000ffff047224 */ /* 0x000fce00078e0000 */
.L_x_1015:
        /* <DEDUP_REMOVED lines=24> */
.L_x_1014:
[----:B------:R-:W-:Y:S05]  /*2b40*/  BSYNC.RECONVERGENT B1 ;  /* 0x0000000000017941 */ /* 0x000fea0003800200 */
.L_x_1013:
[C---:B-1----:R-:W-:Y:S02]  /*2b50*/  IMAD.IADD R4, R3.reuse, 0x1, R4 ;  /* 0x0000000103047824 */ /* 0x042fe400078e0204 */
[----:B------:R-:W-:-:S03]  /*2b60*/  IMAD R2, R3, 0x4, R2 ;  /* 0x0000000403027824 */ /* 0x000fc600078e0202 */
[----:B------:R-:W-:-:S13]  /*2b70*/  ISETP.GE.U32.AND P0, PT, R4, 0x80, PT ;  /* 0x000000800400780c */ /* 0x000fda0003f06070 */
[----:B------:R-:W-:Y:S05]  /*2b80*/  @!P0 BRA `(.L_x_1015) ;  /* 0xfffffffc008c8947 */ /* 0x000fea000383ffff */
.L_x_1012:
[----:B------:R-:W-:Y:S05]  /*2b90*/  BSYNC.RECONVERGENT B0 ;  /* 0x0000000000007941 */ /* 0x000fea0003800200 */
.L_x_1011:
[----:B------:R-:W-:Y:S01]  /*2ba0*/  BAR.SYNC.DEFER_BLOCKING 0x0 ;  /* 0x0000000000007b1d */ /* 0x000fe20000010000 */
[----:B------:R-:W-:-:S05]  /*2bb0*/  ISETP.GT.U32.AND P0, PT, R0, 0x7f, PT ;  /* 0x0000007f0000780c */ /* 0x000fca0003f04070 */
[----:B------:R-:W-:Y:S08]  /*2bc0*/  BSSY.RECONVERGENT B0, `(.L_x_1016) ;  /* 0x0000021000007945 */ /* 0x000ff00003800200 */
[----:B------:R-:W-:Y:S05]  /*2bd0*/  @P0 BRA `(.L_x_1017) ;  /* 0x00000000007c0947 */ /* 0x000fea0003800000 */
[----:B------:R-:W-:Y:S02]  /*2be0*/  IMAD.SHL.U32 R2, R0, 0x4, RZ ;  /* 0x0000000400027824 */ /* 0x000fe400078e00ff */
[----:B------:R-:W-:-:S07]  /*2bf0*/  IMAD.MOV.U32 R4, RZ, RZ, R0 ;  /* 0x000000ffff047224 */ /* 0x000fce00078e0000 */
.L_x_1020:
        /* <DEDUP_REMOVED lines=24> */
.L_x_1019:
[----:B------:R-:W-:Y:S05]  /*2d80*/  BSYNC.RECONVERGENT B1 ;  /* 0x0000000000017941 */ /* 0x000fea0003800200 */
.L_x_1018:
[C---:B-1----:R-:W-:Y:S01]  /*2d90*/  IADD3 R4, PT, PT, R3.reuse, R4, RZ ;  /* 0x0000000403047210 */ /* 0x042fe20007ffe0ff */
[----:B------:R-:W-:-:S03]  /*2da0*/  IMAD R2, R3, 0x4, R2 ;  /* 0x0000000403027824 */ /* 0x000fc600078e0202 */
[----:B------:R-:W-:-:S13]  /*2db0*/  ISETP.GE.U32.AND P0, PT, R4, 0x80, PT ;  /* 0x000000800400780c */ /* 0x000fda0003f06070 */
[----:B------:R-:W-:Y:S05]  /*2dc0*/  @!P0 BRA `(.L_x_1020) ;  /* 0xfffffffc008c8947 */ /* 0x000fea000383ffff */
.L_x_1017:
[----:B------:R-:W-:Y:S05]  /*2dd0*/  BSYNC.RECONVERGENT B0 ;  /* 0x0000000000007941 */ /* 0x000fea0003800200 */
.L_x_1016:
[----:B------:R-:W-:Y:S01]  /*2de0*/  BAR.SYNC.DEFER_BLOCKING 0x0 ;  /* 0x0000000000007b1d */ /* 0x000fe20000010000 */
[----:B------:R-:W-:-:S05]  /*2df0*/  ISETP.GT.U32.AND P0, PT, R0, 0x7f, PT ;  /* 0x0000007f0000780c */ /* 0x000fca0003f04070 */
[----:B------:R-:W-:Y:S08]  /*2e00*/  BSSY.RECONVERGENT B0, `(.L_x_1021) ;  /* 0x0000021000007945 */ /* 0x000ff00003800200 */
[----:B------:R-:W-:Y:S05]  /*2e10*/  @P0 BRA `(.L_x_1022) ;  /* 0x00000000007c0947 */ /* 0x000fea0003800000 */
[----:B------:R-:W-:Y:S02]  /*2e20*/  IMAD.SHL.U32 R2, R0, 0x4, RZ ;  /* 0x0000000400027824 */ /* 0x000fe400078e00ff */
[----:B------:R-:W-:-:S07]  /*2e30*/  IMAD.MOV.U32 R4, RZ, RZ, R0 ;  /* 0x000000ffff047224 */ /* 0x000fce00078e0000 */
.L_x_1025:
        /* <DEDUP_REMOVED lines=24> */
.L_x_1024:
[----:B------:R-:W-:Y:S05]  /*2fc0*/  BSYNC.RECONVERGENT B1 ;  /* 0x0000000000017941 */ /* 0x000fea0003800200 */
.L_x_1023:
[C---:B-1----:R-:W-:Y:S02]  /*2fd0*/  IMAD.IADD R4, R3.reuse, 0x1, R4 ;  /* 0x0000000103047824 */ /* 0x042fe400078e0204 */
[----:B------:R-:W-:-:S03]  /*2fe0*/  IMAD R2, R3, 0x4, R2 ;  /* 0x0000000403027824 */ /* 0x000fc600078e0202 */
[----:B------:R-:W-:-:S13]  /*2ff0*/  ISETP.GE.U32.AND P0, PT, R4, 0x80, PT ;  /* 0x000000800400780c */ /* 0x000fda0003f06070 */
[----:B------:R-:W-:Y:S05]  /*3000*/  @!P0 BRA `(.L_x_1025) ;  /* 0xfffffffc008c8947 */ /* 0x000fea000383ffff */
.L_x_1022:
[----:B------:R-:W-:Y:S05]  /*3010*/  BSYNC.RECONVERGENT B0 ;  /* 0x0000000000007941 */ /* 0x000fea0003800200 */
.L_x_1021:
[----:B------:R-:W-:Y:S01]  /*3020*/  BAR.SYNC.DEFER_BLOCKING 0x0 ;  /* 0x0000000000007b1d */ /* 0x000fe20000010000 */
[----:B------:R-:W-:-:S05]  /*3030*/  ISETP.GT.U32.AND P0, PT, R0, 0x7f, PT ;  /* 0x0000007f0000780c */ /* 0x000fca0003f04070 */
[----:B------:R-:W-:Y:S08]  /*3040*/  BSSY.RECONVERGENT B0, `(.L_x_1026) ;  /* 0x0000021000007945 */ /* 0x000ff00003800200 */
[----:B------:R-:W-:Y:S05]  /*3050*/  @P0 BRA `(.L_x_1027) ;  /* 0x00000000007c0947 */ /* 0x000fea0003800000 */
[----:B------:R-:W-:Y:S02]  /*3060*/  IMAD.SHL.U32 R2, R0, 0x4, RZ ;  /* 0x0000000400027824 */ /* 0x000fe400078e00ff */
[----:B------:R-:W-:-:S07]  /*3070*/  IMAD.MOV.U32 R4, RZ, RZ, R0 ;  /* 0x000000ffff047224 */ /* 0x000fce00078e0000 */
.L_x_1030:
        /* <DEDUP_REMOVED lines=24> */
.L_x_1029:
[----:B------:R-:W-:Y:S05]  /*3200*/  BSYNC.RECONVERGENT B1 ;  /* 0x0000000000017941 */ /* 0x000fea0003800200 */
.L_x_1028:
[C---:B-1----:R-:W-:Y:S02]  /*3210*/  IMAD.IADD R4, R3.reuse, 0x1, R4 ;  /* 0x0000000103047824 */ /* 0x042fe400078e0204 */
[----:B------:R-:W-:-:S03]  /*3220*/  IMAD R2, R3, 0x4, R2 ;  /* 0x0000000403027824 */ /* 0x000fc600078e0202 */
[----:B------:R-:W-:-:S13]  /*3230*/  ISETP.GE.U32.AND P0, PT, R4, 0x80, PT ;  /* 0x000000800400780c */ /* 0x000fda0003f06070 */
[----:B------:R-:W-:Y:S05]  /*3240*/  @!P0 BRA `(.L_x_1030) ;  /* 0xfffffffc008c8947 */ /* 0x000fea000383ffff */
.L_x_1027:
[----:B------:R-:W-:Y:S05]  /*3250*/  BSYNC.RECONVERGENT B0 ;  /* 0x0000000000007941 */ /* 0x000fea0003800200 */
.L_x_1026:
[----:B------:R-:W-:Y:S01]  /*3260*/  BAR.SYNC.DEFER_BLOCKING 0x0 ;  /* 0x0000000000007b1d */ /* 0x000fe20000010000 */
[----:B------:R-:W-:-:S05]  /*3270*/  ISETP.GT.U32.AND P0, PT, R0, 0x7f, PT ;  /* 0x0000007f0000780c */ /* 0x000fca0003f04070 */
[----:B------:R-:W-:Y:S08]  /*3280*/  BSSY.RECONVERGENT B0, `(.L_x_1031) ;  /* 0x0000021000007945 */ /* 0x000ff00003800200 */
[----:B------:R-:W-:Y:S05]  /*3290*/  @P0 BRA `(.L_x_1032) ;  /* 0x00000000007c0947 */ /* 0x000fea0003800000 */
[----:B------:R-:W-:Y:S02]  /*32a0*/  IMAD.SHL.U32 R2, R0, 0x4, RZ ;  /* 0x0000000400027824 */ /* 0x000fe400078e00ff */
[----:B------:R-:W-:-:S07]  /*32b0*/  IMAD.MOV.U32 R4, RZ, RZ, R0 ;  /* 0x000000ffff047224 */ /* 0x000fce00078e0000 */
.L_x_1035:
        /* <DEDUP_REMOVED lines=24> */
.L_x_1034:
[----:B------:R-:W-:Y:S05]  /*3440*/  BSYNC.RECONVERGENT B1 ;  /* 0x0000000000017941 */ /* 0x000fea0003800200 */
.L_x_1033:
[C---:B-1----:R-:W-:Y:S02]  /*3450*/  IMAD.IADD R4, R3.reuse, 0x1, R4 ;  /* 0x0000000103047824 */ /* 0x042fe400078e0204 */
[----:B------:R-:W-:-:S03]  /*3460*/  IMAD R2, R3, 0x4, R2 ;  /* 0x0000000403027824 */ /* 0x000fc600078e0202 */
[----:B------:R-:W-:-:S13]  /*3470*/  ISETP.GE.U32.AND P0, PT, R4, 0x80, PT ;  /* 0x000000800400780c */ /* 0x000fda0003f06070 */
[----:B------:R-:W-:Y:S05]  /*3480*/  @!P0 BRA `(.L_x_1035) ;  /* 0xfffffffc008c8947 */ /* 0x000fea000383ffff */
.L_x_1032:
[----:B------:R-:W-:Y:S05]  /*3490*/  BSYNC.RECONVERGENT B0 ;  /* 0x0000000000007941 */ /* 0x000fea0003800200 */
.L_x_1031:
[----:B------:R-:W-:Y:S01]  /*34a0*/  BAR.SYNC.DEFER_BLOCKING 0x0 ;  /* 0x0000000000007b1d */ /* 0x000fe20000010000 */
[----:B------:R-:W-:-:S05]  /*34b0*/  ISETP.GT.U32.AND P0, PT, R0, 0x7f, PT ;  /* 0x0000007f0000780c */ /* 0x000fca0003f04070 */
[----:B------:R-:W-:Y:S08]  /*34c0*/  BSSY.RECONVERGENT B0, `(.L_x_1036) ;  /* 0x0000021000007945 */ /* 0x000ff00003800200 */
[----:B------:R-:W-:Y:S05]  /*34d0*/  @P0 BRA `(.L_x_1037) ;  /* 0x00000000007c0947 */ /* 0x000fea0003800000 */
[----:B------:R-:W-:Y:S02]  /*34e0*/  IMAD.SHL.U32 R2, R0, 0x4, RZ ;  /* 0x0000000400027824 */ /* 0x000fe400078e00ff */
[----:B------:R-:W-:-:S07]  /*34f0*/  IMAD.MOV.U32 R4, RZ, RZ, R0 ;  /* 0x000000ffff047224 */ /* 0x000fce00078e0000 */
.L_x_1040:
        /* <DEDUP_REMOVED lines=24> */
.L_x_1039:
[----:B------:R-:W-:Y:S05]  /*3680*/  BSYNC.RECONVERGENT B1 ;  /* 0x0000000000017941 */ /* 0x000fea0003800200 */
.L_x_1038:
[C---:B-1----:R-:W-:Y:S02]  /*3690*/  IMAD.IADD R4, R3.reuse, 0x1, R4 ;  /* 0x0000000103047824 */ /* 0x042fe400078e0204 */
[----:B------:R-:W-:-:S03]  /*36a0*/  IMAD R2, R3, 0x4, R2 ;  /* 0x0000000403027824 */ /* 0x000fc600078e0202 */
[----:B------:R-:W-:-:S13]  /*36b0*/  ISETP.GE.U32.AND P0, PT, R4, 0x80, PT ;  /* 0x000000800400780c */ /* 0x000fda0003f06070 */
[----:B------:R-:W-:Y:S05]  /*36c0*/  @!P0 BRA `(.L_x_1040) ;  /* 0xfffffffc008c8947 */ /* 0x000fea000383ffff */
.L_x_1037:
[----:B------:R-:W-:Y:S05]  /*36d0*/  BSYNC.RECONVERGENT B0 ;  /* 0x0000000000007941 */ /* 0x000fea0003800200 */
.L_x_1036:
[----:B------:R-:W-:Y:S01]  /*36e0*/  BAR.SYNC.DEFER_BLOCKING 0x0 ;  /* 0x0000000000007b1d */ /* 0x000fe20000010000 */
[----:B------:R-:W-:-:S05]  /*36f0*/  ISETP.GT.U32.AND P0, PT, R0, 0x7f, PT ;  /* 0x0000007f0000780c */ /* 0x000fca0003f04070 */
[----:B------:R-:W-:Y:S08]  /*3700*/  BSSY.RECONVERGENT B0, `(.L_x_1041) ;  /* 0x0000021000007945 */ /* 0x000ff00003800200 */
[----:B------:R-:W-:Y:S05]  /*3710*/  @P0 BRA `(.L_x_1042) ;  /* 0x00000000007c0947 */ /* 0x000fea0003800000 */
[----:B------:R-:W-:Y:S02]  /*3720*/  IMAD.SHL.U32 R2, R0, 0x4, RZ ;  /* 0x0000000400027824 */ /* 0x000fe400078e00ff */
[----:B------:R-:W-:-:S07]  /*3730*/  IMAD.MOV.U32 R4, RZ, RZ, R0 ;  /* 0x000000ffff047224 */ /* 0x000fce00078e0000 */
.L_x_1045:
        /* <DEDUP_REMOVED lines=24> */
.L_x_1044:
[----:B------:R-:W-:Y:S05]  /*38c0*/  BSYNC.RECONVERGENT B1 ;  /* 0x0000000000017941 */ /* 0x000fea0003800200 */
.L_x_1043:
[C---:B-1----:R-:W-:Y:S02]  /*38d0*/  IMAD.IADD R4, R3.reuse, 0x1, R4 ;  /* 0x0000000103047824 */ /* 0x042fe400078e0204 */
[----:B------:R-:W-:-:S03]  /*38e0*/  IMAD R2, R3, 0x4, R2 ;  /* 0x0000000403027824 */ /* 0x000fc600078e0202 */
[----:B------:R-:W-:-:S13]  /*38f0*/  ISETP.GE.U32.AND P0, PT, R4, 0x80, PT ;  /* 0x000000800400780c */ /* 0x000fda0003f06070 */
[----:B------:R-:W-:Y:S05]  /*3900*/  @!P0 BRA `(.L_x_1045) ;  /* 0xfffffffc008c8947 */ /* 0x000fea000383ffff */
.L_x_1042:
[----:B------:R-:W-:Y:S05]  /*3910*/  BSYNC.RECONVERGENT B0 ;  /* 0x0000000000007941 */ /* 0x000fea0003800200 */
.L_x_1041:
[----:B------:R-:W-:Y:S01]  /*3920*/  BAR.SYNC.DEFER_BLOCKING 0x0 ;  /* 0x0000000000007b1d */ /* 0x000fe20000010000 */
[----:B------:R-:W-:-:S05]  /*3930*/  ISETP.GT.U32.AND P0, PT, R0, 0x7f, PT ;  /* 0x0000007f0000780c */ /* 0x000fca0003f04070 */
[----:B------:R-:W-:Y:S08]  /*3940*/  BSSY.RECONVERGENT B0, `(.L_x_1046) ;  /* 0x0000020000007945 */ /* 0x000ff00003800200 */
[----:B------:R-:W-:Y:S05]  /*3950*/  @P0 BRA `(.L_x_1047) ;  /* 0x0000000000780947 */ /* 0x000fea0003800000 */
[----:B------:R-:W-:Y:S01]  /*3960*/  IMAD.SHL.U32 R2, R0, 0x4, RZ ;  /* 0x0000000400027824 */ /* 0x000fe200078e00ff */
[----:B------:R-:W-:-:S07]  /*3970*/  MOV R4, R0 ;  /* 0x0000000000047202 */ /* 0x000fce0000000f00 */
.L_x_1050:
        /* <DEDUP_REMOVED lines=25> */
.L_x_1049:
[----:B------:R-:W-:Y:S05]  /*3b10*/  BSYNC.RECONVERGENT B1 ;  /* 0x0000000000017941 */ /* 0x000fea0003800200 */
.L_x_1048:
[----:B------:R-:W-:Y:S01]  /*3b20*/  IMAD R2, R3, 0x4, R2 ;  /* 0x0000000403027824 */ /* 0x000fe200078e0202 */
[----:B------:R-:W-:Y:S06]  /*3b30*/  @!P1 BRA `(.L_x_1050) ;  /* 0xfffffffc00909947 */ /* 0x000fec000383ffff */
.L_x_1047:
[----:B------:R-:W-:Y:S05]  /*3b40*/  BSYNC.RECONVERGENT B0 ;  /* 0x0000000000007941 */ /* 0x000fea0003800200 */
.L_x_1046:
[----:B------:R-:W-:Y:S01]  /*3b50*/  BAR.SYNC.DEFER_BLOCKING 0x0 ;  /* 0x0000000000007b1d */ /* 0x000fe20000010000 */
[----:B------:R-:W-:-:S05]  /*3b60*/  ISETP.GT.U32.AND P0, PT, R0, 0x7f, PT ;  /* 0x0000007f0000780c */ /* 0x000fca0003f04070 */
[----:B------:R-:W-:Y:S08]  /*3b70*/  BSSY.RECONVERGENT B0, `(.L_x_1051) ;  /* 0x0000020000007945 */ /* 0x000ff00003800200 */
[----:B------:R-:W-:Y:S05]  /*3b80*/  @P0 BRA `(.L_x_1052) ;  /* 0x0000000000780947 */ /* 0x000fea0003800000 */
[----:B------:R-:W-:Y:S02]  /*3b90*/  IMAD.SHL.U32 R2, R0, 0x4, RZ ;  /* 0x0000000400027824 */ /* 0x000fe400078e00ff */
[----:B------:R-:W-:-:S07]  /*3ba0*/  IMAD.MOV.U32 R4, RZ, RZ, R0 ;  /* 0x000000ffff047224 */ /* 0x000fce00078e0000 */
.L_x_1055:
        /* <DEDUP_REMOVED lines=25> */
.L_x_1054:
[----:B------:R-:W-:Y:S05]  /*3d40*/  BSYNC.RECONVERGENT B1 ;  /* 0x0000000000017941 */ /* 0x000fea0003800200 */
.L_x_1053:
[----:B------:R-:W-:Y:S01]  /*3d50*/  LEA R2, R3, R2, 0x2 ;  /* 0x0000000203027211 */ /* 0x000fe200078e10ff */
[----:B------:R-:W-:Y:S06]  /*3d60*/  @!P1 BRA `(.L_x_1055) ;  /* 0xfffffffc00909947 */ /* 0x000fec000383ffff */
.L_x_1052:
[----:B------:R-:W-:Y:S05]  /*3d70*/  BSYNC.RECONVERGENT B0 ;  /* 0x0000000000007941 */ /* 0x000fea0003800200 */
.L_x_1051:
[----:B------:R-:W-:Y:S01]  /*3d80*/  BAR.SYNC.DEFER_BLOCKING 0x0 ;  /* 0x0000000000007b1d */ /* 0x000fe20000010000 */
[----:B------:R-:W-:-:S05]  /*3d90*/  ISETP.GT.U32.AND P0, PT, R0, 0x7f, PT ;  /* 0x0000007f0000780c */ /* 0x000fca0003f04070 */
[----:B------:R-:W-:Y:S08]  /*3da0*/  BSSY.RECONVERGENT B0, `(.L_x_1056) ;  /* 0x0000020000007945 */ /* 0x000ff00003800200 */
[----:B------:R-:W-:Y:S05]  /*3db0*/  @P0 BRA `(.L_x_1057) ;  /* 0x0000000000780947 */ /* 0x000fea0003800000 */
[----:B------:R-:W-:Y:S02]  /*3dc0*/  IMAD.SHL.U32 R2, R0, 0x4, RZ ;  /* 0x0000000400027824 */ /* 0x000fe400078e00ff */
[----:B------:R-:W-:-:S07]  /*3dd0*/  IMAD.MOV.U32 R4, RZ, RZ, R0 ;  /* 0x000000ffff047224 */ /* 0x000fce00078e0000 */
.L_x_1060:
        /* <DEDUP_REMOVED lines=25> */
.L_x_1059:
[----:B------:R-:W-:Y:S05]  /*3f70*/  BSYNC.RECONVERGENT B1 ;  /* 0x0000000000017941 */ /* 0x000fea0003800200 */
.L_x_1058:
[----:B------:R-:W-:Y:S01]  /*3f80*/  IMAD R2, R3, 0x4, R2 ;  /* 0x0000000403027824 */ /* 0x000fe200078e0202 */
[----:B------:R-:W-:Y:S06]  /*3f90*/  @!P1 BRA `(.L_x_1060) ;  /* 0xfffffffc00909947 */ /* 0x000fec000383ffff */
.L_x_1057:
[----:B------:R-:W-:Y:S05]  /*3fa0*/  BSYNC.RECONVERGENT B0 ;  /* 0x0000000000007941 */ /* 0x000fea0003800200 */
.L_x_1056:
[----:B------:R-:W-:Y:S01]  /*3fb0*/  BAR.SYNC.DEFER_BLOCKING 0x0 ;  /* 0x0000000000007b1d */ /* 0x000fe20000010000 */
[----:B------:R-:W-:-:S05]  /*3fc0*/  ISETP.GT.U32.AND P0, PT, R0, 0x7f, PT ;  /* 0x0000007f0000780c */ /* 0x000fca0003f04070 */
[----:B------:R-:W-:Y:S08]  /*3fd0*/  BSSY.RECONVERGENT B0, `(.L_x_1061) ;  /* 0x0000020000007945 */ /* 0x000ff00003800200 */
[----:B------:R-:W-:Y:S05]  /*3fe0*/  @P0 BRA `(.L_x_1062) ;  /* 0x0000000000780947 */ /* 0x000fea0003800000 */
[----:B------:R-:W-:Y:S02]  /*3ff0*/  IMAD.SHL.U32 R2, R0, 0x4, RZ ;  /* 0x0000000400027824 */ /* 0x000fe400078e00ff */
[----:B------:R-:W-:-:S07]  /*4000*/  IMAD.MOV.U32 R4, RZ, RZ, R0 ;  /* 0x000000ffff047224 */ /* 0x000fce00078e0000 */
.L_x_1065:
        /* <DEDUP_REMOVED lines=25> */
.L_x_1064:
[----:B------:R-:W-:Y:S05]  /*41a0*/  BSYNC.RECONVERGENT B1 ;  /* 0x0000000000017941 */ /* 0x000fea0003800200 */
.L_x_1063:
[----:B------:R-:W-:Y:S01]  /*41b0*/  IMAD R2, R3, 0x4, R2 ;  /* 0x0000000403027824 */ /* 0x000fe200078e0202 */
[----:B------:R-:W-:Y:S06]  /*41c0*/  @!P1 BRA `(.L_x_1065) ;  /* 0xfffffffc00909947 */ /* 0x000fec000383ffff */
.L_x_1062:
[----:B------:R-:W-:Y:S05]  /*41d0*/  BSYNC.RECONVERGENT B0 ;  /* 0x0000000000007941 */ /* 0x000fea0003800200 */
.L_x_1061:
[----:B------:R-:W-:Y:S01]  /*41e0*/  BAR.SYNC.DEFER_BLOCKING 0x0 ;  /* 0x0000000000007b1d */ /* 0x000fe20000010000 */
[----:B------:R-:W-:-:S05]  /*41f0*/  ISETP.GT.U32.AND P0, PT, R0, 0x7f, PT ;  /* 0x0000007f0000780c */ /* 0x000fca0003f04070 */
[----:B------:R-:W-:Y:S08]  /*4200*/  BSSY.RECONVERGENT B0, `(.L_x_1066) ;  /* 0x0000020000007945 */ /* 0x000ff00003800200 */
[----:B------:R-:W-:Y:S05]  /*4210*/  @P0 BRA `(.L_x_1067) ;  /* 0x0000000000780947 */ /* 0x000fea0003800000 */
[----:B------:R-:W-:Y:S02]  /*4220*/  IMAD.SHL.U32 R2, R0, 0x4, RZ ;  /* 0x0000000400027824 */ /* 0x000fe400078e00ff */
[----:B------:R-:W-:-:S07]  /*4230*/  IMAD.MOV.U32 R4, RZ, RZ, R0 ;  /* 0x000000ffff047224 */ /* 0x000fce00078e0000 */
.L_x_1070:
        /* <DEDUP_REMOVED lines=25> */
.L_x_1069:
[----:B------:R-:W-:Y:S05]  /*43d0*/  BSYNC.RECONVERGENT B1 ;  /* 0x0000000000017941 */ /* 0x000fea0003800200 */
.L_x_1068:
[----:B------:R-:W-:Y:S01]  /*43e0*/  IMAD R2, R3, 0x4, R2 ;  /* 0x0000000403027824 */ /* 0x000fe200078e0202 */
[----:B------:R-:W-:Y:S06]  /*43f0*/  @!P1 BRA `(.L_x_1070) ;  /* 0xfffffffc00909947 */ /* 0x000fec000383ffff */
.L_x_1067:
[----:B------:R-:W-:Y:S05]  /*4400*/  BSYNC.RECONVERGENT B0 ;  /* 0x0000000000007941 */ /* 0x000fea0003800200 */
.L_x_1066:
[----:B------:R-:W-:Y:S01]  /*4410*/  BAR.SYNC.DEFER_BLOCKING 0x0 ;  /* 0x0000000000007b1d */ /* 0x000fe20000010000 */
[----:B------:R-:W-:-:S05]  /*4420*/  ISETP.GT.U32.AND P0, PT, R0, 0x7f, PT ;  /* 0x0000007f0000780c */ /* 0x000fca0003f04070 */
[----:B------:R-:W-:Y:S08]  /*4430*/  BSSY.RECONVERGENT B0, `(.L_x_1071) ;  /* 0x0000020000007945 */ /* 0x000ff00003800200 */
[----:B------:R-:W-:Y:S05]  /*4440*/  @P0 BRA `(.L_x_1072) ;  /* 0x0000000000780947 */ /* 0x000fea0003800000 */
[----:B------:R-:W-:Y:S02]  /*4450*/  IMAD.SHL.U32 R2, R0, 0x4, RZ ;  /* 0x0000000400027824 */ /* 0x000fe400078e00ff */
[----:B------:R-:W-:-:S07]  /*4460*/  IMAD.MOV.U32 R4, RZ, RZ, R0 ;  /* 0x000000ffff047224 */ /* 0x000fce00078e0000 */
.L_x_1075:
        /* <DEDUP_REMOVED lines=9> */
[----:B------:R-:W-:Y:S01]  /*4500*/  IMAD.IADD R9, R11, 0x1, R2 ;  /* 0x000000010b097824 */ /* 0x000fe200078e0202 */
[----:B------:R-:W-:-:S04]  /*4510*/  LEA R11, R7, R11, 0x2 ;  /* 0x0000000b070b7211 */ /* 0x000fc800078e10ff */
        /* <DEDUP_REMOVED lines=14> */
.L_x_1074:
[----:B------:R-:W-:Y:S05]  /*4600*/  BSYNC.RECONVERGENT B1 ;  /* 0x0000000000017941 */ /* 0x000fea0003800200 */
.L_x_1073:
[----:B------:R-:W-:Y:S01]  /*4610*/  IMAD R2, R3, 0x4, R2 ;  /* 0x0000000403027824 */ /* 0x000fe200078e0202 */
[----:B------:R-:W-:Y:S06]  /*4620*/  @!P1 BRA `(.L_x_1075) ;  /* 0xfffffffc00909947 */ /* 0x000fec000383ffff */
.L_x_1072:
[----:B------:R-:W-:Y:S05]  /*4630*/  BSYNC.RECONVERGENT B0 ;  /* 0x0000000000007941 */ /* 0x000fea0003800200 */
.L_x_1071:
[----:B------:R-:W-:Y:S01]  /*4640*/  BAR.SYNC.DEFER_BLOCKING 0x0 ;  /* 0x0000000000007b1d */ /* 0x000fe20000010000 */
[----:B------:R-:W-:-:S05]  /*4650*/  ISETP.GT.U32.AND P0, PT, R0, 0x7f, PT ;  /* 0x0000007f0000780c */ /* 0x000fca0003f04070 */
[----:B------:R-:W-:Y:S08]  /*4660*/  BSSY.RECONVERGENT B0, `(.L_x_1076) ;  /* 0x0000020000007945 */ /* 0x000ff00003800200 */
[----:B------:R-:W-:Y:S05]  /*4670*/  @P0 BRA `(.L_x_1077) ;  /* 0x0000000000780947 */ /* 0x000fea0003800000 */
[----:B------:R-:W-:Y:S02]  /*4680*/  IMAD.SHL.U32 R2, R0, 0x4, RZ ;  /* 0x0000000400027824 */ /* 0x000fe400078e00ff */
[----:B------:R-:W-:-:S07]  /*4690*/  IMAD.MOV.U32 R4, RZ, RZ, R0 ;  /* 0x000000ffff047224 */ /* 0x000fce00078e0000 */
.L_x_1080:
        /* <DEDUP_REMOVED lines=25> */
.L_x_1079:
[----:B------:R-:W-:Y:S05]  /*4830*/  BSYNC.RECONVERGENT B1 ;  /* 0x0000000000017941 */ /* 0x000fea0003800200 */
.L_x_1078:
[----:B------:R-:W-:Y:S01]  /*4840*/  IMAD R2, R3, 0x4, R2 ;  /* 0x0000000403027824 */ /* 0x000fe200078e0202 */
[----:B------:R-:W-:Y:S06]  /*4850*/  @!P1 BRA `(.L_x_1080) ;  /* 0xfffffffc00909947 */ /* 0x000fec000383ffff */
.L_x_1077:
[----:B------:R-:W-:Y:S05]  /*4860*/  BSYNC.RECONVERGENT B0 ;  /* 0x0000000000007941 */ /* 0x000fea0003800200 */
.L_x_1076:
        /* <DEDUP_REMOVED lines=11> */
.L_x_1081:
        /* <DEDUP_REMOVED lines=13> */
.L_x_1082:
        /* <DEDUP_REMOVED lines=9> */
.L_x_1286:


//--------------------- .text._Z24topk_kernel_bitonic_tileILi64EEvPKfiiPfPi --------------------------
	.section	.text._Z24topk_kernel_bitonic_tileILi64EEvPKfiiPfPi,"ax",@progbits
	.align	128
        .global         _Z24topk_kernel_bitonic_tileILi64EEvPKfiiPfPi
        .type           _Z24topk_kernel_bitonic_tileILi64EEvPKfiiPfPi,@function
        .size           _Z24topk_kernel_bitonic_tileILi64EEvPKfiiPfPi,(.L_x_1287 - _Z24topk_kernel_bitonic_tileILi64EEvPKfiiPfPi)
        .other          _Z24topk_kernel_bitonic_tileILi64EEvPKfiiPfPi,@"STO_CUDA_ENTRY STV_DEFAULT"
_Z24topk_kernel_bitonic_tileILi64EEvPKfiiPfPi:
.text._Z24topk_kernel_bitonic_tileILi64EEvPKfiiPfPi:
        /* <DEDUP_REMOVED lines=45> */
[-C--:B------:R-:W-:Y:S01]  /*02d0*/  IADD3 R9, P0, PT, R5, R0.reuse, RZ ;  /* 0x0000000005097210 */ /* 0x080fe20007f1e0ff */
[----:B------:R-:W-:Y:S01]  /*02e0*/  VIADD R2, R7, 0x1 ;  /* 0x0000000107027836 */ /* 0x000fe20000000000 */
[----:B------:R-:W-:Y:S02]  /*02f0*/  MOV R6, 0x400 ;  /* 0x0000040000067802 */ /* 0x000fe40000000f00 */
[----:B------:R-:W-:Y:S01]  /*0300*/  MOV R24, R0 ;  /* 0x0000000000187202 */ /* 0x000fe20000000f00 */
        /* <DEDUP_REMOVED lines=9> */
.L_x_1087:
[----:B------:R-:W-:Y:S01]  /*03a0*/  ISETP.GE.AND P0, PT, R24, UR6, PT ;  /* 0x0000000618007c0c */ /* 0x000fe2000bf06270 */
[----:B0-----:R-:W-:-:S12]  /*03b0*/  IMAD.MOV.U32 R11, RZ, RZ, -0x800000 ;  /* 0xff800000ff0b7424 */ /* 0x001fd800078e00ff */
[----:B------:R0:W2:Y:S01]  /*03c0*/  @!P0 LDG.E.CONSTANT R11, desc[UR8][R8.64] ;  /* 0x00000008080b8981 */ /* 0x0000a2000c1e9900 */
[----:B------:R-:W-:Y:S02]  /*03d0*/  IMAD.MOV.U32 R12, RZ, RZ, -0x1 ;  /* 0xffffffffff0c7424 */ /* 0x000fe400078e00ff */
        /* <DEDUP_REMOVED lines=13> */
.L_x_1086:
[----:B------:R-:W-:Y:S05]  /*04b0*/  BSYNC.RECONVERGENT B1 ;  /* 0x0000000000017941 */ /* 0x000fea0003800200 */
.L_x_1085:
[----:B------:R-:W-:Y:S05]  /*04c0*/  @!P1 BRA `(.L_x_1084) ;  /* 0x00000004003c9947 */ /* 0x000fea0003800000 */
[----:B------:R-:W1:Y:S01]  /*04d0*/  S2R R7, SR_CgaCtaId ;  /* 0x0000000000077919 */ /* 0x000e620000008800 */
[----:B------:R-:W-:Y:S01]  /*04e0*/  MOV R8, 0x400 ;  /* 0x0000040000087802 */ /* 0x000fe20000000f00 */
[C-C-:B0-----:R-:W-:Y:S01]  /*04f0*/  IMAD R14, R3.reuse, 0x2, R24.reuse ;  /* 0x00000002030e7824 */ /* 0x141fe200078e0218 */
[----:B------:R-:W-:Y:S01]  /*0500*/  IADD3 R12, PT, PT, R24, R3, RZ ;  /* 0x00000003180c7210 */ /* 0x000fe20007ffe0ff */
[----:B------:R-:W-:Y:S02]  /*0510*/  IMAD R6, R3, 0x3, R24 ;  /* 0x0000000303067824 */ /* 0x000fe400078e0218 */
[----:B------:R-:W-:Y:S02]  /*0520*/  VIADD R10, R8, 0x100 ;  /* 0x00000100080a7836 */ /* 0x000fe40000000000 */
[----:B------:R-:W-:Y:S01]  /*0530*/  IMAD.SHL.U32 R2, R24, 0x4, RZ ;  /* 0x0000000418027824 */ /* 0x000fe200078e00ff */
[C---:B-1----:R-:W-:Y:S02]  /*0540*/  LEA R8, R7.reuse, R8, 0x18 ;  /* 0x0000000807087211 */ /* 0x042fe400078ec0ff */
[----:B------:R-:W-:-:S03]  /*0550*/  LEA R10, R7, R10, 0x18 ;  /* 0x0000000a070a7211 */ /* 0x000fc600078ec0ff */
[C-C-:B------:R-:W-:Y:S02]  /*0560*/  IMAD R9, R3.reuse, 0x4, R8.reuse ;  /* 0x0000000403097824 */ /* 0x140fe400078e0208 */
[C-C-:B------:R-:W-:Y:S02]  /*0570*/  IMAD R11, R3.reuse, 0x8, R8.reuse ;  /* 0x00000008030b7824 */ /* 0x140fe400078e0208 */
[C---:B------:R-:W-:Y:S02]  /*0580*/  IMAD R13, R3.reuse, 0xc, R8 ;  /* 0x0000000c030d7824 */ /* 0x040fe400078e0208 */
[C-C-:B------:R-:W-:Y:S02]  /*0590*/  IMAD R15, R3.reuse, 0x4, R10.reuse ;  /* 0x00000004030f7824 */ /* 0x140fe400078e020a */
[C-C-:B------:R-:W-:Y:S02]  /*05a0*/  IMAD R25, R3.reuse, 0x8, R10.reuse ;  /* 0x0000000803197824 */ /* 0x140fe400078e020a */
[----:B------:R-:W-:-:S07]  /*05b0*/  IMAD R7, R3, 0xc, R10 ;  /* 0x0000000c03077824 */ /* 0x000fce00078e020a */
.L_x_1088:
[----:B------:R-:W-:Y:S01]  /*05c0*/  ISETP.GE.AND P2, PT, R24, UR10, PT ;  /* 0x0000000a18007c0c */ /* 0x000fe2000bf46270 */
[----:B-1----:R-:W-:Y:S01]  /*05d0*/  IMAD.MOV.U32 R26, RZ, RZ, -0x800000 ;  /* 0xff800000ff1a7424 */ /* 0x002fe200078e00ff */
        /* <DEDUP_REMOVED lines=30> */
[----:B----4-:R-:W-:Y:S01]  /*07c0*/  IADD3 R19, PT, PT, R8, R2, RZ ;  /* 0x0000000208137210 */ /* 0x010fe20007ffe0ff */
        /* <DEDUP_REMOVED lines=19> */
[----:B------:R-:W-:Y:S01]  /*0900*/  @!P3 MOV R26, R6 ;  /* 0x00000006001ab202 */ /* 0x000fe20000000f00 */
[----:B-1----:R-:W-:Y:S01]  /*0910*/  IMAD.IADD R29, R7, 0x1, R2 ;  /* 0x00000001071d7824 */ /* 0x002fe200078e0202 */
[----:B------:R1:W-:Y:S01]  /*0920*/  STS [R17], R28 ;  /* 0x0000001c11007388 */ /* 0x0003e20000000800 */
        /* <DEDUP_REMOVED lines=9> */
.L_x_1084:
[----:B------:R-:W-:Y:S05]  /*09c0*/  BSYNC.RECONVERGENT B0 ;  /* 0x0000000000007941 */ /* 0x000fea0003800200 */
.L_x_1083:
[----:B------:R-:W2:Y:S08]  /*09d0*/  LDC R3, c[0x0][0x360] ;  /* 0x0000d800ff037b82 */ /* 0x000eb00000000800 */
[----:B------:R-:W-:Y:S01]  /*09e0*/  BAR.SYNC.DEFER_BLOCKING 0x0 ;  /* 0x0000000000007b1d */ /* 0x000fe20000010000 */
[----:B------:R-:W-:-:S05]  /*09f0*/  ISETP.GT.U32.AND P0, PT, R0, 0x3f, PT ;  /* 0x0000003f0000780c */ /* 0x000fca0003f04070 */
[----:B------:R-:W-:Y:S08]  /*0a00*/  BSSY.RECONVERGENT B0, `(.L_x_1089) ;  /* 0x0000021000007945 */ /* 0x000ff00003800200 */
[----:B------:R-:W-:Y:S05]  /*0a10*/  @P0 BRA `(.L_x_1090) ;  /* 0x00000000007c0947 */ /* 0x000fea0003800000 */
[----:B------:R-:W-:Y:S02]  /*0a20*/  IMAD.SHL.U32 R2, R0, 0x4, RZ ;  /* 0x0000000400027824 */ /* 0x000fe400078e00ff */
[----:B------:R-:W-:-:S07]  /*0a30*/  IMAD.MOV.U32 R4, RZ, RZ, R0 ;  /* 0x000000ffff047224 */ /* 0x000fce00078e0000 */
.L_x_1093:
        /* <DEDUP_REMOVED lines=24> */
.L_x_1092:
[----:B------:R-:W-:Y:S05]  /*0bc0*/  BSYNC.RECONVERGENT B1 ;  /* 0x0000000000017941 */ /* 0x000fea0003800200 */
.L_x_1091:
[C---:B--2---:R-:W-:Y:S01]  /*0bd0*/  IMAD.IADD R4, R3.reuse, 0x1, R4 ;  /* 0x0000000103047824 */ /* 0x044fe200078e0204 */
[----:B------:R-:W-:-:S04]  /*0be0*/  LEA R2, R3, R2, 0x2 ;  /* 0x0000000203027211 */ /* 0x000fc800078e10ff */
[----:B------:R-:W-:-:S13]  /*0bf0*/  ISETP.GE.U32.AND P0, PT, R4, 0x40, PT ;  /* 0x000000400400780c */ /* 0x000fda0003f06070 */
[----:B------:R-:W-:Y:S05]  /*0c00*/  @!P0 BRA `(.L_x_1093) ;  /* 0xfffffffc008c8947 */ /* 0x000fea000383ffff */
.L_x_1090:
[----:B------:R-:W-:Y:S05]  /*0c10*/  BSYNC.RECONVERGENT B0 ;  /* 0x0000000000007941 */ /* 0x000fea0003800200 */
.L_x_1089:
[----:B------:R-:W-:Y:S01]  /*0c20*/  BAR.SYNC.DEFER_BLOCKING 0x0 ;  /* 0x0000000000007b1d */ /* 0x000fe20000010000 */
[----:B------:R-:W-:-:S05]  /*0c30*/  ISETP.GT.U32.AND P0, PT, R0, 0x3f, PT ;  /* 0x0000003f0000780c */ /* 0x000fca0003f04070 */
[----:B------:R-:W-:Y:S08]  /*0c40*/  BSSY.RECONVERGENT B0, `(.L_x_1094) ;  /* 0x0000021000007945 */ /* 0x000ff00003800200 */
[----:B------:R-:W-:Y:S05]  /*0c50*/  @P0 BRA `(.L_x_1095) ;  /* 0x00000000007c0947 */ /* 0x000fea0003800000 */
[----:B------:R-:W-:Y:S02]  /*0c60*/  IMAD.SHL.U32 R2, R0, 0x4, RZ ;  /* 0x0000000400027824 */ /* 0x000fe400078e00ff */
[----:B------:R-:W-:-:S07]  /*0c70*/  IMAD.MOV.U32 R4, RZ, RZ, R0 ;  /* 0x000000ffff047224 */ /* 0x000fce00078e0000 */
.L_x_1098:
        /* <DEDUP_REMOVED lines=24> */
.L_x_1097:
[----:B------:R-:W-:Y:S05]  /*0e00*/  BSYNC.RECONVERGENT B1 ;  /* 0x0000000000017941 */ /* 0x000fea0003800200 */
.L_x_1096:
[C---:B--2---:R-:W-:Y:S02]  /*0e10*/  IMAD.IADD R4, R3.reuse, 0x1, R4 ;  /* 0x0000000103047824 */ /* 0x044fe400078e0204 */
[----:B------:R-:W-:-:S03]  /*0e20*/  IMAD R2, R3, 0x4, R2 ;  /* 0x0000000403027824 */ /* 0x000fc600078e0202 */
[----:B------:R-:W-:-:S13]  /*0e30*/  ISETP.GE.U32.AND P0, PT, R4, 0x40, PT ;  /* 0x000000400400780c */ /* 0x000fda0003f06070 */
[----:B------:R-:W-:Y:S05]  /*0e40*/  @!P0 BRA `(.L_x_1098) ;  /* 0xfffffffc008c8947 */ /* 0x000fea000383ffff */
.L_x_1095:
[----:B------:R-:W-:Y:S05]  /*0e50*/  BSYNC.RECONVERGENT B0 ;  /* 0x0000000000007941 */ /* 0x000fea0003800200 */
.L_x_1094:
[----:B------:R-:W-:Y:S01]  /*0e60*/  BAR.SYNC.DEFER_BLOCKING 0x0 ;  /* 0x0000000000007b1d */ /* 0x000fe20000010000 */
[----:B------:R-:W-:-:S05]  /*0e70*/  ISETP.GT.U32.AND P0, PT, R0, 0x3f, PT ;  /* 0x0000003f0000780c */ /* 0x000fca0003f04070 */
[----:B------:R-:W-:Y:S08]  /*0e80*/  BSSY.RECONVERGENT B0, `(.L_x_1099) ;  /* 0x0000021000007945 */ /* 0x000ff00003800200 */
[----:B------:R-:W-:Y:S05]  /*0e90*/  @P0 BRA `(.L_x_1100) ;  /* 0x00000000007c0947 */ /* 0x000fea0003800000 */
[----:B------:R-:W-:Y:S02]  /*0ea0*/  IMAD.SHL.U32 R2, R0, 0x4, RZ ;  /* 0x0000000400027824 */ /* 0x000fe400078e00ff */
[----:B------:R-:W-:-:S07]  /*0eb0*/  IMAD.MOV.U32 R4, RZ, RZ, R0 ;  /* 0x000000ffff047224 */ /* 0x000fce00078e0000 */
.L_x_1103:
        /* <DEDUP_REMOVED lines=24> */
.L_x_1102:
[----:B------:R-:W-:Y:S05]  /*1040*/  BSYNC.RECONVERGENT B1 ;  /* 0x0000000000017941 */ /* 0x000fea0003800200 */
.L_x_1101:
[C---:B--2---:R-:W-:Y:S02]  /*1050*/  IMAD.IADD R4, R3.reuse, 0x1, R4 ;  /* 0x0000000103047824 */ /* 0x044fe400078e0204 */
[----:B------:R-:W-:-:S03]  /*1060*/  IMAD R2, R3, 0x4, R2 ;  /* 0x0000000403027824 */ /* 0x000fc600078e0202 */
[----:B------:R-:W-:-:S13]  /*1070*/  ISETP.GE.U32.AND P0, PT, R4, 0x40, PT ;  /* 0x000000400400780c */ /* 0x000fda0003f06070 */
[----:B------:R-:W-:Y:S05]  /*1080*/  @!P0 BRA `(.L_x_1103) ;  /* 0xfffffffc008c8947 */ /* 0x000fea000383ffff */
.L_x_1100:
[----:B------:R-:W-:Y:S05]  /*1090*/  BSYNC.RECONVERGENT B0 ;  /* 0x0000000000007941 */ /* 0x000fea0003800200 */
.L_x_1099:
[----:B------:R-:W-:Y:S01]  /*10a0*/  BAR.SYNC.DEFER_BLOCKING 0x0 ;  /* 0x0000000000007b1d */ /* 0x000fe20000010000 */
[----:B------:R-:W-:-:S05]  /*10b0*/  ISETP.GT.U32.AND P0, PT, R0, 0x3f, PT ;  /* 0x0000003f0000780c */ /* 0x000fca0003f04070 */
[----:B------:R-:W-:Y:S08]  /*10c0*/  BSSY.RECONVERGENT B0, `(.L_x_1104) ;  /* 0x0000021000007945 */ /* 0x000ff00003800200 */
[----:B------:R-:W-:Y:S05]  /*10d0*/  @P0 BRA `(.L_x_1105) ;  /* 0x00000000007c0947 */ /* 0x000fea0003800000 */
[----:B------:R-:W-:Y:S02]  /*10e0*/  IMAD.SHL.U32 R2, R0, 0x4, RZ ;  /* 0x0000000400027824 */ /* 0x000fe400078e00ff */
[----:B------:R-:W-:-:S07]  /*10f0*/  IMAD.MOV.U32 R4, RZ, RZ, R0 ;  /* 0x000000ffff047224 */ /* 0x000fce00078e0000 */
.L_x_1108:
        /* <DEDUP_REMOVED lines=24> */
.L_x_1107:
[----:B------:R-:W-:Y:S05]  /*1280*/  BSYNC.RECONVERGENT B1 ;  /* 0x0000000000017941 */ /* 0x000fea0003800200 */
.L_x_1106:
[C---:B--2---:R-:W-:Y:S01]  /*1290*/  IMAD.IADD R4, R3.reuse, 0x1, R4 ;  /* 0x0000000103047824 */ /* 0x044fe200078e0204 */
[----:B------:R-:W-:-:S04]  /*12a0*/  LEA R2, R3, R2, 0x2 ;  /* 0x0000000203027211 */ /* 0x000fc800078e10ff */
[----:B------:R-:W-:-:S13]  /*12b0*/  ISETP.GE.U32.AND P0, PT, R4, 0x40, PT ;  /* 0x000000400400780c */ /* 0x000fda0003f06070 */
[----:B------:R-:W-:Y:S05]  /*12c0*/  @!P0 BRA `(.L_x_1108) ;  /* 0xfffffffc008c8947 */ /* 0x000fea000383ffff */
.L_x_1105:
[----:B------:R-:W-:Y:S05]  /*12d0*/  BSYNC.RECONVERGENT B0 ;  /* 0x0000000000007941 */ /* 0x000fea0003800200 */
.L_x_1104:
[----:B------:R-:W-:Y:S01]  /*12e0*/  BAR.SYNC.DEFER_BLOCKING 0x0 ;  /* 0x0000000000007b1d */ /* 0x000fe20000010000 */
[----:B------:R-:W-:-:S05]  /*12f0*/  ISETP.GT.U32.AND P0, PT, R0, 0x3f, PT ;  /* 0x0000003f0000780c */ /* 0x000fca0003f04070 */
[----:B------:R-:W-:Y:S08]  /*1300*/  BSSY.RECONVERGENT B0, `(.L_x_1109) ;  /* 0x0000021000007945 */ /* 0x000ff00003800200 */
[----:B------:R-:W-:Y:S05]  /*1310*/  @P0 BRA `(.L_x_1110) ;  /* 0x00000000007c0947 */ /* 0x000fea0003800000 */
[----:B------:R-:W-:Y:S02]  /*1320*/  IMAD.SHL.U32 R2, R0, 0x4, RZ ;  /* 0x0000000400027824 */ /* 0x000fe400078e00ff */
[----:B------:R-:W-:-:S07]  /*1330*/  IMAD.MOV.U32 R4, RZ, RZ, R0 ;  /* 0x000000ffff047224 */ /* 0x000fce00078e0000 */
.L_x_1113:
        /* <DEDUP_REMOVED lines=24> */
.L_x_1112:
[----:B------:R-:W-:Y:S05]  /*14c0*/  BSYNC.RECONVERGENT B1 ;  /* 0x0000000000017941 */ /* 0x000fea0003800200 */
.L_x_1111:
[C---:B--2---:R-:W-:Y:S02]  /*14d0*/  IMAD.IADD R4, R3.reuse, 0x1, R4 ;  /* 0x0000000103047824 */ /* 0x044fe400078e0204 */
[----:B------:R-:W-:-:S03]  /*14e0*/  IMAD R2, R3, 0x4, R2 ;  /* 0x0000000403027824 */ /* 0x000fc600078e0202 */
[----:B------:R-:W-:-:S13]  /*14f0*/  ISETP.GE.U32.AND P0, PT, R4, 0x40, PT ;  /* 0x000000400400780c */ /* 0x000fda0003f06070 */
[----:B------:R-:W-:Y:S05]  /*1500*/  @!P0 BRA `(.L_x_1113) ;  /* 0xfffffffc008c8947 */ /* 0x000fea000383ffff */
.L_x_1110:
[----:B------:R-:W-:Y:S05]  /*1510*/  BSYNC.RECONVERGENT B0 ;  /* 0x0000000000007941 */ /* 0x000fea0003800200 */
.L_x_1109:
[----:B------:R-:W-:Y:S01]  /*1520*/  BAR.SYNC.DEFER_BLOCKING 0x0 ;  /* 0x0000000000007b1d */ /* 0x000fe20000010000 */
[----:B------:R-:W-:-:S05]  /*1530*/  ISETP.GT.U32.AND P0, PT, R0, 0x3f, PT ;  /* 0x0000003f0000780c */ /* 0x000fca0003f04070 */
[----:B------:R-:W-:Y:S08]  /*1540*/  BSSY.RECONVERGENT B0, `(.L_x_1114) ;  /* 0x0000021000007945 */ /* 0x000ff00003800200 */
[----:B------:R-:W-:Y:S05]  /*1550*/  @P0 BRA `(.L_x_1115) ;  /* 0x00000000007c0947 */ /* 0x000fea0003800000 */
[----:B------:R-:W-:Y:S02]  /*1560*/  IMAD.SHL.U32 R2, R0, 0x4, RZ ;  /* 0x0000000400027824 */ /* 0x000fe400078e00ff */
[----:B------:R-:W-:-:S07]  /*1570*/  IMAD.MOV.U32 R4, RZ, RZ, R0 ;  /* 0x000000ffff047224 */ /* 0x000fce00078e0000 */
.L_x_1118:
        /* <DEDUP_REMOVED lines=24> */
.L_x_1117:
[----:B------:R-:W-:Y:S05]  /*1700*/  BSYNC.RECONVERGENT B1 ;  /* 0x0000000000017941 */ /* 0x000fea0003800200 */
.L_x_1116:
[C---:B--2---:R-:W-:Y:S02]  /*1710*/  IMAD.IADD R4, R3.reuse, 0x1, R4 ;  /* 0x0000000103047824 */ /* 0x044fe400078e0204 */
[----:B------:R-:W-:-:S03]  /*1720*/  IMAD R2, R3, 0x4, R2 ;  /* 0x0000000403027824 */ /* 0x000fc600078e0202 */
[----:B------:R-:W-:-:S13]  /*1730*/  ISETP.GE.U32.AND P0, PT, R4, 0x40, PT ;  /* 0x000000400400780c */ /* 0x000fda0003f06070 */
[----:B------:R-:W-:Y:S05]  /*1740*/  @!P0 BRA `(.L_x_1118) ;  /* 0xfffffffc008c8947 */ /* 0x000fea000383ffff */
.L_x_1115:
[----:B------:R-:W-:Y:S05]  /*1750*/  BSYNC.RECONVERGENT B0 ;  /* 0x0000000000007941 */ /* 0x000fea0003800200 */
.L_x_1114:
[----:B------:R-:W-:Y:S01]  /*1760*/  BAR.SYNC.DEFER_BLOCKING 0x0 ;  /* 0x0000000000007b1d */ /* 0x000fe20000010000 */
[----:B------:R-:W-:-:S05]  /*1770*/  ISETP.GT.U32.AND P0, PT, R0, 0x3f, PT ;  /* 0x0000003f0000780c */ /* 0x000fca0003f04070 */
[----:B------:R-:W-:Y:S08]  /*1780*/  BSSY.RECONVERGENT B0, `(.L_x_1119) ;  /* 0x0000021000007945 */ /* 0x000ff00003800200 */
[----:B------:R-:W-:Y:S05]  /*1790*/  @P0 BRA `(.L_x_1120) ;  /* 0x00000000007c0947 */ /* 0x000fea0003800000 */
[----:B------:R-:W-:Y:S02]  /*17a0*/  IMAD.SHL.U32 R2, R0, 0x4, RZ ;  /* 0x0000000400027824 */ /* 0x000fe400078e00ff */
[----:B------:R-:W-:-:S07]  /*17b0*/  IMAD.MOV.U32 R4, RZ, RZ, R0 ;  /* 0x000000ffff047224 */ /* 0x000fce00078e0000 */
.L_x_1123:
        /* <DEDUP_REMOVED lines=24> */
.L_x_1122:
[----:B------:R-:W-:Y:S05]  /*1940*/  BSYNC.RECONVERGENT B1 ;  /* 0x0000000000017941 */ /* 0x000fea0003800200 */
.L_x_1121:
[C---:B--2---:R-:W-:Y:S01]  /*1950*/  IADD3 R4, PT, PT, R3.reuse, R4, RZ ;  /* 0x0000000403047210 */ /* 0x044fe20007ffe0ff */
[----:B------:R-:W-:-:S03]  /*1960*/  IMAD R2, R3, 0x4, R2 ;  /* 0x0000000403027824 */ /* 0x000fc600078e0202 */
[----:B------:R-:W-:-:S13]  /*1970*/  ISETP.GE.U32.AND P0, PT, R4, 0x40, PT ;  /* 0x000000400400780c */ /* 0x000fda0003f06070 */
[----:B------:R-:W-:Y:S05]  /*1980*/  @!P0 BRA `(.L_x_1123) ;  /* 0xfffffffc008c8947 */ /* 0x000fea000383ffff */
.L_x_1120:
[----:B------:R-:W-:Y:S05]  /*1990*/  BSYNC.RECONVERGENT B0 ;  /* 0x0000000000007941 */ /* 0x000fea0003800200 */
.L_x_1119:
[----:B------:R-:W-:Y:S01]  /*19a0*/  BAR.SYNC.DEFER_BLOCKING 0x0 ;  /* 0x0000000000007b1d */ /* 0x000fe20000010000 */
[----:B------:R-:W-:-:S05]  /*19b0*/  ISETP.GT.U32.AND P0, PT, R0, 0x3f, PT ;  /* 0x0000003f0000780c */ /* 0x000fca0003f04070 */
[----:B------:R-:W-:Y:S08]  /*19c0*/  BSSY.RECONVERGENT B0, `(.L_x_1124) ;  /* 0x0000021000007945 */ /* 0x000ff00003800200 */
[----:B------:R-:W-:Y:S05]  /*19d0*/  @P0 BRA `(.L_x_1125) ;  /* 0x00000000007c0947 */ /* 0x000fea0003800000 */
[----:B------:R-:W-:Y:S02]  /*19e0*/  IMAD.SHL.U32 R2, R0, 0x4, RZ ;  /* 0x0000000400027824 */ /* 0x000fe400078e00ff */
[----:B------:R-:W-:-:S07]  /*19f0*/  IMAD.MOV.U32 R4, RZ, RZ, R0 ;  /* 0x000000ffff047224 */ /* 0x000fce00078e0000 */
.L_x_1128:
        /* <DEDUP_REMOVED lines=24> */
.L_x_1127:
[----:B------:R-:W-:Y:S05]  /*1b80*/  BSYNC.RECONVERGENT B1 ;  /* 0x0000000000017941 */ /* 0x000fea0003800200 */
.L_x_1126:
[C---:B--2---:R-:W-:Y:S02]  /*1b90*/  IMAD.IADD R4, R3.reuse, 0x1, R4 ;  /* 0x0000000103047824 */ /* 0x044fe400078e0204 */
[----:B------:R-:W-:-:S03]  /*1ba0*/  IMAD R2, R3, 0x4, R2 ;  /* 0x0000000403027824 */ /* 0x000fc600078e0202 */
[----:B------:R-:W-:-:S13]  /*1bb0*/  ISETP.GE.U32.AND P0, PT, R4, 0x40, PT ;  /* 0x000000400400780c */ /* 0x000fda0003f06070 */
[----:B------:R-:W-:Y:S05]  /*1bc0*/  @!P0 BRA `(.L_x_1128) ;  /* 0xfffffffc008c8947 */ /* 0x000fea000383ffff */
.L_x_1125:
[----:B------:R-:W-:Y:S05]  /*1bd0*/  BSYNC.RECONVERGENT B0 ;  /* 0x0000000000007941 */ /* 0x000fea0003800200 */
.L_x_1124:
[----:B------:R-:W-:Y:S01]  /*1be0*/  BAR.SYNC.DEFER_BLOCKING 0x0 ;  /* 0x0000000000007b1d */ /* 0x000fe20000010000 */
[----:B------:R-:W-:-:S05]  /*1bf0*/  ISETP.GT.U32.AND P0, PT, R0, 0x3f, PT ;  /* 0x0000003f0000780c */ /* 0x000fca0003f04070 */
[----:B------:R-:W-:Y:S08]  /*1c00*/  BSSY.RECONVERGENT B0, `(.L_x_1129) ;  /* 0x0000021000007945 */ /* 0x000ff00003800200 */
[----:B------:R-:W-:Y:S05]  /*1c10*/  @P0 BRA `(.L_x_1130) ;  /* 0x00000000007c0947 */ /* 0x000fea0003800000 */
[----:B------:R-:W-:Y:S02]  /*1c20*/  IMAD.SHL.U32 R2, R0, 0x4, RZ ;  /* 0x0000000400027824 */ /* 0x000fe400078e00ff */
[----:B------:R-:W-:-:S07]  /*1c30*/  IMAD.MOV.U32 R4, RZ, RZ, R0 ;  /* 0x000000ffff047224 */ /* 0x000fce00078e0000 */
.L_x_1133:
        /* <DEDUP_REMOVED lines=24> */
.L_x_1132:
[----:B------:R-:W-:Y:S05]  /*1dc0*/  BSYNC.RECONVERGENT B1 ;  /* 0x0000000000017941 */ /* 0x000fea0003800200 */
.L_x_1131:
[C---:B--2---:R-:W-:Y:S02]  /*1dd0*/  IMAD.IADD R4, R3.reuse, 0x1, R4 ;  /* 0x0000000103047824 */ /* 0x044fe400078e0204 */
[----:B------:R-:W-:-:S03]  /*1de0*/  IMAD R2, R3, 0x4, R2 ;  /* 0x0000000403027824 */ /* 0x000fc600078e0202 */
[----:B------:R-:W-:-:S13]  /*1df0*/  ISETP.GE.U32.AND P0, PT, R4, 0x40, PT ;  /* 0x000000400400780c */ /* 0x000fda0003f06070 */
[----:B------:R-:W-:Y:S05]  /*1e00*/  @!P0 BRA `(.L_x_1133) ;  /* 0xfffffffc008c8947 */ /* 0x000fea000383ffff */
.L_x_1130:
[----:B------:R-:W-:Y:S05]  /*1e10*/  BSYNC.RECONVERGENT B0 ;  /* 0x0000000000007941 */ /* 0x000fea0003800200 */
.L_x_1129:
[----:B------:R-:W-:Y:S01]  /*1e20*/  BAR.SYNC.DEFER_BLOCKING 0x0 ;  /* 0x0000000000007b1d */ /* 0x000fe20000010000 */
[----:B------:R-:W-:-:S05]  /*1e30*/  ISETP.GT.U32.AND P0, PT, R0, 0x3f, PT ;  /* 0x0000003f0000780c */ /* 0x000fca0003f04070 */
[----:B------:R-:W-:Y:S08]  /*1e40*/  BSSY.RECONVERGENT B0, `(.L_x_1134) ;  /* 0x0000021000007945 */ /* 0x000ff00003800200 */
[----:B------:R-:W-:Y:S05]  /*1e50*/  @P0 BRA `(.L_x_1135) ;  /* 0x00000000007c0947 */ /* 0x000fea0003800000 */
[----:B------:R-:W-:Y:S02]  /*1e60*/  IMAD.SHL.U32 R2, R0, 0x4, RZ ;  /* 0x0000000400027824 */ /* 0x000fe400078e00ff */
[----:B------:R-:W-:-:S07]  /*1e70*/  IMAD.MOV.U32 R4, RZ, RZ, R0 ;  /* 0x000000ffff047224 */ /* 0x000fce00078e0000 */
.L_x_1138:
        /* <DEDUP_REMOVED lines=24> */
.L_x_1137:
[----:B------:R-:W-:Y:S05]  /*2000*/  BSYNC.RECONVERGENT B1 ;  /* 0x0000000000017941 */ /* 0x000fea0003800200 */
.L_x_1136:
[C---:B--2---:R-:W-:Y:S02]  /*2010*/  IMAD.IADD R4, R3.reuse, 0x1, R4 ;  /* 0x0000000103047824 */ /* 0x044fe400078e0204 */
[----:B------:R-:W-:-:S03]  /*2020*/  IMAD R2, R3, 0x4, R2 ;  /* 0x0000000403027824 */ /* 0x000fc600078e0202 */
[----:B------:R-:W-:-:S13]  /*2030*/  ISETP.GE.U32.AND P0, PT, R4, 0x40, PT ;  /* 0x000000400400780c */ /* 0x000fda0003f06070 */
[----:B------:R-:W-:Y:S05]  /*2040*/  @!P0 BRA `(.L_x_1138) ;  /* 0xfffffffc008c8947 */ /* 0x000fea000383ffff */
.L_x_1135:
[----:B------:R-:W-:Y:S05]  /*2050*/  BSYNC.RECONVERGENT B0 ;  /* 0x0000000000007941 */ /* 0x000fea0003800200 */
.L_x_1134:
[----:B------:R-:W-:Y:S01]  /*2060*/  BAR.SYNC.DEFER_BLOCKING 0x0 ;  /* 0x0000000000007b1d */ /* 0x000fe20000010000 */
[----:B------:R-:W-:-:S05]  /*2070*/  ISETP.GT.U32.AND P0, PT, R0, 0x3f, PT ;  /* 0x0000003f0000780c */ /* 0x000fca0003f04070 */
[----:B------:R-:W-:Y:S08]  /*2080*/  BSSY.RECONVERGENT B0, `(.L_x_1139) ;  /* 0x0000021000007945 */ /* 0x000ff00003800200 */
[----:B------:R-:W-:Y:S05]  /*2090*/  @P0 BRA `(.L_x_1140) ;  /* 0x00000000007c0947 */ /* 0x000fea0003800000 */
[----:B------:R-:W-:Y:S02]  /*20a0*/  IMAD.SHL.U32 R2, R0, 0x4, RZ ;  /* 0x0000000400027824 */ /* 0x000fe400078e00ff */
[----:B------:R-:W-:-:S07]  /*20b0*/  IMAD.MOV.U32 R4, RZ, RZ, R0 ;  /* 0x000000ffff047224 */ /* 0x000fce00078e0000 */
.L_x_1143:
        /* <DEDUP_REMOVED lines=24> */
.L_x_1142:
[----:B------:R-:W-:Y:S05]  /*2240*/  BSYNC.RECONVERGENT B1 ;  /* 0x0000000000017941 */ /* 0x000fea0003800200 */
.L_x_1141:
[C---:B--2---:R-:W-:Y:S02]  /*2250*/  IMAD.IADD R4, R3.reuse, 0x1, R4 ;  /* 0x0000000103047824 */ /* 0x044fe400078e0204 */
[----:B------:R-:W-:-:S03]  /*2260*/  IMAD R2, R3, 0x4, R2 ;  /* 0x0000000403027824 */ /* 0x000fc600078e0202 */
[----:B------:R-:W-:-:S13]  /*2270*/  ISETP.GE.U32.AND P0, PT, R4, 0x40, PT ;  /* 0x000000400400780c */ /* 0x000fda0003f06070 */
[----:B------:R-:W-:Y:S05]  /*2280*/  @!P0 BRA `(.L_x_1143) ;  /* 0xfffffffc008c8947 */ /* 0x000fea000383ffff */
.L_x_1140:
[----:B------:R-:W-:Y:S05]  /*2290*/  BSYNC.RECONVERGENT B0 ;  /* 0x0000000000007941 */ /* 0x000fea0003800200 */
.L_x_1139:
[----:B------:R-:W-:Y:S01]  /*22a0*/  BAR.SYNC.DEFER_BLOCKING 0x0 ;  /* 0x0000000000007b1d */ /* 0x000fe20000010000 */
[----:B------:R-:W-:-:S05]  /*22b0*/  ISETP.GT.U32.AND P0, PT, R0, 0x3f, PT ;  /* 0x0000003f0000780c */ /* 0x000fca0003f04070 */
[----:B------:R-:W-:Y:S08]  /*22c0*/  BSSY.RECONVERGENT B0, `(.L_x_1144) ;  /* 0x0000021000007945 */ /* 0x000ff00003800200 */
[----:B------:R-:W-:Y:S05]  /*22d0*/  @P0 BRA `(.L_x_1145) ;  /* 0x00000000007c0947 */ /* 0x000fea0003800000 */
[----:B------:R-:W-:Y:S01]  /*22e0*/  IMAD.SHL.U32 R2, R0, 0x4, RZ ;  /* 0x0000000400027824 */ /* 0x000fe200078e00ff */
[----:B------:R-:W-:-:S07]  /*22f0*/  MOV R4, R0 ;  /* 0x0000000000047202 */ /* 0x000fce0000000f00 */
.L_x_1148:
        /* <DEDUP_REMOVED lines=24> */
.L_x_1147:
[----:B------:R-:W-:Y:S05]  /*2480*/  BSYNC.RECONVERGENT B1 ;  /* 0x0000000000017941 */ /* 0x000fea0003800200 */
.L_x_1146:
[C---:B--2---:R-:W-:Y:S02]  /*2490*/  IMAD.IADD R4, R3.reuse, 0x1, R4 ;  /* 0x0000000103047824 */ /* 0x044fe400078e0204 */
[----:B------:R-:W-:-:S03]  /*24a0*/  IMAD R2, R3, 0x4, R2 ;  /* 0x0000000403027824 */ /* 0x000fc600078e0202 */
[----:B------:R-:W-:-:S13]  /*24b0*/  ISETP.GE.U32.AND P0, PT, R4, 0x40, PT ;  /* 0x000000400400780c */ /* 0x000fda0003f06070 */
[----:B------:R-:W-:Y:S05]  /*24c0*/  @!P0 BRA `(.L_x_1148) ;  /* 0xfffffffc008c8947 */ /* 0x000fea000383ffff */
.L_x_1145:
[----:B------:R-:W-:Y:S05]  /*24d0*/  BSYNC.RECONVERGENT B0 ;  /* 0x0000000000007941 */ /* 0x000fea0003800200 */
.L_x_1144:
[----:B------:R-:W-:Y:S01]  /*24e0*/  BAR.SYNC.DEFER_BLOCKING 0x0 ;  /* 0x0000000000007b1d */ /* 0x000fe20000010000 */
[----:B------:R-:W-:-:S05]  /*24f0*/  ISETP.GT.U32.AND P0, PT, R0, 0x3f, PT ;  /* 0x0000003f0000780c */ /* 0x000fca0003f04070 */
[----:B------:R-:W-:Y:S08]  /*2500*/  BSSY.RECONVERGENT B0, `(.L_x_1149) ;  /* 0x0000021000007945 */ /* 0x000ff00003800200 */
[----:B------:R-:W-:Y:S05]  /*2510*/  @P0 BRA `(.L_x_1150) ;  /* 0x00000000007c0947 */ /* 0x000fea0003800000 */
[----:B------:R-:W-:Y:S02]  /*2520*/  IMAD.SHL.U32 R2, R0, 0x4, RZ ;  /* 0x0000000400027824 */ /* 0x000fe400078e00ff */
[----:B------:R-:W-:-:S07]  /*2530*/  IMAD.MOV.U32 R4, RZ, RZ, R0 ;  /* 0x000000ffff047224 */ /* 0x000fce00078e0000 */
.L_x_1153:
        /* <DEDUP_REMOVED lines=24> */
.L_x_1152:
[----:B------:R-:W-:Y:S05]  /*26c0*/  BSYNC.RECONVERGENT B1 ;  /* 0x0000000000017941 */ /* 0x000fea0003800200 */
.L_x_1151:
[C---:B--2---:R-:W-:Y:S02]  /*26d0*/  IMAD.IADD R4, R3.reuse, 0x1, R4 ;  /* 0x0000000103047824 */ /* 0x044fe400078e0204 */
[----:B------:R-:W-:-:S03]  /*26e0*/  IMAD R2, R3, 0x4, R2 ;  /* 0x0000000403027824 */ /* 0x000fc600078e0202 */
[----:B------:R-:W-:-:S13]  /*26f0*/  ISETP.GE.U32.AND P0, PT, R4, 0x40, PT ;  /* 0x000000400400780c */ /* 0x000fda0003f06070 */
[----:B------:R-:W-:Y:S05]  /*2700*/  @!P0 BRA `(.L_x_1153) ;  /* 0xfffffffc008c8947 */ /* 0x000fea000383ffff */
.L_x_1150:
[----:B------:R-:W-:Y:S05]  /*2710*/  BSYNC.RECONVERGENT B0 ;  /* 0x0000000000007941 */ /* 0x000fea0003800200 */
.L_x_1149:
[----:B------:R-:W-:Y:S01]  /*2720*/  BAR.SYNC.DEFER_BLOCKING 0x0 ;  /* 0x0000000000007b1d */ /* 0x000fe20000010000 */
[----:B------:R-:W-:-:S05]  /*2730*/  ISETP.GT.U32.AND P0, PT, R0, 0x3f, PT ;  /* 0x0000003f0000780c */ /* 0x000fca0003f04070 */
[----:B------:R-:W-:Y:S08]  /*2740*/  BSSY.RECONVERGENT B0, `(.L_x_1154) ;  /* 0x0000021000007945 */ /* 0x000ff00003800200 */
[----:B------:R-:W-:Y:S05]  /*2750*/  @P0 BRA `(.L_x_1155) ;  /* 0x00000000007c0947 */ /* 0x000fea0003800000 */
[----:B------:R-:W-:Y:S02]  /*2760*/  IMAD.SHL.U32 R2, R0, 0x4, RZ ;  /* 0x0000000400027824 */ /* 0x000fe400078e00ff */
[----:B------:R-:W-:-:S07]  /*2770*/  IMAD.MOV.U32 R4, RZ, RZ, R0 ;  /* 0x000000ffff047224 */ /* 0x000fce00078e0000 */
.L_x_1158:
        /* <DEDUP_REMOVED lines=24> */
.L_x_1157:
[----:B------:R-:W-:Y:S05]  /*2900*/  BSYNC.RECONVERGENT B1 ;  /* 0x0000000000017941 */ /* 0x000fea0003800200 */
.L_x_1156:
[C---:B--2---:R-:W-:Y:S02]  /*2910*/  IMAD.IADD R4, R3.reuse, 0x1, R4 ;  /* 0x0000000103047824 */ /* 0x044fe400078e0204 */
[----:B------:R-:W-:-:S03]  /*2920*/  IMAD R2, R3, 0x4, R2 ;  /* 0x0000000403027824 */ /* 0x000fc600078e0202 */
[----:B------:R-:W-:-:S13]  /*2930*/  ISETP.GE.U32.AND P0, PT, R4, 0x40, PT ;  /* 0x000000400400780c */ /* 0x000fda0003f06070 */
[----:B------:R-:W-:Y:S05]  /*2940*/  @!P0 BRA `(.L_x_1158) ;  /* 0xfffffffc008c8947 */ /* 0x000fea000383ffff */
.L_x_1155:
[----:B------:R-:W-:Y:S05]  /*2950*/  BSYNC.RECONVERGENT B0 ;  /* 0x0000000000007941 */ /* 0x000fea0003800200 */
.L_x_1154:
[----:B------:R-:W-:Y:S01]  /*2960*/  BAR.SYNC.DEFER_BLOCKING 0x0 ;  /* 0x0000000000007b1d */ /* 0x000fe20000010000 */
[----:B------:R-:W-:-:S05]  /*2970*/  ISETP.GT.U32.AND P0, PT, R0, 0x3f, PT ;  /* 0x0000003f0000780c */ /* 0x000fca0003f04070 */
[----:B------:R-:W-:Y:S08]  /*2980*/  BSSY.RECONVERGENT B0, `(.L_x_1159) ;  /* 0x0000021000007945 */ /* 0x000ff00003800200 */
[----:B------:R-:W-:Y:S05]  /*2990*/  @P0 BRA `(.L_x_1160) ;  /* 0x00000000007c0947 */ /* 0x000fea0003800000 */
[----:B------:R-:W-:Y:S01]  /*29a0*/  SHF.L.U32 R2, R0, 0x2, RZ ;  /* 0x0000000200027819 */ /* 0x000fe200000006ff */
[----:B------:R-:W-:-:S07]  /*29b0*/  IMAD.MOV.U32 R4, RZ, RZ, R0 ;  /* 0x000000ffff047224 */ /* 0x000fce00078e0000 */
.L_x_1163:
        /* <DEDUP_REMOVED lines=24> */
.L_x_1162:
[----:B------:R-:W-:Y:S05]  /*2b40*/  BSYNC.RECONVERGENT B1 ;  /* 0x0000000000017941 */ /* 0x000fea0003800200 */
.L_x_1161:
[C---:B--2---:R-:W-:Y:S02]  /*2b50*/  IMAD.IADD R4, R3.reuse, 0x1, R4 ;  /* 0x0000000103047824 */ /* 0x044fe400078e0204 */
[----:B------:R-:W-:-:S03]  /*2b60*/  IMAD R2, R3, 0x4, R2 ;  /* 0x0000000403027824 */ /* 0x000fc600078e0202 */
[----:B------:R-:W-:-:S13]  /*2b70*/  ISETP.GE.U32.AND P0, PT, R4, 0x40, PT ;  /* 0x000000400400780c */ /* 0x000fda0003f06070 */
[----:B------:R-:W-:Y:S05]  /*2b80*/  @!P0 BRA `(.L_x_1163) ;  /* 0xfffffffc008c8947 */ /* 0x000fea000383ffff */
.L_x_1160:
[----:B------:R-:W-:Y:S05]  /*2b90*/  BSYNC.RECONVERGENT B0 ;  /* 0x0000000000007941 */ /* 0x000fea0003800200 */
.L_x_1159:
[----:B------:R-:W-:Y:S01]  /*2ba0*/  BAR.SYNC.DEFER_BLOCKING 0x0 ;  /* 0x0000000000007b1d */ /* 0x000fe20000010000 */
[----:B------:R-:W-:-:S05]  /*2bb0*/  ISETP.GT.U32.AND P0, PT, R0, 0x3f, PT ;  /* 0x0000003f0000780c */ /* 0x000fca0003f04070 */
[----:B------:R-:W-:Y:S08]  /*2bc0*/  BSSY.RECONVERGENT B0, `(.L_x_1164) ;  /* 0x0000020000007945 */ /* 0x000ff00003800200 */
[----:B------:R-:W-:Y:S05]  /*2bd0*/  @P0 BRA `(.L_x_1165) ;  /* 0x0000000000780947 */ /* 0x000fea0003800000 */
[----:B------:R-:W-:Y:S02]  /*2be0*/  IMAD.SHL.U32 R2, R0, 0x4, RZ ;  /* 0x0000000400027824 */ /* 0x000fe400078e00ff */
[----:B------:R-:W-:-:S07]  /*2bf0*/  IMAD.MOV.U32 R4, RZ, RZ, R0 ;  /* 0x000000ffff047224 */ /* 0x000fce00078e0000 */
.L_x_1168:
[----:B---34-:R-:W-:Y:S01]  /*2c00*/  LOP3.LUT R7, R4, 0x20, RZ, 0x3c, !PT ;  /* 0x0000002004077812 */ /* 0x018fe200078e3cff */
[----:B------:R-:W-:Y:S03]  /*2c10*/  BSSY.RECONVERGENT B1, `(.L_x_1166) ;  /* 0x0000018000017945 */ /* 0x000fe60003800200 */
[----:B------:R-:W-:Y:S01]  /*2c20*/  ISETP.GT.U32.AND P0, PT, R7, R4, PT ;  /* 0x000000040700720c */ /* 0x000fe20003f04070 */
[----:B--2---:R-:W-:-:S05]  /*2c30*/  IMAD.IADD R4, R3, 0x1, R4 ;  /* 0x0000000103047824 */ /* 0x004fca00078e0204 */
        /* <DEDUP_REMOVED lines=18> */
[----:B------:R-:W2:Y:S04]  /*2d60*/  LDS R6, [R5] ;  /* 0x0000000005067984 */ /* 0x000ea80000000800 */
[----:B0-----:R3:W-:Y:S04]  /*2d70*/  STS [R5], R8 ;  /* 0x0000000805007388 */ /* 0x0017e80000000800 */
[----:B--2---:R3:W-:Y:S02]  /*2d80*/  STS [R7], R6 ;  /* 0x0000000607007388 */ /* 0x0047e40000000800 */
.L_x_1167:
[----:B------:R-:W-:Y:S05]  /*2d90*/  BSYNC.RECONVERGENT B1 ;  /* 0x0000000000017941 */ /* 0x000fea0003800200 */
.L_x_1166:
[----:B------:R-:W-:Y:S01]  /*2da0*/  IMAD R2, R3, 0x4, R2 ;  /* 0x0000000403027824 */ /* 0x000fe200078e0202 */
[----:B------:R-:W-:Y:S06]  /*2db0*/  @!P1 BRA `(.L_x_1168) ;  /* 0xfffffffc00909947 */ /* 0x000fec000383ffff */
.L_x_1165:
[----:B------:R-:W-:Y:S05]  /*2dc0*/  BSYNC.RECONVERGENT B0 ;  /* 0x0000000000007941 */ /* 0x000fea0003800200 */
.L_x_1164:
[----:B------:R-:W-:Y:S01]  /*2dd0*/  BAR.SYNC.DEFER_BLOCKING 0x0 ;  /* 0x0000000000007b1d */ /* 0x000fe20000010000 */
[----:B------:R-:W-:-:S05]  /*2de0*/  ISETP.GT.U32.AND P0, PT, R0, 0x3f, PT ;  /* 0x0000003f0000780c */ /* 0x000fca0003f04070 */
[----:B------:R-:W-:Y:S08]  /*2df0*/  BSSY.RECONVERGENT B0, `(.L_x_1169) ;  /* 0x0000020000007945 */ /* 0x000ff00003800200 */
[----:B------:R-:W-:Y:S05]  /*2e00*/  @P0 BRA `(.L_x_1170) ;  /* 0x0000000000780947 */ /* 0x000fea0003800000 */
[----:B------:R-:W-:Y:S02]  /*2e10*/  IMAD.SHL.U32 R2, R0, 0x4, RZ ;  /* 0x0000000400027824 */ /* 0x000fe400078e00ff */
[----:B------:R-:W-:-:S07]  /*2e20*/  IMAD.MOV.U32 R4, RZ, RZ, R0 ;  /* 0x000000ffff047224 */ /* 0x000fce00078e0000 */
.L_x_1173:
        /* <DEDUP_REMOVED lines=25> */
.L_x_1172:
[----:B------:R-:W-:Y:S05]  /*2fc0*/  BSYNC.RECONVERGENT B1 ;  /* 0x0000000000017941 */ /* 0x000fea0003800200 */
.L_x_1171:
[----:B------:R-:W-:Y:S01]  /*2fd0*/  LEA R2, R3, R2, 0x2 ;  /* 0x0000000203027211 */ /* 0x000fe200078e10ff */
[----:B------:R-:W-:Y:S06]  /*2fe0*/  @!P1 BRA `(.L_x_1173) ;  /* 0xfffffffc00909947 */ /* 0x000fec000383ffff */
.L_x_1170:
[----:B------:R-:W-:Y:S05]  /*2ff0*/  BSYNC.RECONVERGENT B0 ;  /* 0x0000000000007941 */ /* 0x000fea0003800200 */
.L_x_1169:
[----:B------:R-:W-:Y:S01]  /*3000*/  BAR.SYNC.DEFER_BLOCKING 0x0 ;  /* 0x0000000000007b1d */ /* 0x000fe20000010000 */
[----:B------:R-:W-:-:S05]  /*3010*/  ISETP.GT.U32.AND P0, PT, R0, 0x3f, PT ;  /* 0x0000003f0000780c */ /* 0x000fca0003f04070 */
[----:B------:R-:W-:Y:S08]  /*3020*/  BSSY.RECONVERGENT B0, `(.L_x_1174) ;  /* 0x0000020000007945 */ /* 0x000ff00003800200 */
[----:B------:R-:W-:Y:S05]  /*3030*/  @P0 BRA `(.L_x_1175) ;  /* 0x0000000000780947 */ /* 0x000fea0003800000 */
[----:B------:R-:W-:Y:S02]  /*3040*/  IMAD.SHL.U32 R2, R0, 0x4, RZ ;  /* 0x0000000400027824 */ /* 0x000fe400078e00ff */
[----:B------:R-:W-:-:S07]  /*3050*/  IMAD.MOV.U32 R4, RZ, RZ, R0 ;  /* 0x000000ffff047224 */ /* 0x000fce00078e0000 */
.L_x_1178:
        /* <DEDUP_REMOVED lines=25> */
.L_x_1177:
[----:B------:R-:W-:Y:S05]  /*31f0*/  BSYNC.RECONVERGENT B1 ;  /* 0x0000000000017941 */ /* 0x000fea0003800200 */
.L_x_1176:
[----:B------:R-:W-:Y:S01]  /*3200*/  IMAD R2, R3, 0x4, R2 ;  /* 0x0000000403027824 */ /* 0x000fe200078e0202 */
[----:B------:R-:W-:Y:S06]  /*3210*/  @!P1 BRA `(.L_x_1178) ;  /* 0xfffffffc00909947 */ /* 0x000fec000383ffff */
.L_x_1175:
[----:B------:R-:W-:Y:S05]  /*3220*/  BSYNC.RECONVERGENT B0 ;  /* 0x0000000000007941 */ /* 0x000fea0003800200 */
.L_x_1174:
[----:B------:R-:W-:Y:S01]  /*3230*/  BAR.SYNC.DEFER_BLOCKING 0x0 ;  /* 0x0000000000007b1d */ /* 0x000fe20000010000 */
[----:B------:R-:W-:-:S05]  /*3240*/  ISETP.GT.U32.AND P0, PT, R0, 0x3f, PT ;  /* 0x0000003f0000780c */ /* 0x000fca0003f04070 */
[----:B------:R-:W-:Y:S08]  /*3250*/  BSSY.RECONVERGENT B0, `(.L_x_1179) ;  /* 0x0000020000007945 */ /* 0x000ff00003800200 */
[----:B------:R-:W-:Y:S05]  /*3260*/  @P0 BRA `(.L_x_1180) ;  /* 0x0000000000780947 */ /* 0x000fea0003800000 */
[----:B------:R-:W-:Y:S02]  /*3270*/  IMAD.SHL.U32 R2, R0, 0x4, RZ ;  /* 0x0000000400027824 */ /* 0x000fe400078e00ff */
[----:B------:R-:W-:-:S07]  /*3280*/  IMAD.MOV.U32 R4, RZ, RZ, R0 ;  /* 0x000000ffff047224 */ /* 0x000fce00078e0000 */
.L_x_1183:
        /* <DEDUP_REMOVED lines=8> */
[----:B0-----:R-:W-:-:S04]  /*3310*/  LEA R11, R6, R5, 0x18 ;  /* 0x00000005060b7211 */ /* 0x001fc800078ec0ff */
[----:B------:R-:W-:Y:S01]  /*3320*/  IADD3 R9, PT, PT, R11, R2, RZ ;  /* 0x000000020b097210 */ /* 0x000fe20007ffe0ff */
[----:B------:R-:W-:-:S04]  /*3330*/  IMAD R11, R7, 0x4, R11 ;  /* 0x00000004070b7824 */ /* 0x000fc800078e020b */
        /* <DEDUP_REMOVED lines=14> */
.L_x_1182:
[----:B------:R-:W-:Y:S05]  /*3420*/  BSYNC.RECONVERGENT B1 ;  /* 0x0000000000017941 */ /* 0x000fea0003800200 */
.L_x_1181:
[----:B------:R-:W-:Y:S01]  /*3430*/  IMAD R2, R3, 0x4, R2 ;  /* 0x0000000403027824 */ /* 0x000fe200078e0202 */
[----:B------:R-:W-:Y:S06]  /*3440*/  @!P1 BRA `(.L_x_1183) ;  /* 0xfffffffc00909947 */ /* 0x000fec000383ffff */
.L_x_1180:
[----:B------:R-:W-:Y:S05]  /*3450*/  BSYNC.RECONVERGENT B0 ;  /* 0x0000000000007941 */ /* 0x000fea0003800200 */
.L_x_1179:
[----:B------:R-:W-:Y:S01]  /*3460*/  BAR.SYNC.DEFER_BLOCKING 0x0 ;  /* 0x0000000000007b1d */ /* 0x000fe20000010000 */
[----:B------:R-:W-:-:S05]  /*3470*/  ISETP.GT.U32.AND P0, PT, R0, 0x3f, PT ;  /* 0x0000003f0000780c */ /* 0x000fca0003f04070 */
[----:B------:R-:W-:Y:S08]  /*3480*/  BSSY.RECONVERGENT B0, `(.L_x_1184) ;  /* 0x0000020000007945 */ /* 0x000ff00003800200 */
[----:B------:R-:W-:Y:S05]  /*3490*/  @P0 BRA `(.L_x_1185) ;  /* 0x0000000000780947 */ /* 0x000fea0003800000 */
[----:B------:R-:W-:Y:S02]  /*34a0*/  IMAD.SHL.U32 R2, R0, 0x4, RZ ;  /* 0x0000000400027824 */ /* 0x000fe400078e00ff */
[----:B------:R-:W-:-:S07]  /*34b0*/  IMAD.MOV.U32 R4, RZ, RZ, R0 ;  /* 0x000000ffff047224 */ /* 0x000fce00078e0000 */
.L_x_1188:
        /* <DEDUP_REMOVED lines=19> */
[----:B------:R-:W-:Y:S01]  /*35f0*/  IMAD R7, R7, 0x4, R5 ;  /* 0x0000000407077824 */ /* 0x000fe200078e0205 */
[----:B------:R-:W-:-:S04]  /*3600*/  IADD3 R5, PT, PT, R5, R2, RZ ;  /* 0x0000000205057210 */ /* 0x000fc80007ffe0ff */
[----:B------:R-:W0:Y:S04]  /*3610*/  LDS R8, [R7] ;  /* 0x0000000007087984 */ /* 0x000e280000000800 */
[----:B------:R-:W2:Y:S04]  /*3620*/  LDS R6, [R5] ;  /* 0x0000000005067984 */ /* 0x000ea80000000800 */
[----:B0-----:R3:W-:Y:S04]  /*3630*/  STS [R5], R8 ;  /* 0x0000000805007388 */ /* 0x0017e80000000800 */
[----:B--2---:R3:W-:Y:S02]  /*3640*/  STS [R7], R6 ;  /* 0x0000000607007388 */ /* 0x0047e40000000800 */
.L_x_1187:
[----:B------:R-:W-:Y:S05]  /*3650*/  BSYNC.RECONVERGENT B1 ;  /* 0x0000000000017941 */ /* 0x000fea0003800200 */
.L_x_1186:
[----:B------:R-:W-:Y:S01]  /*3660*/  IMAD R2, R3, 0x4, R2 ;  /* 0x0000000403027824 */ /* 0x000fe200078e0202 */
[----:B------:R-:W-:Y:S06]  /*3670*/  @!P1 BRA `(.L_x_1188) ;  /* 0xfffffffc00909947 */ /* 0x000fec000383ffff */
.L_x_1185:
[----:B------:R-:W-:Y:S05]  /*3680*/  BSYNC.RECONVERGENT B0 ;  /* 0x0000000000007941 */ /* 0x000fea0003800200 */
.L_x_1184:
[----:B------:R-:W-:Y:S01]  /*3690*/  BAR.SYNC.DEFER_BLOCKING 0x0 ;  /* 0x0000000000007b1d */ /* 0x000fe20000010000 */
[----:B------:R-:W-:-:S05]  /*36a0*/  ISETP.GT.U32.AND P0, PT, R0, 0x3f, PT ;  /* 0x0000003f0000780c */ /* 0x000fca0003f04070 */
[----:B------:R-:W-:Y:S08]  /*36b0*/  BSSY.RECONVERGENT B0, `(.L_x_1189) ;  /* 0x0000020000007945 */ /* 0x000ff00003800200 */
[----:B------:R-:W-:Y:S05]  /*36c0*/  @P0 BRA `(.L_x_1190) ;  /* 0x0000000000780947 */ /* 0x000fea0003800000 */
[----:B------:R-:W-:Y:S02]  /*36d0*/  IMAD.SHL.U32 R2, R0, 0x4, RZ ;  /* 0x0000000400027824 */ /* 0x000fe400078e00ff */
[----:B------:R-:W-:-:S07]  /*36e0*/  IMAD.MOV.U32 R4, RZ, RZ, R0 ;  /* 0x000000ffff047224 */ /* 0x000fce00078e0000 */
.L_x_1193:
        /* <DEDUP_REMOVED lines=25> */
.L_x_1192:
[----:B------:R-:W-:Y:S05]  /*3880*/  BSYNC.RECONVERGENT B1 ;  /* 0x0000000000017941 */ /* 0x000fea0003800200 */
.L_x_1191:
[----:B------:R-:W-:Y:S01]  /*3890*/  IMAD R2, R3, 0x4, R2 ;  /* 0x0000000403027824 */ /* 0x000fe200078e0202 */
[----:B------:R-:W-:Y:S06]  /*38a0*/  @!P1 BRA `(.L_x_1193) ;  /* 0xfffffffc00909947 */ /* 0x000fec000383ffff */
.L_x_1190:
[----:B------:R-:W-:Y:S05]  /*38b0*/  BSYNC.RECONVERGENT B0 ;  /* 0x0000000000007941 */ /* 0x000fea0003800200 */
.L_x_1189:
[----:B01----:R-:W0:Y:S08]  /*38c0*/  LDC R17, c[0x0][0x38c] ;  /* 0x0000e300ff117b82 */ /* 0x003e300000000800 */
[----:B------:R-:W-:Y:S01]  /*38d0*/  BAR.SYNC.DEFER_BLOCKING 0x0 ;  /* 0x0000000000007b1d */ /* 0x000fe20000010000 */
[----:B0-----:R-:W-:-:S13]  /*38e0*/  ISETP.GE.AND P0, PT, R0, R17, PT ;  /* 0x000000110000720c */ /* 0x001fda0003f06270 */
[----:B------:R-:W-:Y:S05]  /*38f0*/  @P0 EXIT ;  /* 0x000000000000094d */ /* 0x000fea0003800000 */
[----:B------:R-:W0:Y:S01]  /*3900*/  S2UR UR5, SR_CgaCtaId ;  /* 0x00000000000579c3 */ /* 0x000e220000008800 */
[----:B------:R-:W-:Y:S02]  /*3910*/  UMOV UR4, 0x400 ;  /* 0x0000040000047882 */ /* 0x000fe40000000000 */
[----:B------:R-:W-:-:S05]  /*3920*/  UIADD3 UR6, UPT, UPT, UR4, 0x100, URZ ;  /* 0x0000010004067890 */ /* 0x000fca000fffe0ff */
[----:B---34-:R-:W1:Y:S08]  /*3930*/  LDC.64 R8, c[0x0][0x390] ;  /* 0x0000e400ff087b82 */ /* 0x018e700000000a00 */
[----:B------:R-:W3:Y:S01]  /*3940*/  LDC.64 R10, c[0x0][0x398] ;  /* 0x0000e600ff0a7b82 */ /* 0x000ee20000000a00 */
[----:B0-----:R-:W-:Y:S02]  /*3950*/  ULEA UR4, UR5, UR4, 0x18 ;  /* 0x0000000405047291 */ /* 0x001fe4000f8ec0ff */
[----:B------:R-:W-:-:S12]  /*3960*/  ULEA UR6, UR5, UR6, 0x18 ;  /* 0x0000000605067291 */ /* 0x000fd8000f8ec0ff */
.L_x_1194:
[C---:B------:R-:W-:Y:S01]  /*3970*/  LEA R2, R0.reuse, UR4, 0x2 ;  /* 0x0000000400027c11 */ /* 0x040fe2000f8e10ff */
[--C-:B0-----:R-:W-:Y:S01]  /*3980*/  IMAD R7, R17, UR7, R0.reuse ;  /* 0x0000000711077c24 */ /* 0x101fe2000f8e0200 */
[----:B------:R-:W-:Y:S01]  /*3990*/  LEA R12, R0, UR6, 0x2 ;  /* 0x00000006000c7c11 */ /* 0x000fe2000f8e10ff */
[----:B--2---:R-:W-:Y:S02]  /*39a0*/  IMAD.IADD R0, R3, 0x1, R0 ;  /* 0x0000000103007824 */ /* 0x004fe400078e0200 */
[----:B------:R-:W0:Y:S01]  /*39b0*/  LDS R13, [R2] ;  /* 0x00000000020d7984 */ /* 0x000e220000000800 */
[C---:B-1----:R-:W-:Y:S02]  /*39c0*/  IMAD.WIDE R4, R7.reuse, 0x4, R8 ;  /* 0x0000000407047825 */ /* 0x042fe400078e0208 */
[----:B------:R-:W-:Y:S01]  /*39d0*/  ISETP.GE.AND P0, PT, R0, R17, PT ;  /* 0x000000110000720c */ /* 0x000fe20003f06270 */
[----:B------:R-:W1:Y:S01]  /*39e0*/  LDS R15, [R12] ;  /* 0x000000000c0f7984 */ /* 0x000e620000000800 */
[----:B---3--:R-:W-:-:S03]  /*39f0*/  IMAD.WIDE R6, R7, 0x4, R10 ;  /* 0x0000000407067825 */ /* 0x008fc600078e020a */
[----:B0-----:R0:W-:Y:S04]  /*3a00*/  STG.E desc[UR8][R4.64], R13 ;  /* 0x0000000d04007986 */ /* 0x0011e8000c101908 */
[----:B-1----:R0:W-:Y:S04]  /*3a10*/  STG.E desc[UR8][R6.64], R15 ;  /* 0x0000000f06007986 */ /* 0x0021e8000c101908 */
[----:B------:R-:W-:Y:S05]  /*3a20*/  @!P0 BRA `(.L_x_1194) ;  /* 0xfffffffc00d08947 */ /* 0x000fea000383ffff */
[----:B------:R-:W-:Y:S05]  /*3a30*/  EXIT ;  /* 0x000000000000794d */ /* 0x000fea0003800000 */
.L_x_1195:
        /* <DEDUP_REMOVED lines=12> */
.L_x_1287:


//--------------------- .text._Z24topk_kernel_bitonic_tileILi32EEvPKfiiPfPi --------------------------
	.section	.text._Z24topk_kernel_bitonic_tileILi32EEvPKfiiPfPi,"ax",@progbits
	.align	128
        .global         _Z24topk_kernel_bitonic_tileILi32EEvPKfiiPfPi
        .type           _Z24topk_kernel_bitonic_tileILi32EEvPKfiiPfPi,@function
        .size           _Z24topk_kernel_bitonic_tileILi32EEvPKfiiPfPi,(.L_x_1288 - _Z24topk_kernel_bitonic_tileILi32EEvPKfiiPfPi)
        .other          _Z24topk_kernel_bitonic_tileILi32EEvPKfiiPfPi,@"STO_CUDA_ENTRY STV_DEFAULT"
_Z24topk_kernel_bitonic_tileILi32EEvPKfiiPfPi:
.text._Z24topk_kernel_bitonic_tileILi32EEvPKfiiPfPi:
        /* <DEDUP_REMOVED lines=50> */
[----:B------:R-:W-:Y:S02]  /*0320*/  LOP3.LUT R2, R2, 0x3, RZ, 0xc0, !PT ;  /* 0x0000000302027812 */ /* 0x000fe400078ec0ff */
[----:B------:R-:W-:-:S03]  /*0330*/  IADD3 R7, PT, PT, R6, 0x80, RZ ;  /* 0x0000008006077810 */ /* 0x000fc60007ffe0ff */
[----:B------:R-:W-:Y:S01]  /*0340*/  IMAD.MOV R2, RZ, RZ, -R2 ;  /* 0x000000ffff027224 */ /* 0x000fe200078e0a02 */
[----:B-1----:R-:W-:-:S04]  /*0350*/  LEA R8, P0, R9, UR4, 0x2 ;  /* 0x0000000409087c11 */ /* 0x002fc8000f8010ff */
[----:B------:R-:W-:Y:S01]  /*0360*/  LEA.HI.X R9, R9, UR5, R10, 0x2, P0 ;  /* 0x0000000509097c11 */ /* 0x000fe200080f140a */
[----:B------:R-:W-:Y:S01]  /*0370*/  IMAD.SHL.U32 R10, R0, 0x4, RZ ;  /* 0x00000004000a7824 */ /* 0x000fe200078e00ff */
[C---:B0-----:R-:W-:Y:S02]  /*0380*/  LEA R13, R15.reuse, R6, 0x18 ;  /* 0x000000060f0d7211 */ /* 0x041fe400078ec0ff */
[----:B------:R-:W-:-:S07]  /*0390*/  LEA R15, R15, R7, 0x18 ;  /* 0x000000070f0f7211 */ /* 0x000fce00078ec0ff */
.L_x_1200:
        /* <DEDUP_REMOVED lines=10> */
[----:B0-----:R-:W-:Y:S01]  /*0440*/  IMAD.MOV.U32 R8, RZ, RZ, R6 ;  /* 0x000000ffff087224 */ /* 0x001fe200078e0006 */
[----:B------:R-:W-:Y:S01]  /*0450*/  MOV R9, R7 ;  /* 0x0000000700097202 */ /* 0x000fe20000000f00 */
[C---:B------:R-:W-:Y:S02]  /*0460*/  IMAD R10, R3.reuse, 0x4, R10 ;  /* 0x00000004030a7824 */ /* 0x040fe400078e020a */
[----:B------:R-:W-:Y:S01]  /*0470*/  IMAD.IADD R24, R3, 0x1, R24 ;  /* 0x0000000103187824 */ /* 0x000fe200078e0218 */
[----:B--2---:R0:W-:Y:S04]  /*0480*/  STS [R14], R11 ;  /* 0x0000000b0e007388 */ /* 0x0041e80000000800 */
[----:B------:R0:W-:Y:S03]  /*0490*/  STS [R17], R12 ;  /* 0x0000000c11007388 */ /* 0x0001e60000000800 */
[----:B------:R-:W-:Y:S05]  /*04a0*/  @P0 BRA `(.L_x_1200) ;  /* 0xfffffffc00bc0947 */ /* 0x000fea000383ffff */
.L_x_1199:
[----:B------:R-:W-:Y:S05]  /*04b0*/  BSYNC.RECONVERGENT B1 ;  /* 0x0000000000017941 */ /* 0x000fea0003800200 */
.L_x_1198:
        /* <DEDUP_REMOVED lines=16> */
.L_x_1201:
[----:B------:R-:W-:Y:S01]  /*05c0*/  ISETP.GE.AND P2, PT, R24, UR10, PT ;  /* 0x0000000a18007c0c */ /* 0x000fe2000bf46270 */
[----:B-1----:R-:W-:Y:S01]  /*05d0*/  IMAD.MOV.U32 R26, RZ, RZ, -0x800000 ;  /* 0xff800000ff1a7424 */ /* 0x002fe200078e00ff */
        /* <DEDUP_REMOVED lines=31> */
[----:B------:R-:W-:Y:S01]  /*07d0*/  IMAD.MOV.U32 R18, RZ, RZ, -0x1 ;  /* 0xffffffffff127424 */ /* 0x000fe200078e00ff */
[-C--:B------:R-:W-:Y:S01]  /*07e0*/  @!P2 MOV R18, R24.reuse ;  /* 0x000000180012a202 */ /* 0x080fe20000000f00 */
[--C-:B------:R-:W-:Y:S01]  /*07f0*/  IMAD.IADD R29, R10, 0x1, R2.reuse ;  /* 0x000000010a1d7824 */ /* 0x100fe200078e0202 */
        /* <DEDUP_REMOVED lines=28> */
.L_x_1197:
[----:B------:R-:W-:Y:S05]  /*09c0*/  BSYNC.RECONVERGENT B0 ;  /* 0x0000000000007941 */ /* 0x000fea0003800200 */
.L_x_1196:
[----:B------:R-:W2:Y:S08]  /*09d0*/  LDC R3, c[0x0][0x360] ;  /* 0x0000d800ff037b82 */ /* 0x000eb00000000800 */
[----:B------:R-:W-:Y:S01]  /*09e0*/  BAR.SYNC.DEFER_BLOCKING 0x0 ;  /* 0x0000000000007b1d */ /* 0x000fe20000010000 */
[----:B------:R-:W-:-:S05]  /*09f0*/  ISETP.GT.U32.AND P0, PT, R0, 0x1f, PT ;  /* 0x0000001f0000780c */ /* 0x000fca0003f04070 */
[----:B------:R-:W-:Y:S08]  /*0a00*/  BSSY.RECONVERGENT B0, `(.L_x_1202) ;  /* 0x0000021000007945 */ /* 0x000ff00003800200 */
[----:B------:R-:W-:Y:S05]  /*0a10*/  @P0 BRA `(.L_x_1203) ;  /* 0x00000000007c0947 */ /* 0x000fea0003800000 */
[----:B------:R-:W-:Y:S02]  /*0a20*/  IMAD.SHL.U32 R2, R0, 0x4, RZ ;  /* 0x0000000400027824 */ /* 0x000fe400078e00ff */
[----:B------:R-:W-:-:S07]  /*0a30*/  IMAD.MOV.U32 R4, RZ, RZ, R0 ;  /* 0x000000ffff047224 */ /* 0x000fce00078e0000 */
.L_x_1206:
        /* <DEDUP_REMOVED lines=24> */
.L_x_1205:
[----:B------:R-:W-:Y:S05]  /*0bc0*/  BSYNC.RECONVERGENT B1 ;  /* 0x0000000000017941 */ /* 0x000fea0003800200 */
.L_x_1204:
[C---:B--2---:R-:W-:Y:S02]  /*0bd0*/  IMAD.IADD R4, R3.reuse, 0x1, R4 ;  /* 0x0000000103047824 */ /* 0x044fe400078e0204 */
[----:B------:R-:W-:-:S03]  /*0be0*/  IMAD R2, R3, 0x4, R2 ;  /* 0x0000000403027824 */ /* 0x000fc600078e0202 */
[----:B------:R-:W-:-:S13]  /*0bf0*/  ISETP.GE.U32.AND P0, PT, R4, 0x20, PT ;  /* 0x000000200400780c */ /* 0x000fda0003f06070 */
[----:B------:R-:W-:Y:S05]  /*0c00*/  @!P0 BRA `(.L_x_1206) ;  /* 0xfffffffc008c8947 */ /* 0x000fea000383ffff */
.L_x_1203:
[----:B------:R-:W-:Y:S05]  /*0c10*/  BSYNC.RECONVERGENT B0 ;  /* 0x0000000000007941 */ /* 0x000fea0003800200 */
.L_x_1202:
[----:B------:R-:W-:Y:S01]  /*0c20*/  BAR.SYNC.DEFER_BLOCKING 0x0 ;  /* 0x0000000000007b1d */ /* 0x000fe20000010000 */
[----:B------:R-:W-:-:S05]  /*0c30*/  ISETP.GT.U32.AND P0, PT, R0, 0x1f, PT ;  /* 0x0000001f0000780c */ /* 0x000fca0003f04070 */
[----:B------:R-:W-:Y:S08]  /*0c40*/  BSSY.RECONVERGENT B0, `(.L_x_1207) ;  /* 0x0000021000007945 */ /* 0x000ff00003800200 */
[----:B------:R-:W-:Y:S05]  /*0c50*/  @P0 BRA `(.L_x_1208) ;  /* 0x00000000007c0947 */ /* 0x000fea0003800000 */
[----:B------:R-:W-:Y:S02]  /*0c60*/  IMAD.SHL.U32 R2, R0, 0x4, RZ ;  /* 0x0000000400027824 */ /* 0x000fe400078e00ff */
[----:B------:R-:W-:-:S07]  /*0c70*/  IMAD.MOV.U32 R4, RZ, RZ, R0 ;  /* 0x000000ffff047224 */ /* 0x000fce00078e0000 */
.L_x_1211:
        /* <DEDUP_REMOVED lines=24> */
.L_x_1210:
[----:B------:R-:W-:Y:S05]  /*0e00*/  BSYNC.RECONVERGENT B1 ;  /* 0x0000000000017941 */ /* 0x000fea0003800200 */
.L_x_1209:
[C---:B--2---:R-:W-:Y:S01]  /*0e10*/  IADD3 R4, PT, PT, R3.reuse, R4, RZ ;  /* 0x0000000403047210 */ /* 0x044fe20007ffe0ff */
[----:B------:R-:W-:-:S03]  /*0e20*/  IMAD R2, R3, 0x4, R2 ;  /* 0x0000000403027824 */ /* 0x000fc600078e0202 */
[----:B------:R-:W-:-:S13]  /*0e30*/  ISETP.GE.U32.AND P0, PT, R4, 0x20, PT ;  /* 0x000000200400780c */ /* 0x000fda0003f06070 */
[----:B------:R-:W-:Y:S05]  /*0e40*/  @!P0 BRA `(.L_x_1211) ;  /* 0xfffffffc008c8947 */ /* 0x000fea000383ffff */
.L_x_1208:
[----:B------:R-:W-:Y:S05]  /*0e50*/  BSYNC.RECONVERGENT B0 ;  /* 0x0000000000007941 */ /* 0x000fea0003800200 */
.L_x_1207:
[----:B------:R-:W-:Y:S01]  /*0e60*/  BAR.SYNC.DEFER_BLOCKING 0x0 ;  /* 0x0000000000007b1d */ /* 0x000fe20000010000 */
[----:B------:R-:W-:-:S05]  /*0e70*/  ISETP.GT.U32.AND P0, PT, R0, 0x1f, PT ;  /* 0x0000001f0000780c */ /* 0x000fca0003f04070 */
[----:B------:R-:W-:Y:S08]  /*0e80*/  BSSY.RECONVERGENT B0, `(.L_x_1212) ;  /* 0x0000021000007945 */ /* 0x000ff00003800200 */
[----:B------:R-:W-:Y:S05]  /*0e90*/  @P0 BRA `(.L_x_1213) ;  /* 0x00000000007c0947 */ /* 0x000fea0003800000 */
[----:B------:R-:W-:Y:S02]  /*0ea0*/  IMAD.SHL.U32 R2, R0, 0x4, RZ ;  /* 0x0000000400027824 */ /* 0x000fe400078e00ff */
[----:B------:R-:W-:-:S07]  /*0eb0*/  IMAD.MOV.U32 R4, RZ, RZ, R0 ;  /* 0x000000ffff047224 */ /* 0x000fce00078e0000 */
.L_x_1216:
        /* <DEDUP_REMOVED lines=24> */
.L_x_1215:
[----:B------:R-:W-:Y:S05]  /*1040*/  BSYNC.RECONVERGENT B1 ;  /* 0x0000000000017941 */ /* 0x000fea0003800200 */
.L_x_1214:
[C---:B--2---:R-:W-:Y:S02]  /*1050*/  IMAD.IADD R4, R3.reuse, 0x1, R4 ;  /* 0x0000000103047824 */ /* 0x044fe400078e0204 */
[----:B------:R-:W-:-:S03]  /*1060*/  IMAD R2, R3, 0x4, R2 ;  /* 0x0000000403027824 */ /* 0x000fc600078e0202 */
[----:B------:R-:W-:-:S13]  /*1070*/  ISETP.GE.U32.AND P0, PT, R4, 0x20, PT ;  /* 0x000000200400780c */ /* 0x000fda0003f06070 */
[----:B------:R-:W-:Y:S05]  /*1080*/  @!P0 BRA `(.L_x_1216) ;  /* 0xfffffffc008c8947 */ /* 0x000fea000383ffff */
.L_x_1213:
[----:B------:R-:W-:Y:S05]  /*1090*/  BSYNC.RECONVERGENT B0 ;  /* 0x0000000000007941 */ /* 0x000fea0003800200 */
.L_x_1212:
[----:B------:R-:W-:Y:S01]  /*10a0*/  BAR.SYNC.DEFER_BLOCKING 0x0 ;  /* 0x0000000000007b1d */ /* 0x000fe20000010000 */
[----:B------:R-:W-:-:S05]  /*10b0*/  ISETP.GT.U32.AND P0, PT, R0, 0x1f, PT ;  /* 0x0000001f0000780c */ /* 0x000fca0003f04070 */
[----:B------:R-:W-:Y:S08]  /*10c0*/  BSSY.RECONVERGENT B0, `(.L_x_1217) ;  /* 0x0000021000007945 */ /* 0x000ff00003800200 */
[----:B------:R-:W-:Y:S05]  /*10d0*/  @P0 BRA `(.L_x_1218) ;  /* 0x00000000007c0947 */ /* 0x000fea0003800000 */
[----:B------:R-:W-:Y:S01]  /*10e0*/  SHF.L.U32 R2, R0, 0x2, RZ ;  /* 0x0000000200027819 */ /* 0x000fe200000006ff */
[----:B------:R-:W-:-:S07]  /*10f0*/  IMAD.MOV.U32 R4, RZ, RZ, R0 ;  /* 0x000000ffff047224 */ /* 0x000fce00078e0000 */
.L_x_1221:
        /* <DEDUP_REMOVED lines=24> */
.L_x_1220:
[----:B------:R-:W-:Y:S05]  /*1280*/  BSYNC.RECONVERGENT B1 ;  /* 0x0000000000017941 */ /* 0x000fea0003800200 */
.L_x_1219:
[C---:B--2---:R-:W-:Y:S02]  /*1290*/  IMAD.IADD R4, R3.reuse, 0x1, R4 ;  /* 0x0000000103047824 */ /* 0x044fe400078e0204 */
[----:B------:R-:W-:-:S03]  /*12a0*/  IMAD R2, R3, 0x4, R2 ;  /* 0x0000000403027824 */ /* 0x000fc600078e0202 */
[----:B------:R-:W-:-:S13]  /*12b0*/  ISETP.GE.U32.AND P0, PT, R4, 0x20, PT ;  /* 0x000000200400780c */ /* 0x000fda0003f06070 */
[----:B------:R-:W-:Y:S05]  /*12c0*/  @!P0 BRA `(.L_x_1221) ;  /* 0xfffffffc008c8947 */ /* 0x000fea000383ffff */
.L_x_1218:
[----:B------:R-:W-:Y:S05]  /*12d0*/  BSYNC.RECONVERGENT B0 ;  /* 0x0000000000007941 */ /* 0x000fea0003800200 */
.L_x_1217:
[----:B------:R-:W-:Y:S01]  /*12e0*/  BAR.SYNC.DEFER_BLOCKING 0x0 ;  /* 0x0000000000007b1d */ /* 0x000fe20000010000 */
[----:B------:R-:W-:-:S05]  /*12f0*/  ISETP.GT.U32.AND P0, PT, R0, 0x1f, PT ;  /* 0x0000001f0000780c */ /* 0x000fca0003f04070 */
[----:B------:R-:W-:Y:S08]  /*1300*/  BSSY.RECONVERGENT B0, `(.L_x_1222) ;  /* 0x0000021000007945 */ /* 0x000ff00003800200 */
[----:B------:R-:W-:Y:S05]  /*1310*/  @P0 BRA `(.L_x_1223) ;  /* 0x00000000007c0947 */ /* 0x000fea0003800000 */
[----:B------:R-:W-:Y:S02]  /*1320*/  IMAD.SHL.U32 R2, R0, 0x4, RZ ;  /* 0x0000000400027824 */ /* 0x000fe400078e00ff */
[----:B------:R-:W-:-:S07]  /*1330*/  IMAD.MOV.U32 R4, RZ, RZ, R0 ;  /* 0x000000ffff047224 */ /* 0x000fce00078e0000 */
.L_x_1226:
        /* <DEDUP_REMOVED lines=24> */
.L_x_1225:
[----:B------:R-:W-:Y:S05]  /*14c0*/  BSYNC.RECONVERGENT B1 ;  /* 0x0000000000017941 */ /* 0x000fea0003800200 */
.L_x_1224:
[C---:B--2---:R-:W-:Y:S02]  /*14d0*/  IMAD.IADD R4, R3.reuse, 0x1, R4 ;  /* 0x0000000103047824 */ /* 0x044fe400078e0204 */
[----:B------:R-:W-:-:S03]  /*14e0*/  IMAD R2, R3, 0x4, R2 ;  /* 0x0000000403027824 */ /* 0x000fc600078e0202 */
[----:B------:R-:W-:-:S13]  /*14f0*/  ISETP.GE.U32.AND P0, PT, R4, 0x20, PT ;  /* 0x000000200400780c */ /* 0x000fda0003f06070 */
[----:B------:R-:W-:Y:S05]  /*1500*/  @!P0 BRA `(.L_x_1226) ;  /* 0xfffffffc008c8947 */ /* 0x000fea000383ffff */
.L_x_1223:
[----:B------:R-:W-:Y:S05]  /*1510*/  BSYNC.RECONVERGENT B0 ;  /* 0x0000000000007941 */ /* 0x000fea0003800200 */
.L_x_1222:
[----:B------:R-:W-:Y:S01]  /*1520*/  BAR.SYNC.DEFER_BLOCKING 0x0 ;  /* 0x0000000000007b1d */ /* 0x000fe20000010000 */
[----:B------:R-:W-:-:S05]  /*1530*/  ISETP.GT.U32.AND P0, PT, R0, 0x1f, PT ;  /* 0x0000001f0000780c */ /* 0x000fca0003f04070 */
[----:B------:R-:W-:Y:S08]  /*1540*/  BSSY.RECONVERGENT B0, `(.L_x_1227) ;  /* 0x0000021000007945 */ /* 0x000ff00003800200 */
[----:B------:R-:W-:Y:S05]  /*1550*/  @P0 BRA `(.L_x_1228) ;  /* 0x00000000007c0947 */ /* 0x000fea0003800000 */
[----:B------:R-:W-:Y:S02]  /*1560*/  IMAD.SHL.U32 R2, R0, 0x4, RZ ;  /* 0x0000000400027824 */ /* 0x000fe400078e00ff */
[----:B------:R-:W-:-:S07]  /*1570*/  IMAD.MOV.U32 R4, RZ, RZ, R0 ;  /* 0x000000ffff047224 */ /* 0x000fce00078e0000 */
.L_x_1231:
        /* <DEDUP_REMOVED lines=24> */
.L_x_1230:
[----:B------:R-:W-:Y:S05]  /*1700*/  BSYNC.RECONVERGENT B1 ;  /* 0x0000000000017941 */ /* 0x000fea0003800200 */
.L_x_1229:
[C---:B--2---:R-:W-:Y:S02]  /*1710*/  IMAD.IADD R4, R3.reuse, 0x1, R4 ;  /* 0x0000000103047824 */ /* 0x044fe400078e0204 */
[----:B------:R-:W-:-:S03]  /*1720*/  IMAD R2, R3, 0x4, R2 ;  /* 0x0000000403027824 */ /* 0x000fc600078e0202 */
[----:B------:R-:W-:-:S13]  /*1730*/  ISETP.GE.U32.AND P0, PT, R4, 0x20, PT ;  /* 0x000000200400780c */ /* 0x000fda0003f06070 */
[----:B------:R-:W-:Y:S05]  /*1740*/  @!P0 BRA `(.L_x_1231) ;  /* 0xfffffffc008c8947 */ /* 0x000fea000383ffff */
.L_x_1228:
[----:B------:R-:W-:Y:S05]  /*1750*/  BSYNC.RECONVERGENT B0 ;  /* 0x0000000000007941 */ /* 0x000fea0003800200 */
.L_x_1227:
[----:B------:R-:W-:Y:S01]  /*1760*/  BAR.SYNC.DEFER_BLOCKING 0x0 ;  /* 0x0000000000007b1d */ /* 0x000fe20000010000 */
[----:B------:R-:W-:-:S05]  /*1770*/  ISETP.GT.U32.AND P0, PT, R0, 0x1f, PT ;  /* 0x0000001f0000780c */ /* 0x000fca0003f04070 */
[----:B------:R-:W-:Y:S08]  /*1780*/  BSSY.RECONVERGENT B0, `(.L_x_1232) ;  /* 0x0000021000007945 */ /* 0x000ff00003800200 */
[----:B------:R-:W-:Y:S05]  /*1790*/  @P0 BRA `(.L_x_1233) ;  /* 0x00000000007c0947 */ /* 0x000fea0003800000 */
[----:B------:R-:W-:Y:S02]  /*17a0*/  IMAD.SHL.U32 R2, R0, 0x4, RZ ;  /* 0x0000000400027824 */ /* 0x000fe400078e00ff */
[----:B------:R-:W-:-:S07]  /*17b0*/  IMAD.MOV.U32 R4, RZ, RZ, R0 ;  /* 0x000000ffff047224 */ /* 0x000fce00078e0000 */
.L_x_1236:
        /* <DEDUP_REMOVED lines=24> */
.L_x_1235:
[----:B------:R-:W-:Y:S05]  /*1940*/  BSYNC.RECONVERGENT B1 ;  /* 0x0000000000017941 */ /* 0x000fea0003800200 */
.L_x_1234:
[C---:B--2---:R-:W-:Y:S02]  /*1950*/  IMAD.IADD R4, R3.reuse, 0x1, R4 ;  /* 0x0000000103047824 */ /* 0x044fe400078e0204 */
[----:B------:R-:W-:-:S03]  /*1960*/  IMAD R2, R3, 0x4, R2 ;  /* 0x0000000403027824 */ /* 0x000fc600078e0202 */
[----:B------:R-:W-:-:S13]  /*1970*/  ISETP.GE.U32.AND P0, PT, R4, 0x20, PT ;  /* 0x000000200400780c */ /* 0x000fda0003f06070 */
[----:B------:R-:W-:Y:S05]  /*1980*/  @!P0 BRA `(.L_x_1236) ;  /* 0xfffffffc008c8947 */ /* 0x000fea000383ffff */
.L_x_1233:
[----:B------:R-:W-:Y:S05]  /*1990*/  BSYNC.RECONVERGENT B0 ;  /* 0x0000000000007941 */ /* 0x000fea0003800200 */
.L_x_1232:
[----:B------:R-:W-:Y:S01]  /*19a0*/  BAR.SYNC.DEFER_BLOCKING 0x0 ;  /* 0x0000000000007b1d */ /* 0x000fe20000010000 */
[----:B------:R-:W-:-:S05]  /*19b0*/  ISETP.GT.U32.AND P0, PT, R0, 0x1f, PT ;  /* 0x0000001f0000780c */ /* 0x000fca0003f04070 */
[----:B------:R-:W-:Y:S08]  /*19c0*/  BSSY.RECONVERGENT B0, `(.L_x_1237) ;  /* 0x0000021000007945 */ /* 0x000ff00003800200 */
[----:B------:R-:W-:Y:S05]  /*19d0*/  @P0 BRA `(.L_x_1238) ;  /* 0x00000000007c0947 */ /* 0x000fea0003800000 */
[----:B------:R-:W-:Y:S02]  /*19e0*/  IMAD.SHL.U32 R2, R0, 0x4, RZ ;  /* 0x0000000400027824 */ /* 0x000fe400078e00ff */
[----:B------:R-:W-:-:S07]  /*19f0*/  IMAD.MOV.U32 R4, RZ, RZ, R0 ;  /* 0x000000ffff047224 */ /* 0x000fce00078e0000 */
.L_x_1241:
        /* <DEDUP_REMOVED lines=24> */
.L_x_1240:
[----:B------:R-:W-:Y:S05]  /*1b80*/  BSYNC.RECONVERGENT B1 ;  /* 0x0000000000017941 */ /* 0x000fea0003800200 */
.L_x_1239:
[C---:B--2---:R-:W-:Y:S01]  /*1b90*/  IMAD.IADD R4, R3.reuse, 0x1, R4 ;  /* 0x0000000103047824 */ /* 0x044fe200078e0204 */
[----:B------:R-:W-:-:S04]  /*1ba0*/  LEA R2, R3, R2, 0x2 ;  /* 0x0000000203027211 */ /* 0x000fc800078e10ff */
[----:B------:R-:W-:-:S13]  /*1bb0*/  ISETP.GE.U32.AND P0, PT, R4, 0x20, PT ;  /* 0x000000200400780c */ /* 0x000fda0003f06070 */
[----:B------:R-:W-:Y:S05]  /*1bc0*/  @!P0 BRA `(.L_x_1241) ;  /* 0xfffffffc008c8947 */ /* 0x000fea000383ffff */
.L_x_1238:
[----:B------:R-:W-:Y:S05]  /*1bd0*/  BSYNC.RECONVERGENT B0 ;  /* 0x0000000000007941 */ /* 0x000fea0003800200 */
.L_x_1237:
[----:B------:R-:W-:Y:S01]  /*1be0*/  BAR.SYNC.DEFER_BLOCKING 0x0 ;  /* 0x0000000000007b1d */ /* 0x000fe20000010000 */
[----:B------:R-:W-:-:S05]  /*1bf0*/  ISETP.GT.U32.AND P0, PT, R0, 0x1f, PT ;  /* 0x0000001f0000780c */ /* 0x000fca0003f04070 */
[----:B------:R-:W-:Y:S08]  /*1c00*/  BSSY.RECONVERGENT B0, `(.L_x_1242) ;  /* 0x0000021000007945 */ /* 0x000ff00003800200 */
[----:B------:R-:W-:Y:S05]  /*1c10*/  @P0 BRA `(.L_x_1243) ;  /* 0x00000000007c0947 */ /* 0x000fea0003800000 */
[----:B------:R-:W-:Y:S02]  /*1c20*/  IMAD.SHL.U32 R2, R0, 0x4, RZ ;  /* 0x0000000400027824 */ /* 0x000fe400078e00ff */
[----:B------:R-:W-:-:S07]  /*1c30*/  IMAD.MOV.U32 R4, RZ, RZ, R0 ;  /* 0x000000ffff047224 */ /* 0x000fce00078e0000 */
.L_x_1246:
        /* <DEDUP_REMOVED lines=24> */
.L_x_1245:
[----:B------:R-:W-:Y:S05]  /*1dc0*/  BSYNC.RECONVERGENT B1 ;  /* 0x0000000000017941 */ /* 0x000fea0003800200 */
.L_x_1244:
[C---:B--2---:R-:W-:Y:S02]  /*1dd0*/  IMAD.IADD R4, R3.reuse, 0x1, R4 ;  /* 0x0000000103047824 */ /* 0x044fe400078e0204 */
[----:B------:R-:W-:-:S03]  /*1de0*/  IMAD R2, R3, 0x4, R2 ;  /* 0x0000000403027824 */ /* 0x000fc600078e0202 */
[----:B------:R-:W-:-:S13]  /*1df0*/  ISETP.GE.U32.AND P0, PT, R4, 0x20, PT ;  /* 0x000000200400780c */ /* 0x000fda0003f06070 */
[----:B------:R-:W-:Y:S05]  /*1e00*/  @!P0 BRA `(.L_x_1246) ;  /* 0xfffffffc008c8947 */ /* 0x000fea000383ffff */
.L_x_1243:
[----:B------:R-:W-:Y:S05]  /*1e10*/  BSYNC.RECONVERGENT B0 ;  /* 0x0000000000007941 */ /* 0x000fea0003800200 */
.L_x_1242:
[----:B------:R-:W-:Y:S01]  /*1e20*/  BAR.SYNC.DEFER_BLOCKING 0x0 ;  /* 0x0000000000007b1d */ /* 0x000fe20000010000 */
[----:B------:R-:W-:-:S05]  /*1e30*/  ISETP.GT.U32.AND P0, PT, R0, 0x1f, PT ;  /* 0x0000001f0000780c */ /* 0x000fca0003f04070 */
[----:B------:R-:W-:Y:S08]  /*1e40*/  BSSY.RECONVERGENT B0, `(.L_x_1247) ;  /* 0x0000021000007945 */ /* 0x000ff00003800200 */
[----:B------:R-:W-:Y:S05]  /*1e50*/  @P0 BRA `(.L_x_1248) ;  /* 0x00000000007c0947 */ /* 0x000fea0003800000 */
[----:B------:R-:W-:Y:S01]  /*1e60*/  IMAD.SHL.U32 R2, R0, 0x4, RZ ;  /* 0x0000000400027824 */ /* 0x000fe200078e00ff */
[----:B------:R-:W-:-:S07]  /*1e70*/  MOV R4, R0 ;  /* 0x0000000000047202 */ /* 0x000fce0000000f00 */
.L_x_1251:
        /* <DEDUP_REMOVED lines=24> */
.L_x_1250:
[----:B------:R-:W-:Y:S05]  /*2000*/  BSYNC.RECONVERGENT B1 ;  /* 0x0000000000017941 */ /* 0x000fea0003800200 */
.L_x_1249:
[C---:B--2---:R-:W-:Y:S02]  /*2010*/  IMAD.IADD R4, R3.reuse, 0x1, R4 ;  /* 0x0000000103047824 */ /* 0x044fe400078e0204 */
[----:B------:R-:W-:-:S03]  /*2020*/  IMAD R2, R3, 0x4, R2 ;  /* 0x0000000403027824 */ /* 0x000fc600078e0202 */
[----:B------:R-:W-:-:S13]  /*2030*/  ISETP.GE.U32.AND P0, PT, R4, 0x20, PT ;  /* 0x000000200400780c */ /* 0x000fda0003f06070 */
[----:B------:R-:W-:Y:S05]  /*2040*/  @!P0 BRA `(.L_x_1251) ;  /* 0xfffffffc008c8947 */ /* 0x000fea000383ffff */
.L_x_1248:
[----:B------:R-:W-:Y:S05]  /*2050*/  BSYNC.RECONVERGENT B0 ;  /* 0x0000000000007941 */ /* 0x000fea0003800200 */
.L_x_1247:
[----:B------:R-:W-:Y:S01]  /*2060*/  BAR.SYNC.DEFER_BLOCKING 0x0 ;  /* 0x0000000000007b1d */ /* 0x000fe20000010000 */
[----:B------:R-:W-:-:S05]  /*2070*/  ISETP.GT.U32.AND P0, PT, R0, 0x1f, PT ;  /* 0x0000001f0000780c */ /* 0x000fca0003f04070 */
[----:B------:R-:W-:Y:S08]  /*2080*/  BSSY.RECONVERGENT B0, `(.L_x_1252) ;  /* 0x0000020000007945 */ /* 0x000ff00003800200 */
[----:B------:R-:W-:Y:S05]  /*2090*/  @P0 BRA `(.L_x_1253) ;  /* 0x0000000000780947 */ /* 0x000fea0003800000 */
[----:B------:R-:W-:Y:S02]  /*20a0*/  IMAD.SHL.U32 R2, R0, 0x4, RZ ;  /* 0x0000000400027824 */ /* 0x000fe400078e00ff */
[----:B------:R-:W-:-:S07]  /*20b0*/  IMAD.MOV.U32 R4, RZ, RZ, R0 ;  /* 0x000000ffff047224 */ /* 0x000fce00078e0000 */
.L_x_1256:
        /* <DEDUP_REMOVED lines=25> */
.L_x_1255:
[----:B------:R-:W-:Y:S05]  /*2250*/  BSYNC.RECONVERGENT B1 ;  /* 0x0000000000017941 */ /* 0x000fea0003800200 */
.L_x_1254:
[----:B------:R-:W-:Y:S01]  /*2260*/  IMAD R2, R3, 0x4, R2 ;  /* 0x0000000403027824 */ /* 0x000fe200078e0202 */
[----:B------:R-:W-:Y:S06]  /*2270*/  @!P1 BRA `(.L_x_1256) ;  /* 0xfffffffc00909947 */ /* 0x000fec000383ffff */
.L_x_1253:
[----:B------:R-:W-:Y:S05]  /*2280*/  BSYNC.RECONVERGENT B0 ;  /* 0x0000000000007941 */ /* 0x000fea0003800200 */
.L_x_1252:
[----:B------:R-:W-:Y:S01]  /*2290*/  BAR.SYNC.DEFER_BLOCKING 0x0 ;  /* 0x0000000000007b1d */ /* 0x000fe20000010000 */
[----:B------:R-:W-:-:S05]  /*22a0*/  ISETP.GT.U32.AND P0, PT, R0, 0x1f, PT ;  /* 0x0000001f0000780c */ /* 0x000fca0003f04070 */
[----:B------:R-:W-:Y:S08]  /*22b0*/  BSSY.RECONVERGENT B0, `(.L_x_1257) ;  /* 0x0000020000007945 */ /* 0x000ff00003800200 */
[----:B------:R-:W-:Y:S05]  /*22c0*/  @P0 BRA `(.L_x_1258) ;  /* 0x0000000000780947 */ /* 0x000fea0003800000 */
[----:B------:R-:W-:Y:S02]  /*22d0*/  IMAD.SHL.U32 R2, R0, 0x4, RZ ;  /* 0x0000000400027824 */ /* 0x000fe400078e00ff */
[----:B------:R-:W-:-:S07]  /*22e0*/  IMAD.MOV.U32 R4, RZ, RZ, R0 ;  /* 0x000000ffff047224 */ /* 0x000fce00078e0000 */
.L_x_1261:
        /* <DEDUP_REMOVED lines=22> */
[----:B------:R-:W2:Y:S04]  /*2450*/  LDS R6, [R5] ;  /* 0x0000000005067984 */ /* 0x000ea80000000800 */
[----:B0-----:R3:W-:Y:S04]  /*2460*/  STS [R5], R8 ;  /* 0x0000000805007388 */ /* 0x0017e80000000800 */
[----:B--2---:R3:W-:Y:S02]  /*2470*/  STS [R7], R6 ;  /* 0x0000000607007388 */ /* 0x0047e40000000800 */
.L_x_1260:
[----:B------:R-:W-:Y:S05]  /*2480*/  BSYNC.RECONVERGENT B1 ;  /* 0x0000000000017941 */ /* 0x000fea0003800200 */
.L_x_1259:
[----:B------:R-:W-:Y:S01]  /*2490*/  IMAD R2, R3, 0x4, R2 ;  /* 0x0000000403027824 */ /* 0x000fe200078e0202 */
[----:B------:R-:W-:Y:S06]  /*24a0*/  @!P1 BRA `(.L_x_1261) ;  /* 0xfffffffc00909947 */ /* 0x000fec000383ffff */
.L_x_1258:
[----:B------:R-:W-:Y:S05]  /*24b0*/  BSYNC.RECONVERGENT B0 ;  /* 0x0000000000007941 */ /* 0x000fea0003800200 */
.L_x_1257:
[----:B------:R-:W-:Y:S01]  /*24c0*/  BAR.SYNC.DEFER_BLOCKING 0x0 ;  /* 0x0000000000007b1d */ /* 0x000fe20000010000 */
[----:B------:R-:W-:-:S05]  /*24d0*/  ISETP.GT.U32.AND P0, PT, R0, 0x1f, PT ;  /* 0x0000001f0000780c */ /* 0x000fca0003f04070 */
[----:B------:R-:W-:Y:S08]  /*24e0*/  BSSY.RECONVERGENT B0, `(.L_x_1262) ;  /* 0x0000020000007945 */ /* 0x000ff00003800200 */
[----:B------:R-:W-:Y:S05]  /*24f0*/  @P0 BRA `(.L_x_1263) ;  /* 0x0000000000780947 */ /* 0x000fea0003800000 */
[----:B------:R-:W-:Y:S02]  /*2500*/  IMAD.SHL.U32 R2, R0, 0x4, RZ ;  /* 0x0000000400027824 */ /* 0x000fe400078e00ff */
[----:B------:R-:W-:-:S07]  /*2510*/  IMAD.MOV.U32 R4, RZ, RZ, R0 ;  /* 0x000000ffff047224 */ /* 0x000fce00078e0000 */
.L_x_1266:
        /* <DEDUP_REMOVED lines=25> */
.L_x_1265:
[----:B------:R-:W-:Y:S05]  /*26b0*/  BSYNC.RECONVERGENT B1 ;  /* 0x0000000000017941 */ /* 0x000fea0003800200 */
.L_x_1264:
[----:B------:R-:W-:Y:S01]  /*26c0*/  IMAD R2, R3, 0x4, R2 ;  /* 0x0000000403027824 */ /* 0x000fe200078e0202 */
[----:B------:R-:W-:Y:S06]  /*26d0*/  @!P1 BRA `(.L_x_1266) ;  /* 0xfffffffc00909947 */ /* 0x000fec000383ffff */
.L_x_1263:
[----:B------:R-:W-:Y:S05]  /*26e0*/  BSYNC.RECONVERGENT B0 ;  /* 0x0000000000007941 */ /* 0x000fea0003800200 */
.L_x_1262:
[----:B------:R-:W-:Y:S01]  /*26f0*/  BAR.SYNC.DEFER_BLOCKING 0x0 ;  /* 0x0000000000007b1d */ /* 0x000fe20000010000 */
[----:B------:R-:W-:-:S05]  /*2700*/  ISETP.GT.U32.AND P0, PT, R0, 0x1f, PT ;  /* 0x0000001f0000780c */ /* 0x000fca0003f04070 */
[----:B------:R-:W-:Y:S08]  /*2710*/  BSSY.RECONVERGENT B0, `(.L_x_1267) ;  /* 0x0000020000007945 */ /* 0x000ff00003800200 */
[----:B------:R-:W-:Y:S05]  /*2720*/  @P0 BRA `(.L_x_1268) ;  /* 0x0000000000780947 */ /* 0x000fea0003800000 */
[----:B------:R-:W-:Y:S02]  /*2730*/  IMAD.SHL.U32 R2, R0, 0x4, RZ ;  /* 0x0000000400027824 */ /* 0x000fe400078e00ff */
[----:B------:R-:W-:-:S07]  /*2740*/  IMAD.MOV.U32 R4, RZ, RZ, R0 ;  /* 0x000000ffff047224 */ /* 0x000fce00078e0000 */
.L_x_1271:
        /* <DEDUP_REMOVED lines=25> */
.L_x_1270:
[----:B------:R-:W-:Y:S05]  /*28e0*/  BSYNC.RECONVERGENT B1 ;  /* 0x0000000000017941 */ /* 0x000fea0003800200 */
.L_x_1269:
[----:B------:R-:W-:Y:S01]  /*28f0*/  IMAD R2, R3, 0x4, R2 ;  /* 0x0000000403027824 */ /* 0x000fe200078e0202 */
[----:B------:R-:W-:Y:S06]  /*2900*/  @!P1 BRA `(.L_x_1271) ;  /* 0xfffffffc00909947 */ /* 0x000fec000383ffff */
.L_x_1268:
[----:B------:R-:W-:Y:S05]  /*2910*/  BSYNC.RECONVERGENT B0 ;  /* 0x0000000000007941 */ /* 0x000fea0003800200 */
.L_x_1267:
[----:B------:R-:W-:Y:S01]  /*2920*/  BAR.SYNC.DEFER_BLOCKING 0x0 ;  /* 0x0000000000007b1d */ /* 0x000fe20000010000 */
[----:B------:R-:W-:-:S05]  /*2930*/  ISETP.GT.U32.AND P0, PT, R0, 0x1f, PT ;  /* 0x0000001f0000780c */ /* 0x000fca0003f04070 */
[----:B------:R-:W-:Y:S08]  /*2940*/  BSSY.RECONVERGENT B0, `(.L_x_1272) ;  /* 0x0000020000007945 */ /* 0x000ff00003800200 */
[----:B------:R-:W-:Y:S05]  /*2950*/  @P0 BRA `(.L_x_1273) ;  /* 0x0000000000780947 */ /* 0x000fea0003800000 */
[----:B------:R-:W-:Y:S01]  /*2960*/  SHF.L.U32 R2, R0, 0x2, RZ ;  /* 0x0000000200027819 */ /* 0x000fe200000006ff */
[----:B------:R-:W-:-:S07]  /*2970*/  IMAD.MOV.U32 R4, RZ, RZ, R0 ;  /* 0x000000ffff047224 */ /* 0x000fce00078e0000 */
.L_x_1276:
        /* <DEDUP_REMOVED lines=25> */
.L_x_1275:
[----:B------:R-:W-:Y:S05]  /*2b10*/  BSYNC.RECONVERGENT B1 ;  /* 0x0000000000017941 */ /* 0x000fea0003800200 */
.L_x_1274:
[----:B------:R-:W-:Y:S01]  /*2b20*/  IMAD R2, R3, 0x4, R2 ;  /* 0x0000000403027824 */ /* 0x000fe200078e0202 */
[----:B------:R-:W-:Y:S06]  /*2b30*/  @!P1 BRA `(.L_x_1276) ;  /* 0xfffffffc00909947 */ /* 0x000fec000383ffff */
.L_x_1273:
[----:B------:R-:W-:Y:S05]  /*2b40*/  BSYNC.RECONVERGENT B0 ;  /* 0x0000000000007941 */ /* 0x000fea0003800200 */
.L_x_1272:
        /* <DEDUP_REMOVED lines=11> */
.L_x_1277:
        /* <DEDUP_REMOVED lines=13> */
.L_x_1278:
        /* <DEDUP_REMOVED lines=11> */
.L_x_1288:


//--------------------- .nv.shared._Z24topk_kernel_bitonic_tileILi4096EEvPKfiiPfPi --------------------------
	.section	.nv.shared._Z24topk_kernel_bitonic_tileILi4096EEvPKfiiPfPi,"aw",@nobits
	.sectionflags	@""
	.align	4
.nv.shared._Z24topk_kernel_bitonic_tileILi4096EEvPKfiiPfPi:
	.zero		33792


//--------------------- .nv.shared.reserved.0     --------------------------
	.section	.nv.shared.reserved.0,"aw",@nobits
	.weak		__nv_reservedSMEM_offset_0_alias
	.size		__nv_reservedSMEM_offset_0_alias, 0, 64
	.other		__nv_reservedSMEM_offset_0_alias,@"STO_CUDA_RESERVED_SHARED STV_DEFAULT"
__nv_reservedSMEM_offset_0_alias:
	.zero		0
	.zero		64


//--------------------- .nv.shared._Z24topk_kernel_bitonic_tileILi2048EEvPKfiiPfPi --------------------------
	.section	.nv.shared._Z24topk_kernel_bitonic_tileILi2048EEvPKfiiPfPi,"aw",@nobits
	.sectionflags	@""
	.align	4
.nv.shared._Z24topk_kernel_bitonic_tileILi2048EEvPKfiiPfPi:
	.zero		17408


//--------------------- .nv.shared._Z24topk_kernel_bitonic_tileILi1024EEvPKfiiPfPi --------------------------
	.section	.nv.shared._Z24topk_kernel_bitonic_tileILi1024EEvPKfiiPfPi,"aw",@nobits
	.sectionflags	@""
	.align	4
.nv.shared._Z24topk_kernel_bitonic_tileILi1024EEvPKfiiPfPi:
	.zero		9216


//--------------------- .nv.shared._Z24topk_kernel_bitonic_tileILi512EEvPKfiiPfPi --------------------------
	.section	.nv.shared._Z24topk_kernel_bitonic_tileILi512EEvPKfiiPfPi,"aw",@nobits
	.sectionflags	@""
	.align	4
.nv.shared._Z24topk_kernel_bitonic_tileILi512EEvPKfiiPfPi:
	.zero		5120


//--------------------- .nv.shared._Z24topk_kernel_bitonic_tileILi256EEvPKfiiPfPi --------------------------
	.section	.nv.shared._Z24topk_kernel_bitonic_tileILi256EEvPKfiiPfPi,"aw",@nobits
	.sectionflags	@""
	.align	4
.nv.shared._Z24topk_kernel_bitonic_tileILi256EEvPKfiiPfPi:
	.zero		3072


//--------------------- .nv.shared._Z24topk_kernel_bitonic_tileILi128EEvPKfiiPfPi --------------------------
	.section	.nv.shared._Z24topk_kernel_bitonic_tileILi128EEvPKfiiPfPi,"aw",@nobits
	.sectionflags	@""
	.align	4
.nv.shared._Z24topk_kernel_bitonic_tileILi128EEvPKfiiPfPi:
	.zero		2048


//--------------------- .nv.shared._Z24topk_kernel_bitonic_tileILi64EEvPKfiiPfPi --------------------------
	.section	.nv.shared._Z24topk_kernel_bitonic_tileILi64EEvPKfiiPfPi,"aw",@nobits
	.sectionflags	@""
	.align	4
.nv.shared._Z24topk_kernel_bitonic_tileILi64EEvPKfiiPfPi:
	.zero		1536


//--------------------- .nv.shared._Z24topk_kernel_bitonic_tileILi32EEvPKfiiPfPi --------------------------
	.section	.nv.shared._Z24topk_kernel_bitonic_tileILi32EEvPKfiiPfPi,"aw",@nobits
	.sectionflags	@""
	.align	4
.nv.shared._Z24topk_kernel_bitonic_tileILi32EEvPKfiiPfPi:
	.zero		1280


//--------------------- .nv.constant0._Z24topk_kernel_bitonic_tileILi4096EEvPKfiiPfPi --------------------------
	.section	.nv.constant0._Z24topk_kernel_bitonic_tileILi4096EEvPKfiiPfPi,"a",@progbits
	.sectionflags	@""
	.align	4
.nv.constant0._Z24topk_kernel_bitonic_tileILi4096EEvPKfiiPfPi:
	.zero		928


//--------------------- .nv.constant0._Z24topk_kernel_bitonic_tileILi2048EEvPKfiiPfPi --------------------------
	.section	.nv.constant0._Z24topk_kernel_bitonic_tileILi2048EEvPKfiiPfPi,"a",@progbits
	.sectionflags	@""
	.align	4
.nv.constant0._Z24topk_kernel_bitonic_tileILi2048EEvPKfiiPfPi:
	.zero		928


//--------------------- .nv.constant0._Z24topk_kernel_bitonic_tileILi1024EEvPKfiiPfPi --------------------------
	.section	.nv.constant0._Z24topk_kernel_bitonic_tileILi1024EEvPKfiiPfPi,"a",@progbits
	.sectionflags	@""
	.align	4
.nv.constant0._Z24topk_kernel_bitonic_tileILi1024EEvPKfiiPfPi:
	.zero		928


//--------------------- .nv.constant0._Z24topk_kernel_bitonic_tileILi512EEvPKfiiPfPi --------------------------
	.section	.nv.constant0._Z24topk_kernel_bitonic_tileILi512EEvPKfiiPfPi,"a",@progbits
	.sectionflags	@""
	.align	4
.nv.constant0._Z24topk_kernel_bitonic_tileILi512EEvPKfiiPfPi:
	.zero		928


//--------------------- .nv.constant0._Z24topk_kernel_bitonic_tileILi256EEvPKfiiPfPi --------------------------
	.section	.nv.constant0._Z24topk_kernel_bitonic_tileILi256EEvPKfiiPfPi,"a",@progbits
	.sectionflags	@""
	.align	4
.nv.constant0._Z24topk_kernel_bitonic_tileILi256EEvPKfiiPfPi:
	.zero		928


//--------------------- .nv.constant0._Z24topk_kernel_bitonic_tileILi128EEvPKfiiPfPi --------------------------
	.section	.nv.constant0._Z24topk_kernel_bitonic_tileILi128EEvPKfiiPfPi,"a",@progbits
	.sectionflags	@""
	.align	4
.nv.constant0._Z24topk_kernel_bitonic_tileILi128EEvPKfiiPfPi:
	.zero		928


//--------------------- .nv.constant0._Z24topk_kernel_bitonic_tileILi64EEvPKfiiPfPi --------------------------
	.section	.nv.constant0._Z24topk_kernel_bitonic_tileILi64EEvPKfiiPfPi,"a",@progbits
	.sectionflags	@""
	.align	4
.nv.constant0._Z24topk_kernel_bitonic_tileILi64EEvPKfiiPfPi:
	.zero		928


//--------------------- .nv.constant0._Z24topk_kernel_bitonic_tileILi32EEvPKfiiPfPi --------------------------
	.section	.nv.constant0._Z24topk_kernel_bitonic_tileILi32EEvPKfiiPfPi,"a",@progbits
	.sectionflags	@""
	.align	4
.nv.constant0._Z24topk_kernel_bitonic_tileILi32EEvPKfiiPfPi:
	.zero		928


//--------------------- SYMBOLS --------------------------

	.type		.nv.reservedSmem.offset0,@object
	.size		.nv.reservedSmem.offset0,0x4
	.type		.nv.reservedSmem.cap,@object
	.size		.nv.reservedSmem.cap,0x4
